//
// Generated by NVIDIA NVVM Compiler
//
// Compiler Build ID: CL-36424714
// Cuda compilation tools, release 13.0, V13.0.88
// Based on NVVM 20.0.0
//

.version 9.0
.target sm_100
.address_size 64

	// .globl	_Z15transformNumberPdidd
.func  (.param .align 16 .b8 func_retval0[16]) __internal_trig_reduction_slowpathd
(
	.param .b64 __internal_trig_reduction_slowpathd_param_0
)
;
// _ZZN3cub18CUB_300001_SM_10006detail6reduce28DeviceReduceSingleTileKernelINS2_10policy_hubIdjN4cuda3std3__44plusIdEEE10Policy1000EN6thrust24THRUST_300001_SM_1000_NS6detail15normal_iteratorINSD_10device_ptrIdEEEEPdjS9_ddN9Rastrigin17evaluate_functionEEEvT0_T1_T2_T3_T4_T6_E12temp_storage has been demoted
// _ZZN3cub18CUB_300001_SM_10006detail6reduce18DeviceReduceKernelINS2_10policy_hubIdjN4cuda3std3__44plusIdEEE10Policy1000EN6thrust24THRUST_300001_SM_1000_NS6detail15normal_iteratorINSD_10device_ptrIdEEEEjS9_dN9Rastrigin17evaluate_functionEEEvT0_PT3_T1_NS0_13GridEvenShareISO_EET2_T4_E12temp_storage has been demoted
// _ZZN3cub18CUB_300001_SM_10006detail6reduce28DeviceReduceSingleTileKernelINS2_10policy_hubIdjN4cuda3std3__44plusIdEEE10Policy1000EPdSC_iS9_ddNS7_10__identityEEEvT0_T1_T2_T3_T4_T6_E12temp_storage has been demoted
// _ZZN3cub18CUB_300001_SM_10006detail6reduce28DeviceReduceSingleTileKernelINS2_10policy_hubIdyN4cuda3std3__44plusIdEEE10Policy1000EN6thrust24THRUST_300001_SM_1000_NS6detail15normal_iteratorINSD_10device_ptrIdEEEEPdyS9_ddN9Rastrigin17evaluate_functionEEEvT0_T1_T2_T3_T4_T6_E12temp_storage has been demoted
// _ZZN3cub18CUB_300001_SM_10006detail6reduce18DeviceReduceKernelINS2_10policy_hubIdyN4cuda3std3__44plusIdEEE10Policy1000EN6thrust24THRUST_300001_SM_1000_NS6detail15normal_iteratorINSD_10device_ptrIdEEEEyS9_dN9Rastrigin17evaluate_functionEEEvT0_PT3_T1_NS0_13GridEvenShareISO_EET2_T4_E12temp_storage has been demoted
// _ZZN3cub18CUB_300001_SM_10006detail6reduce28DeviceReduceSingleTileKernelINS2_10policy_hubIdyN4cuda3std3__44plusIdEEE10Policy1000EPdSC_iS9_ddNS7_10__identityEEEvT0_T1_T2_T3_T4_T6_E12temp_storage has been demoted
// _ZZN3cub18CUB_300001_SM_10006detail6reduce28DeviceReduceSingleTileKernelINS2_10policy_hubI10DEInstancejN21DifferentialEvolution14determine_bestEE10Policy1000EN6thrust24THRUST_300001_SM_1000_NS6detail15normal_iteratorINSB_10device_ptrIS5_EEEEPS5_jS7_S5_S5_N4cuda3std3__410__identityEEEvT0_T1_T2_T3_T4_T6_E12temp_storage has been demoted
// _ZZN3cub18CUB_300001_SM_10006detail6reduce18DeviceReduceKernelINS2_10policy_hubI10DEInstancejN21DifferentialEvolution14determine_bestEE10Policy1000EN6thrust24THRUST_300001_SM_1000_NS6detail15normal_iteratorINSB_10device_ptrIS5_EEEEjS7_S5_N4cuda3std3__410__identityEEEvT0_PT3_T1_NS0_13GridEvenShareISO_EET2_T4_E12temp_storage has been demoted
// _ZZN3cub18CUB_300001_SM_10006detail6reduce28DeviceReduceSingleTileKernelINS2_10policy_hubI10DEInstancejN21DifferentialEvolution14determine_bestEE10Policy1000EPS5_SA_iS7_S5_S5_N4cuda3std3__410__identityEEEvT0_T1_T2_T3_T4_T6_E12temp_storage has been demoted
// _ZZN3cub18CUB_300001_SM_10006detail6reduce28DeviceReduceSingleTileKernelINS2_10policy_hubI10DEInstanceyN21DifferentialEvolution14determine_bestEE10Policy1000EN6thrust24THRUST_300001_SM_1000_NS6detail15normal_iteratorINSB_10device_ptrIS5_EEEEPS5_yS7_S5_S5_N4cuda3std3__410__identityEEEvT0_T1_T2_T3_T4_T6_E12temp_storage has been demoted
// _ZZN3cub18CUB_300001_SM_10006detail6reduce18DeviceReduceKernelINS2_10policy_hubI10DEInstanceyN21DifferentialEvolution14determine_bestEE10Policy1000EN6thrust24THRUST_300001_SM_1000_NS6detail15normal_iteratorINSB_10device_ptrIS5_EEEEyS7_S5_N4cuda3std3__410__identityEEEvT0_PT3_T1_NS0_13GridEvenShareISO_EET2_T4_E12temp_storage has been demoted
// _ZZN3cub18CUB_300001_SM_10006detail6reduce28DeviceReduceSingleTileKernelINS2_10policy_hubI10DEInstanceyN21DifferentialEvolution14determine_bestEE10Policy1000EPS5_SA_iS7_S5_S5_N4cuda3std3__410__identityEEEvT0_T1_T2_T3_T4_T6_E12temp_storage has been demoted
.global .align 1 .b8 _ZN34_INTERNAL_2ffbb314_4_k_cu_b407ae584cuda3std3__45__cpo5beginE[1];
.global .align 1 .b8 _ZN34_INTERNAL_2ffbb314_4_k_cu_b407ae584cuda3std3__45__cpo3endE[1];
.global .align 1 .b8 _ZN34_INTERNAL_2ffbb314_4_k_cu_b407ae584cuda3std3__45__cpo6cbeginE[1];
.global .align 1 .b8 _ZN34_INTERNAL_2ffbb314_4_k_cu_b407ae584cuda3std3__45__cpo4cendE[1];
.global .align 1 .b8 _ZN34_INTERNAL_2ffbb314_4_k_cu_b407ae584cuda3std3__45__cpo6rbeginE[1];
.global .align 1 .b8 _ZN34_INTERNAL_2ffbb314_4_k_cu_b407ae584cuda3std3__45__cpo4rendE[1];
.global .align 1 .b8 _ZN34_INTERNAL_2ffbb314_4_k_cu_b407ae584cuda3std3__45__cpo7crbeginE[1];
.global .align 1 .b8 _ZN34_INTERNAL_2ffbb314_4_k_cu_b407ae584cuda3std3__45__cpo5crendE[1];
.global .align 1 .b8 _ZN34_INTERNAL_2ffbb314_4_k_cu_b407ae584cuda3std3__436_GLOBAL__N__2ffbb314_4_k_cu_b407ae586ignoreE[1];
.global .align 1 .b8 _ZN34_INTERNAL_2ffbb314_4_k_cu_b407ae584cuda3std3__419piecewise_constructE[1];
.global .align 1 .b8 _ZN34_INTERNAL_2ffbb314_4_k_cu_b407ae584cuda3std3__48in_placeE[1];
.global .align 1 .b8 _ZN34_INTERNAL_2ffbb314_4_k_cu_b407ae584cuda3std3__420unreachable_sentinelE[1];
.global .align 1 .b8 _ZN34_INTERNAL_2ffbb314_4_k_cu_b407ae584cuda3std3__47nulloptE[1];
.global .align 1 .b8 _ZN34_INTERNAL_2ffbb314_4_k_cu_b407ae584cuda3std3__48unexpectE[1];
.global .align 1 .b8 _ZN34_INTERNAL_2ffbb314_4_k_cu_b407ae584cuda3std6ranges3__45__cpo4swapE[1];
.global .align 1 .b8 _ZN34_INTERNAL_2ffbb314_4_k_cu_b407ae584cuda3std6ranges3__45__cpo9iter_moveE[1];
.global .align 1 .b8 _ZN34_INTERNAL_2ffbb314_4_k_cu_b407ae584cuda3std6ranges3__45__cpo5beginE[1];
.global .align 1 .b8 _ZN34_INTERNAL_2ffbb314_4_k_cu_b407ae584cuda3std6ranges3__45__cpo3endE[1];
.global .align 1 .b8 _ZN34_INTERNAL_2ffbb314_4_k_cu_b407ae584cuda3std6ranges3__45__cpo6cbeginE[1];
.global .align 1 .b8 _ZN34_INTERNAL_2ffbb314_4_k_cu_b407ae584cuda3std6ranges3__45__cpo4cendE[1];
.global .align 1 .b8 _ZN34_INTERNAL_2ffbb314_4_k_cu_b407ae584cuda3std6ranges3__45__cpo7advanceE[1];
.global .align 1 .b8 _ZN34_INTERNAL_2ffbb314_4_k_cu_b407ae584cuda3std6ranges3__45__cpo9iter_swapE[1];
.global .align 1 .b8 _ZN34_INTERNAL_2ffbb314_4_k_cu_b407ae584cuda3std6ranges3__45__cpo4nextE[1];
.global .align 1 .b8 _ZN34_INTERNAL_2ffbb314_4_k_cu_b407ae584cuda3std6ranges3__45__cpo4prevE[1];
.global .align 1 .b8 _ZN34_INTERNAL_2ffbb314_4_k_cu_b407ae584cuda3std6ranges3__45__cpo4dataE[1];
.global .align 1 .b8 _ZN34_INTERNAL_2ffbb314_4_k_cu_b407ae584cuda3std6ranges3__45__cpo5cdataE[1];
.global .align 1 .b8 _ZN34_INTERNAL_2ffbb314_4_k_cu_b407ae584cuda3std6ranges3__45__cpo4sizeE[1];
.global .align 1 .b8 _ZN34_INTERNAL_2ffbb314_4_k_cu_b407ae584cuda3std6ranges3__45__cpo5ssizeE[1];
.global .align 1 .b8 _ZN34_INTERNAL_2ffbb314_4_k_cu_b407ae584cuda3std6ranges3__45__cpo8distanceE[1];
.global .align 1 .b8 _ZN34_INTERNAL_2ffbb314_4_k_cu_b407ae586thrust24THRUST_300001_SM_1000_NS8cuda_cub3parE[1];
.global .align 1 .b8 _ZN34_INTERNAL_2ffbb314_4_k_cu_b407ae586thrust24THRUST_300001_SM_1000_NS8cuda_cub10par_nosyncE[1];
.global .align 1 .b8 _ZN34_INTERNAL_2ffbb314_4_k_cu_b407ae586thrust24THRUST_300001_SM_1000_NS6system6detail10sequential3seqE[1];
.global .align 1 .b8 _ZN34_INTERNAL_2ffbb314_4_k_cu_b407ae586thrust24THRUST_300001_SM_1000_NS12placeholders2_1E[1];
.global .align 1 .b8 _ZN34_INTERNAL_2ffbb314_4_k_cu_b407ae586thrust24THRUST_300001_SM_1000_NS12placeholders2_2E[1];
.global .align 1 .b8 _ZN34_INTERNAL_2ffbb314_4_k_cu_b407ae586thrust24THRUST_300001_SM_1000_NS12placeholders2_3E[1];
.global .align 1 .b8 _ZN34_INTERNAL_2ffbb314_4_k_cu_b407ae586thrust24THRUST_300001_SM_1000_NS12placeholders2_4E[1];
.global .align 1 .b8 _ZN34_INTERNAL_2ffbb314_4_k_cu_b407ae586thrust24THRUST_300001_SM_1000_NS12placeholders2_5E[1];
.global .align 1 .b8 _ZN34_INTERNAL_2ffbb314_4_k_cu_b407ae586thrust24THRUST_300001_SM_1000_NS12placeholders2_6E[1];
.global .align 1 .b8 _ZN34_INTERNAL_2ffbb314_4_k_cu_b407ae586thrust24THRUST_300001_SM_1000_NS12placeholders2_7E[1];
.global .align 1 .b8 _ZN34_INTERNAL_2ffbb314_4_k_cu_b407ae586thrust24THRUST_300001_SM_1000_NS12placeholders2_8E[1];
.global .align 1 .b8 _ZN34_INTERNAL_2ffbb314_4_k_cu_b407ae586thrust24THRUST_300001_SM_1000_NS12placeholders2_9E[1];
.global .align 1 .b8 _ZN34_INTERNAL_2ffbb314_4_k_cu_b407ae586thrust24THRUST_300001_SM_1000_NS12placeholders3_10E[1];
.global .align 1 .b8 _ZN34_INTERNAL_2ffbb314_4_k_cu_b407ae586thrust24THRUST_300001_SM_1000_NS3seqE[1];
.global .align 8 .b8 __cudart_i2opi_d[144] = {8, 93, 141, 31, 177, 95, 251, 107, 234, 146, 82, 138, 247, 57, 7, 61, 123, 241, 229, 235, 199, 186, 39, 117, 45, 234, 95, 158, 102, 63, 70, 79, 183, 9, 203, 39, 207, 126, 54, 109, 31, 109, 10, 90, 139, 17, 47, 239, 15, 152, 5, 222, 255, 151, 248, 31, 59, 40, 249, 189, 139, 95, 132, 156, 244, 57, 83, 131, 57, 214, 145, 57, 65, 126, 95, 180, 38, 112, 156, 233, 132, 68, 187, 46, 245, 53, 130, 232, 62, 167, 41, 177, 28, 235, 29, 254, 28, 146, 209, 9, 234, 46, 73, 6, 224, 210, 77, 66, 58, 110, 36, 183, 97, 197, 187, 222, 171, 99, 81, 254, 65, 144, 67, 60, 153, 149, 98, 219, 192, 221, 52, 245, 209, 87, 39, 252, 41, 21, 68, 78, 110, 131, 249, 162};
.global .align 16 .b8 __cudart_sin_cos_coeffs[128] = {70, 210, 176, 44, 241, 229, 90, 190, 146, 227, 172, 105, 227, 29, 199, 62, 161, 98, 219, 25, 160, 1, 42, 191, 24, 8, 17, 17, 17, 17, 129, 63, 84, 85, 85, 85, 85, 85, 197, 191, 0, 0, 0, 0, 0, 0, 0, 0, 0, 0, 0, 0, 0, 0, 0, 0, 100, 129, 253, 32, 131, 255, 168, 189, 40, 133, 239, 193, 167, 238, 33, 62, 217, 230, 6, 142, 79, 126, 146, 190, 233, 188, 221, 25, 160, 1, 250, 62, 71, 93, 193, 22, 108, 193, 86, 191, 81, 85, 85, 85, 85, 85, 165, 63, 0, 0, 0, 0, 0, 0, 224, 191, 0, 0, 0, 0, 0, 0, 240, 63};

.visible .entry _Z15transformNumberPdidd(
	.param .u64 .ptr .align 1 _Z15transformNumberPdidd_param_0,
	.param .u32 _Z15transformNumberPdidd_param_1,
	.param .f64 _Z15transformNumberPdidd_param_2,
	.param .f64 _Z15transformNumberPdidd_param_3
)
{
	.reg .pred 	%p<2>;
	.reg .b32 	%r<5>;
	.reg .b64 	%rd<7>;
	.reg .b64 	%fd<6>;

	ld.param.u64 	%rd2, [_Z15transformNumberPdidd_param_0];
	ld.param.s32 	%rd3, [_Z15transformNumberPdidd_param_1];
	ld.param.f64 	%fd1, [_Z15transformNumberPdidd_param_2];
	ld.param.f64 	%fd2, [_Z15transformNumberPdidd_param_3];
	mov.u32 	%r1, %ctaid.x;
	mov.u32 	%r2, %ntid.x;
	mov.u32 	%r3, %tid.x;
	mad.lo.s32 	%r4, %r1, %r2, %r3;
	cvt.u64.u32 	%rd1, %r4;
	setp.ge.u64 	%p1, %rd1, %rd3;
	@%p1 bra 	$L__BB0_2;
	cvta.to.global.u64 	%rd4, %rd2;
	shl.b64 	%rd5, %rd1, 3;
	add.s64 	%rd6, %rd4, %rd5;
	ld.global.f64 	%fd3, [%rd6];
	sub.f64 	%fd4, %fd2, %fd1;
	fma.rn.f64 	%fd5, %fd4, %fd3, %fd1;
	st.global.f64 	[%rd6], %fd5;
$L__BB0_2:
	ret;

}
	// .globl	_ZN3cub18CUB_300001_SM_10006detail11EmptyKernelIvEEvv
.visible .entry _ZN3cub18CUB_300001_SM_10006detail11EmptyKernelIvEEvv()
{


	ret;

}
	// .globl	_ZN3cub18CUB_300001_SM_10006detail8for_each13static_kernelINS2_12policy_hub_t12policy_500_tEmNS2_12op_wrapper_tImN6thrust24THRUST_300001_SM_1000_NS6detail23allocator_traits_detail24construct1_via_allocatorINS9_18no_throw_allocatorINS9_19temporary_allocatorI10DEInstanceNS8_8cuda_cub3tagEEEEEEENS8_7pointerISE_SG_NS8_11use_defaultESL_EEEEEEvT0_T1_
.visible .entry _ZN3cub18CUB_300001_SM_10006detail8for_each13static_kernelINS2_12policy_hub_t12policy_500_tEmNS2_12op_wrapper_tImN6thrust24THRUST_300001_SM_1000_NS6detail23allocator_traits_detail24construct1_via_allocatorINS9_18no_throw_allocatorINS9_19temporary_allocatorI10DEInstanceNS8_8cuda_cub3tagEEEEEEENS8_7pointerISE_SG_NS8_11use_defaultESL_EEEEEEvT0_T1_(
	.param .u64 _ZN3cub18CUB_300001_SM_10006detail8for_each13static_kernelINS2_12policy_hub_t12policy_500_tEmNS2_12op_wrapper_tImN6thrust24THRUST_300001_SM_1000_NS6detail23allocator_traits_detail24construct1_via_allocatorINS9_18no_throw_allocatorINS9_19temporary_allocatorI10DEInstanceNS8_8cuda_cub3tagEEEEEEENS8_7pointerISE_SG_NS8_11use_defaultESL_EEEEEEvT0_T1__param_0,
	.param .align 8 .b8 _ZN3cub18CUB_300001_SM_10006detail8for_each13static_kernelINS2_12policy_hub_t12policy_500_tEmNS2_12op_wrapper_tImN6thrust24THRUST_300001_SM_1000_NS6detail23allocator_traits_detail24construct1_via_allocatorINS9_18no_throw_allocatorINS9_19temporary_allocatorI10DEInstanceNS8_8cuda_cub3tagEEEEEEENS8_7pointerISE_SG_NS8_11use_defaultESL_EEEEEEvT0_T1__param_1[16]
)
.maxntid 256
{
	.reg .pred 	%p<4>;
	.reg .b32 	%r<5>;
	.reg .b64 	%rd<23>;

	ld.param.u64 	%rd4, [_ZN3cub18CUB_300001_SM_10006detail8for_each13static_kernelINS2_12policy_hub_t12policy_500_tEmNS2_12op_wrapper_tImN6thrust24THRUST_300001_SM_1000_NS6detail23allocator_traits_detail24construct1_via_allocatorINS9_18no_throw_allocatorINS9_19temporary_allocatorI10DEInstanceNS8_8cuda_cub3tagEEEEEEENS8_7pointerISE_SG_NS8_11use_defaultESL_EEEEEEvT0_T1__param_1];
	ld.param.u64 	%rd6, [_ZN3cub18CUB_300001_SM_10006detail8for_each13static_kernelINS2_12policy_hub_t12policy_500_tEmNS2_12op_wrapper_tImN6thrust24THRUST_300001_SM_1000_NS6detail23allocator_traits_detail24construct1_via_allocatorINS9_18no_throw_allocatorINS9_19temporary_allocatorI10DEInstanceNS8_8cuda_cub3tagEEEEEEENS8_7pointerISE_SG_NS8_11use_defaultESL_EEEEEEvT0_T1__param_0];
	mov.u32 	%r2, %ctaid.x;
	mul.wide.u32 	%rd1, %r2, 512;
	sub.s64 	%rd2, %rd6, %rd1;
	setp.lt.u64 	%p1, %rd2, 512;
	@%p1 bra 	$L__BB2_2;
	mov.u32 	%r4, %tid.x;
	cvta.to.global.u64 	%rd16, %rd4;
	cvt.u64.u32 	%rd17, %r4;
	add.s64 	%rd18, %rd1, %rd17;
	shl.b64 	%rd19, %rd18, 4;
	add.s64 	%rd20, %rd16, %rd19;
	mov.b64 	%rd21, 0;
	st.global.u64 	[%rd20], %rd21;
	mov.b64 	%rd22, -4616189618054758400;
	st.global.u64 	[%rd20+8], %rd22;
	st.global.u64 	[%rd20+4096], %rd21;
	st.global.u64 	[%rd20+4104], %rd22;
	bra.uni 	$L__BB2_6;
$L__BB2_2:
	cvta.to.global.u64 	%rd7, %rd4;
	mov.u32 	%r1, %tid.x;
	cvt.u64.u32 	%rd8, %r1;
	setp.le.u64 	%p2, %rd2, %rd8;
	add.s64 	%rd9, %rd1, %rd8;
	shl.b64 	%rd10, %rd9, 4;
	add.s64 	%rd3, %rd7, %rd10;
	@%p2 bra 	$L__BB2_4;
	mov.b64 	%rd11, 0;
	st.global.u64 	[%rd3], %rd11;
	mov.b64 	%rd12, -4616189618054758400;
	st.global.u64 	[%rd3+8], %rd12;
$L__BB2_4:
	add.s32 	%r3, %r1, 256;
	cvt.u64.u32 	%rd13, %r3;
	setp.le.u64 	%p3, %rd2, %rd13;
	@%p3 bra 	$L__BB2_6;
	mov.b64 	%rd14, 0;
	st.global.u64 	[%rd3+4096], %rd14;
	mov.b64 	%rd15, -4616189618054758400;
	st.global.u64 	[%rd3+4104], %rd15;
$L__BB2_6:
	ret;

}
	// .globl	_ZN3cub18CUB_300001_SM_10006detail8for_each13static_kernelINS2_12policy_hub_t12policy_500_tElN6thrust24THRUST_300001_SM_1000_NS8cuda_cub20__uninitialized_copy7functorINS7_7pointerI10DEInstanceNS8_3tagENS7_11use_defaultESE_EESF_EEEEvT0_T1_
.visible .entry _ZN3cub18CUB_300001_SM_10006detail8for_each13static_kernelINS2_12policy_hub_t12policy_500_tElN6thrust24THRUST_300001_SM_1000_NS8cuda_cub20__uninitialized_copy7functorINS7_7pointerI10DEInstanceNS8_3tagENS7_11use_defaultESE_EESF_EEEEvT0_T1_(
	.param .u64 _ZN3cub18CUB_300001_SM_10006detail8for_each13static_kernelINS2_12policy_hub_t12policy_500_tElN6thrust24THRUST_300001_SM_1000_NS8cuda_cub20__uninitialized_copy7functorINS7_7pointerI10DEInstanceNS8_3tagENS7_11use_defaultESE_EESF_EEEEvT0_T1__param_0,
	.param .align 8 .b8 _ZN3cub18CUB_300001_SM_10006detail8for_each13static_kernelINS2_12policy_hub_t12policy_500_tElN6thrust24THRUST_300001_SM_1000_NS8cuda_cub20__uninitialized_copy7functorINS7_7pointerI10DEInstanceNS8_3tagENS7_11use_defaultESE_EESF_EEEEvT0_T1__param_1[16]
)
.maxntid 256
{
	.reg .pred 	%p<4>;
	.reg .b32 	%r<6>;
	.reg .b64 	%rd<30>;
	.reg .b64 	%fd<5>;

	ld.param.u64 	%rd8, [_ZN3cub18CUB_300001_SM_10006detail8for_each13static_kernelINS2_12policy_hub_t12policy_500_tElN6thrust24THRUST_300001_SM_1000_NS8cuda_cub20__uninitialized_copy7functorINS7_7pointerI10DEInstanceNS8_3tagENS7_11use_defaultESE_EESF_EEEEvT0_T1__param_1+8];
	ld.param.u64 	%rd7, [_ZN3cub18CUB_300001_SM_10006detail8for_each13static_kernelINS2_12policy_hub_t12policy_500_tElN6thrust24THRUST_300001_SM_1000_NS8cuda_cub20__uninitialized_copy7functorINS7_7pointerI10DEInstanceNS8_3tagENS7_11use_defaultESE_EESF_EEEEvT0_T1__param_1];
	ld.param.u64 	%rd9, [_ZN3cub18CUB_300001_SM_10006detail8for_each13static_kernelINS2_12policy_hub_t12policy_500_tElN6thrust24THRUST_300001_SM_1000_NS8cuda_cub20__uninitialized_copy7functorINS7_7pointerI10DEInstanceNS8_3tagENS7_11use_defaultESE_EESF_EEEEvT0_T1__param_0];
	mov.u32 	%r1, %ctaid.x;
	mul.wide.u32 	%rd1, %r1, 512;
	sub.s64 	%rd2, %rd9, %rd1;
	setp.lt.s64 	%p1, %rd2, 512;
	@%p1 bra 	$L__BB3_2;
	mov.u32 	%r5, %tid.x;
	cvta.to.global.u64 	%rd21, %rd8;
	cvta.to.global.u64 	%rd22, %rd7;
	cvt.u64.u32 	%rd23, %r5;
	add.s64 	%rd24, %rd1, %rd23;
	shl.b64 	%rd25, %rd24, 4;
	add.s64 	%rd26, %rd22, %rd25;
	add.s64 	%rd27, %rd21, %rd25;
	ld.global.u64 	%rd28, [%rd26];
	st.global.u64 	[%rd27], %rd28;
	ld.global.f64 	%fd3, [%rd26+8];
	st.global.f64 	[%rd27+8], %fd3;
	ld.global.u64 	%rd29, [%rd26+4096];
	st.global.u64 	[%rd27+4096], %rd29;
	ld.global.f64 	%fd4, [%rd26+4104];
	st.global.f64 	[%rd27+4104], %fd4;
	bra.uni 	$L__BB3_6;
$L__BB3_2:
	cvta.to.global.u64 	%rd3, %rd7;
	cvta.to.global.u64 	%rd4, %rd8;
	mov.u32 	%r2, %tid.x;
	cvt.s64.s32 	%rd5, %rd2;
	cvt.u64.u32 	%rd6, %r2;
	setp.le.s64 	%p2, %rd5, %rd6;
	@%p2 bra 	$L__BB3_4;
	add.s64 	%rd10, %rd1, %rd6;
	shl.b64 	%rd11, %rd10, 4;
	add.s64 	%rd12, %rd3, %rd11;
	add.s64 	%rd13, %rd4, %rd11;
	ld.global.u64 	%rd14, [%rd12];
	st.global.u64 	[%rd13], %rd14;
	ld.global.f64 	%fd1, [%rd12+8];
	st.global.f64 	[%rd13+8], %fd1;
$L__BB3_4:
	cvt.u32.u64 	%r3, %rd6;
	add.s32 	%r4, %r3, 256;
	cvt.u64.u32 	%rd15, %r4;
	setp.le.s64 	%p3, %rd5, %rd15;
	@%p3 bra 	$L__BB3_6;
	add.s64 	%rd16, %rd1, %rd6;
	shl.b64 	%rd17, %rd16, 4;
	add.s64 	%rd18, %rd3, %rd17;
	add.s64 	%rd19, %rd4, %rd17;
	ld.global.u64 	%rd20, [%rd18+4096];
	st.global.u64 	[%rd19+4096], %rd20;
	ld.global.f64 	%fd2, [%rd18+4104];
	st.global.f64 	[%rd19+4104], %fd2;
$L__BB3_6:
	ret;

}
	// .globl	_ZN3cub18CUB_300001_SM_10006detail8for_each13static_kernelINS2_12policy_hub_t12policy_500_tElN6thrust24THRUST_300001_SM_1000_NS8cuda_cub20__uninitialized_copy7functorINS7_6detail15normal_iteratorINS7_10device_ptrIK10DEInstanceEEEENS7_7pointerISE_NS8_3tagENS7_11use_defaultESK_EEEEEEvT0_T1_
.visible .entry _ZN3cub18CUB_300001_SM_10006detail8for_each13static_kernelINS2_12policy_hub_t12policy_500_tElN6thrust24THRUST_300001_SM_1000_NS8cuda_cub20__uninitialized_copy7functorINS7_6detail15normal_iteratorINS7_10device_ptrIK10DEInstanceEEEENS7_7pointerISE_NS8_3tagENS7_11use_defaultESK_EEEEEEvT0_T1_(
	.param .u64 _ZN3cub18CUB_300001_SM_10006detail8for_each13static_kernelINS2_12policy_hub_t12policy_500_tElN6thrust24THRUST_300001_SM_1000_NS8cuda_cub20__uninitialized_copy7functorINS7_6detail15normal_iteratorINS7_10device_ptrIK10DEInstanceEEEENS7_7pointerISE_NS8_3tagENS7_11use_defaultESK_EEEEEEvT0_T1__param_0,
	.param .align 8 .b8 _ZN3cub18CUB_300001_SM_10006detail8for_each13static_kernelINS2_12policy_hub_t12policy_500_tElN6thrust24THRUST_300001_SM_1000_NS8cuda_cub20__uninitialized_copy7functorINS7_6detail15normal_iteratorINS7_10device_ptrIK10DEInstanceEEEENS7_7pointerISE_NS8_3tagENS7_11use_defaultESK_EEEEEEvT0_T1__param_1[16]
)
.maxntid 256
{
	.reg .pred 	%p<4>;
	.reg .b32 	%r<6>;
	.reg .b64 	%rd<30>;
	.reg .b64 	%fd<5>;

	ld.param.u64 	%rd8, [_ZN3cub18CUB_300001_SM_10006detail8for_each13static_kernelINS2_12policy_hub_t12policy_500_tElN6thrust24THRUST_300001_SM_1000_NS8cuda_cub20__uninitialized_copy7functorINS7_6detail15normal_iteratorINS7_10device_ptrIK10DEInstanceEEEENS7_7pointerISE_NS8_3tagENS7_11use_defaultESK_EEEEEEvT0_T1__param_1+8];
	ld.param.u64 	%rd7, [_ZN3cub18CUB_300001_SM_10006detail8for_each13static_kernelINS2_12policy_hub_t12policy_500_tElN6thrust24THRUST_300001_SM_1000_NS8cuda_cub20__uninitialized_copy7functorINS7_6detail15normal_iteratorINS7_10device_ptrIK10DEInstanceEEEENS7_7pointerISE_NS8_3tagENS7_11use_defaultESK_EEEEEEvT0_T1__param_1];
	ld.param.u64 	%rd9, [_ZN3cub18CUB_300001_SM_10006detail8for_each13static_kernelINS2_12policy_hub_t12policy_500_tElN6thrust24THRUST_300001_SM_1000_NS8cuda_cub20__uninitialized_copy7functorINS7_6detail15normal_iteratorINS7_10device_ptrIK10DEInstanceEEEENS7_7pointerISE_NS8_3tagENS7_11use_defaultESK_EEEEEEvT0_T1__param_0];
	mov.u32 	%r1, %ctaid.x;
	mul.wide.u32 	%rd1, %r1, 512;
	sub.s64 	%rd2, %rd9, %rd1;
	setp.lt.s64 	%p1, %rd2, 512;
	@%p1 bra 	$L__BB4_2;
	mov.u32 	%r5, %tid.x;
	cvta.to.global.u64 	%rd21, %rd8;
	cvta.to.global.u64 	%rd22, %rd7;
	cvt.u64.u32 	%rd23, %r5;
	add.s64 	%rd24, %rd1, %rd23;
	shl.b64 	%rd25, %rd24, 4;
	add.s64 	%rd26, %rd22, %rd25;
	add.s64 	%rd27, %rd21, %rd25;
	ld.global.u64 	%rd28, [%rd26];
	st.global.u64 	[%rd27], %rd28;
	ld.global.f64 	%fd3, [%rd26+8];
	st.global.f64 	[%rd27+8], %fd3;
	ld.global.u64 	%rd29, [%rd26+4096];
	st.global.u64 	[%rd27+4096], %rd29;
	ld.global.f64 	%fd4, [%rd26+4104];
	st.global.f64 	[%rd27+4104], %fd4;
	bra.uni 	$L__BB4_6;
$L__BB4_2:
	cvta.to.global.u64 	%rd3, %rd7;
	cvta.to.global.u64 	%rd4, %rd8;
	mov.u32 	%r2, %tid.x;
	cvt.s64.s32 	%rd5, %rd2;
	cvt.u64.u32 	%rd6, %r2;
	setp.le.s64 	%p2, %rd5, %rd6;
	@%p2 bra 	$L__BB4_4;
	add.s64 	%rd10, %rd1, %rd6;
	shl.b64 	%rd11, %rd10, 4;
	add.s64 	%rd12, %rd3, %rd11;
	add.s64 	%rd13, %rd4, %rd11;
	ld.global.u64 	%rd14, [%rd12];
	st.global.u64 	[%rd13], %rd14;
	ld.global.f64 	%fd1, [%rd12+8];
	st.global.f64 	[%rd13+8], %fd1;
$L__BB4_4:
	cvt.u32.u64 	%r3, %rd6;
	add.s32 	%r4, %r3, 256;
	cvt.u64.u32 	%rd15, %r4;
	setp.le.s64 	%p3, %rd5, %rd15;
	@%p3 bra 	$L__BB4_6;
	add.s64 	%rd16, %rd1, %rd6;
	shl.b64 	%rd17, %rd16, 4;
	add.s64 	%rd18, %rd3, %rd17;
	add.s64 	%rd19, %rd4, %rd17;
	ld.global.u64 	%rd20, [%rd18+4096];
	st.global.u64 	[%rd19+4096], %rd20;
	ld.global.f64 	%fd2, [%rd18+4104];
	st.global.f64 	[%rd19+4104], %fd2;
$L__BB4_6:
	ret;

}
	// .globl	_ZN3cub18CUB_300001_SM_10006detail8for_each13static_kernelINS2_12policy_hub_t12policy_500_tElN6thrust24THRUST_300001_SM_1000_NS8cuda_cub20__uninitialized_copy7functorINS7_10device_ptrI10DEInstanceEENS7_7pointerISC_NS8_3tagENS7_11use_defaultESG_EEEEEEvT0_T1_
.visible .entry _ZN3cub18CUB_300001_SM_10006detail8for_each13static_kernelINS2_12policy_hub_t12policy_500_tElN6thrust24THRUST_300001_SM_1000_NS8cuda_cub20__uninitialized_copy7functorINS7_10device_ptrI10DEInstanceEENS7_7pointerISC_NS8_3tagENS7_11use_defaultESG_EEEEEEvT0_T1_(
	.param .u64 _ZN3cub18CUB_300001_SM_10006detail8for_each13static_kernelINS2_12policy_hub_t12policy_500_tElN6thrust24THRUST_300001_SM_1000_NS8cuda_cub20__uninitialized_copy7functorINS7_10device_ptrI10DEInstanceEENS7_7pointerISC_NS8_3tagENS7_11use_defaultESG_EEEEEEvT0_T1__param_0,
	.param .align 8 .b8 _ZN3cub18CUB_300001_SM_10006detail8for_each13static_kernelINS2_12policy_hub_t12policy_500_tElN6thrust24THRUST_300001_SM_1000_NS8cuda_cub20__uninitialized_copy7functorINS7_10device_ptrI10DEInstanceEENS7_7pointerISC_NS8_3tagENS7_11use_defaultESG_EEEEEEvT0_T1__param_1[16]
)
.maxntid 256
{
	.reg .pred 	%p<4>;
	.reg .b32 	%r<6>;
	.reg .b64 	%rd<30>;
	.reg .b64 	%fd<5>;

	ld.param.u64 	%rd8, [_ZN3cub18CUB_300001_SM_10006detail8for_each13static_kernelINS2_12policy_hub_t12policy_500_tElN6thrust24THRUST_300001_SM_1000_NS8cuda_cub20__uninitialized_copy7functorINS7_10device_ptrI10DEInstanceEENS7_7pointerISC_NS8_3tagENS7_11use_defaultESG_EEEEEEvT0_T1__param_1+8];
	ld.param.u64 	%rd7, [_ZN3cub18CUB_300001_SM_10006detail8for_each13static_kernelINS2_12policy_hub_t12policy_500_tElN6thrust24THRUST_300001_SM_1000_NS8cuda_cub20__uninitialized_copy7functorINS7_10device_ptrI10DEInstanceEENS7_7pointerISC_NS8_3tagENS7_11use_defaultESG_EEEEEEvT0_T1__param_1];
	ld.param.u64 	%rd9, [_ZN3cub18CUB_300001_SM_10006detail8for_each13static_kernelINS2_12policy_hub_t12policy_500_tElN6thrust24THRUST_300001_SM_1000_NS8cuda_cub20__uninitialized_copy7functorINS7_10device_ptrI10DEInstanceEENS7_7pointerISC_NS8_3tagENS7_11use_defaultESG_EEEEEEvT0_T1__param_0];
	mov.u32 	%r1, %ctaid.x;
	mul.wide.u32 	%rd1, %r1, 512;
	sub.s64 	%rd2, %rd9, %rd1;
	setp.lt.s64 	%p1, %rd2, 512;
	@%p1 bra 	$L__BB5_2;
	mov.u32 	%r5, %tid.x;
	cvta.to.global.u64 	%rd21, %rd8;
	cvta.to.global.u64 	%rd22, %rd7;
	cvt.u64.u32 	%rd23, %r5;
	add.s64 	%rd24, %rd1, %rd23;
	shl.b64 	%rd25, %rd24, 4;
	add.s64 	%rd26, %rd22, %rd25;
	add.s64 	%rd27, %rd21, %rd25;
	ld.global.u64 	%rd28, [%rd26];
	st.global.u64 	[%rd27], %rd28;
	ld.global.f64 	%fd3, [%rd26+8];
	st.global.f64 	[%rd27+8], %fd3;
	ld.global.u64 	%rd29, [%rd26+4096];
	st.global.u64 	[%rd27+4096], %rd29;
	ld.global.f64 	%fd4, [%rd26+4104];
	st.global.f64 	[%rd27+4104], %fd4;
	bra.uni 	$L__BB5_6;
$L__BB5_2:
	cvta.to.global.u64 	%rd3, %rd7;
	cvta.to.global.u64 	%rd4, %rd8;
	mov.u32 	%r2, %tid.x;
	cvt.s64.s32 	%rd5, %rd2;
	cvt.u64.u32 	%rd6, %r2;
	setp.le.s64 	%p2, %rd5, %rd6;
	@%p2 bra 	$L__BB5_4;
	add.s64 	%rd10, %rd1, %rd6;
	shl.b64 	%rd11, %rd10, 4;
	add.s64 	%rd12, %rd3, %rd11;
	add.s64 	%rd13, %rd4, %rd11;
	ld.global.u64 	%rd14, [%rd12];
	st.global.u64 	[%rd13], %rd14;
	ld.global.f64 	%fd1, [%rd12+8];
	st.global.f64 	[%rd13+8], %fd1;
$L__BB5_4:
	cvt.u32.u64 	%r3, %rd6;
	add.s32 	%r4, %r3, 256;
	cvt.u64.u32 	%rd15, %r4;
	setp.le.s64 	%p3, %rd5, %rd15;
	@%p3 bra 	$L__BB5_6;
	add.s64 	%rd16, %rd1, %rd6;
	shl.b64 	%rd17, %rd16, 4;
	add.s64 	%rd18, %rd3, %rd17;
	add.s64 	%rd19, %rd4, %rd17;
	ld.global.u64 	%rd20, [%rd18+4096];
	st.global.u64 	[%rd19+4096], %rd20;
	ld.global.f64 	%fd2, [%rd18+4104];
	st.global.f64 	[%rd19+4104], %fd2;
$L__BB5_6:
	ret;

}
	// .globl	_ZN3cub18CUB_300001_SM_10006detail8for_each13static_kernelINS2_12policy_hub_t12policy_500_tElN6thrust24THRUST_300001_SM_1000_NS8cuda_cub20__uninitialized_copy7functorIP10DEInstanceNS7_7pointerISB_NS8_3tagENS7_11use_defaultESF_EEEEEEvT0_T1_
.visible .entry _ZN3cub18CUB_300001_SM_10006detail8for_each13static_kernelINS2_12policy_hub_t12policy_500_tElN6thrust24THRUST_300001_SM_1000_NS8cuda_cub20__uninitialized_copy7functorIP10DEInstanceNS7_7pointerISB_NS8_3tagENS7_11use_defaultESF_EEEEEEvT0_T1_(
	.param .u64 _ZN3cub18CUB_300001_SM_10006detail8for_each13static_kernelINS2_12policy_hub_t12policy_500_tElN6thrust24THRUST_300001_SM_1000_NS8cuda_cub20__uninitialized_copy7functorIP10DEInstanceNS7_7pointerISB_NS8_3tagENS7_11use_defaultESF_EEEEEEvT0_T1__param_0,
	.param .align 8 .b8 _ZN3cub18CUB_300001_SM_10006detail8for_each13static_kernelINS2_12policy_hub_t12policy_500_tElN6thrust24THRUST_300001_SM_1000_NS8cuda_cub20__uninitialized_copy7functorIP10DEInstanceNS7_7pointerISB_NS8_3tagENS7_11use_defaultESF_EEEEEEvT0_T1__param_1[16]
)
.maxntid 256
{
	.reg .pred 	%p<4>;
	.reg .b32 	%r<6>;
	.reg .b64 	%rd<30>;
	.reg .b64 	%fd<5>;

	ld.param.u64 	%rd8, [_ZN3cub18CUB_300001_SM_10006detail8for_each13static_kernelINS2_12policy_hub_t12policy_500_tElN6thrust24THRUST_300001_SM_1000_NS8cuda_cub20__uninitialized_copy7functorIP10DEInstanceNS7_7pointerISB_NS8_3tagENS7_11use_defaultESF_EEEEEEvT0_T1__param_1+8];
	ld.param.u64 	%rd7, [_ZN3cub18CUB_300001_SM_10006detail8for_each13static_kernelINS2_12policy_hub_t12policy_500_tElN6thrust24THRUST_300001_SM_1000_NS8cuda_cub20__uninitialized_copy7functorIP10DEInstanceNS7_7pointerISB_NS8_3tagENS7_11use_defaultESF_EEEEEEvT0_T1__param_1];
	ld.param.u64 	%rd9, [_ZN3cub18CUB_300001_SM_10006detail8for_each13static_kernelINS2_12policy_hub_t12policy_500_tElN6thrust24THRUST_300001_SM_1000_NS8cuda_cub20__uninitialized_copy7functorIP10DEInstanceNS7_7pointerISB_NS8_3tagENS7_11use_defaultESF_EEEEEEvT0_T1__param_0];
	mov.u32 	%r1, %ctaid.x;
	mul.wide.u32 	%rd1, %r1, 512;
	sub.s64 	%rd2, %rd9, %rd1;
	setp.lt.s64 	%p1, %rd2, 512;
	@%p1 bra 	$L__BB6_2;
	mov.u32 	%r5, %tid.x;
	cvta.to.global.u64 	%rd21, %rd8;
	cvta.to.global.u64 	%rd22, %rd7;
	cvt.u64.u32 	%rd23, %r5;
	add.s64 	%rd24, %rd1, %rd23;
	shl.b64 	%rd25, %rd24, 4;
	add.s64 	%rd26, %rd22, %rd25;
	add.s64 	%rd27, %rd21, %rd25;
	ld.global.u64 	%rd28, [%rd26];
	st.global.u64 	[%rd27], %rd28;
	ld.global.f64 	%fd3, [%rd26+8];
	st.global.f64 	[%rd27+8], %fd3;
	ld.global.u64 	%rd29, [%rd26+4096];
	st.global.u64 	[%rd27+4096], %rd29;
	ld.global.f64 	%fd4, [%rd26+4104];
	st.global.f64 	[%rd27+4104], %fd4;
	bra.uni 	$L__BB6_6;
$L__BB6_2:
	cvta.to.global.u64 	%rd3, %rd7;
	cvta.to.global.u64 	%rd4, %rd8;
	mov.u32 	%r2, %tid.x;
	cvt.s64.s32 	%rd5, %rd2;
	cvt.u64.u32 	%rd6, %r2;
	setp.le.s64 	%p2, %rd5, %rd6;
	@%p2 bra 	$L__BB6_4;
	add.s64 	%rd10, %rd1, %rd6;
	shl.b64 	%rd11, %rd10, 4;
	add.s64 	%rd12, %rd3, %rd11;
	add.s64 	%rd13, %rd4, %rd11;
	ld.global.u64 	%rd14, [%rd12];
	st.global.u64 	[%rd13], %rd14;
	ld.global.f64 	%fd1, [%rd12+8];
	st.global.f64 	[%rd13+8], %fd1;
$L__BB6_4:
	cvt.u32.u64 	%r3, %rd6;
	add.s32 	%r4, %r3, 256;
	cvt.u64.u32 	%rd15, %r4;
	setp.le.s64 	%p3, %rd5, %rd15;
	@%p3 bra 	$L__BB6_6;
	add.s64 	%rd16, %rd1, %rd6;
	shl.b64 	%rd17, %rd16, 4;
	add.s64 	%rd18, %rd3, %rd17;
	add.s64 	%rd19, %rd4, %rd17;
	ld.global.u64 	%rd20, [%rd18+4096];
	st.global.u64 	[%rd19+4096], %rd20;
	ld.global.f64 	%fd2, [%rd18+4104];
	st.global.f64 	[%rd19+4104], %fd2;
$L__BB6_6:
	ret;

}
	// .globl	_ZN3cub18CUB_300001_SM_10006detail9transform16transform_kernelINS2_10policy_hubILb1EN4cuda3std3__45tupleIJN6thrust24THRUST_300001_SM_1000_NS7pointerI10DEInstanceNSA_8cuda_cub3tagENSA_11use_defaultESF_EEEEEE10policy1000EiNS7_10__identityENSA_10device_ptrISC_EEJPSC_EEEvT0_iT1_T2_DpNS2_10kernel_argIT3_EE
.visible .entry _ZN3cub18CUB_300001_SM_10006detail9transform16transform_kernelINS2_10policy_hubILb1EN4cuda3std3__45tupleIJN6thrust24THRUST_300001_SM_1000_NS7pointerI10DEInstanceNSA_8cuda_cub3tagENSA_11use_defaultESF_EEEEEE10policy1000EiNS7_10__identityENSA_10device_ptrISC_EEJPSC_EEEvT0_iT1_T2_DpNS2_10kernel_argIT3_EE(
	.param .u32 _ZN3cub18CUB_300001_SM_10006detail9transform16transform_kernelINS2_10policy_hubILb1EN4cuda3std3__45tupleIJN6thrust24THRUST_300001_SM_1000_NS7pointerI10DEInstanceNSA_8cuda_cub3tagENSA_11use_defaultESF_EEEEEE10policy1000EiNS7_10__identityENSA_10device_ptrISC_EEJPSC_EEEvT0_iT1_T2_DpNS2_10kernel_argIT3_EE_param_0,
	.param .u32 _ZN3cub18CUB_300001_SM_10006detail9transform16transform_kernelINS2_10policy_hubILb1EN4cuda3std3__45tupleIJN6thrust24THRUST_300001_SM_1000_NS7pointerI10DEInstanceNSA_8cuda_cub3tagENSA_11use_defaultESF_EEEEEE10policy1000EiNS7_10__identityENSA_10device_ptrISC_EEJPSC_EEEvT0_iT1_T2_DpNS2_10kernel_argIT3_EE_param_1,
	.param .align 1 .b8 _ZN3cub18CUB_300001_SM_10006detail9transform16transform_kernelINS2_10policy_hubILb1EN4cuda3std3__45tupleIJN6thrust24THRUST_300001_SM_1000_NS7pointerI10DEInstanceNSA_8cuda_cub3tagENSA_11use_defaultESF_EEEEEE10policy1000EiNS7_10__identityENSA_10device_ptrISC_EEJPSC_EEEvT0_iT1_T2_DpNS2_10kernel_argIT3_EE_param_2[1],
	.param .align 8 .b8 _ZN3cub18CUB_300001_SM_10006detail9transform16transform_kernelINS2_10policy_hubILb1EN4cuda3std3__45tupleIJN6thrust24THRUST_300001_SM_1000_NS7pointerI10DEInstanceNSA_8cuda_cub3tagENSA_11use_defaultESF_EEEEEE10policy1000EiNS7_10__identityENSA_10device_ptrISC_EEJPSC_EEEvT0_iT1_T2_DpNS2_10kernel_argIT3_EE_param_3[8],
	.param .align 8 .b8 _ZN3cub18CUB_300001_SM_10006detail9transform16transform_kernelINS2_10policy_hubILb1EN4cuda3std3__45tupleIJN6thrust24THRUST_300001_SM_1000_NS7pointerI10DEInstanceNSA_8cuda_cub3tagENSA_11use_defaultESF_EEEEEE10policy1000EiNS7_10__identityENSA_10device_ptrISC_EEJPSC_EEEvT0_iT1_T2_DpNS2_10kernel_argIT3_EE_param_4[16]
)
.maxntid 128
{
	.reg .pred 	%p<37>;
	.reg .b32 	%r<84>;
	.reg .b64 	%rd<119>;
	.reg .b64 	%fd<45>;

	ld.param.u32 	%r50, [_ZN3cub18CUB_300001_SM_10006detail9transform16transform_kernelINS2_10policy_hubILb1EN4cuda3std3__45tupleIJN6thrust24THRUST_300001_SM_1000_NS7pointerI10DEInstanceNSA_8cuda_cub3tagENSA_11use_defaultESF_EEEEEE10policy1000EiNS7_10__identityENSA_10device_ptrISC_EEJPSC_EEEvT0_iT1_T2_DpNS2_10kernel_argIT3_EE_param_0];
	ld.param.u64 	%rd15, [_ZN3cub18CUB_300001_SM_10006detail9transform16transform_kernelINS2_10policy_hubILb1EN4cuda3std3__45tupleIJN6thrust24THRUST_300001_SM_1000_NS7pointerI10DEInstanceNSA_8cuda_cub3tagENSA_11use_defaultESF_EEEEEE10policy1000EiNS7_10__identityENSA_10device_ptrISC_EEJPSC_EEEvT0_iT1_T2_DpNS2_10kernel_argIT3_EE_param_4];
	ld.param.u64 	%rd17, [_ZN3cub18CUB_300001_SM_10006detail9transform16transform_kernelINS2_10policy_hubILb1EN4cuda3std3__45tupleIJN6thrust24THRUST_300001_SM_1000_NS7pointerI10DEInstanceNSA_8cuda_cub3tagENSA_11use_defaultESF_EEEEEE10policy1000EiNS7_10__identityENSA_10device_ptrISC_EEJPSC_EEEvT0_iT1_T2_DpNS2_10kernel_argIT3_EE_param_3];
	ld.param.u32 	%r49, [_ZN3cub18CUB_300001_SM_10006detail9transform16transform_kernelINS2_10policy_hubILb1EN4cuda3std3__45tupleIJN6thrust24THRUST_300001_SM_1000_NS7pointerI10DEInstanceNSA_8cuda_cub3tagENSA_11use_defaultESF_EEEEEE10policy1000EiNS7_10__identityENSA_10device_ptrISC_EEJPSC_EEEvT0_iT1_T2_DpNS2_10kernel_argIT3_EE_param_1];
	cvta.to.global.u64 	%rd1, %rd17;
	cvta.to.global.u64 	%rd2, %rd15;
	shl.b32 	%r1, %r49, 7;
	mov.u32 	%r51, %ctaid.x;
	mul.lo.s32 	%r2, %r1, %r51;
	sub.s32 	%r3, %r50, %r2;
	min.s32 	%r4, %r1, %r3;
	shl.b32 	%r5, %r4, 4;
	mov.u32 	%r6, %tid.x;
	shl.b32 	%r72, %r6, 7;
	setp.ge.s32 	%p1, %r72, %r5;
	@%p1 bra 	$L__BB7_3;
	mul.wide.u32 	%rd18, %r6, 128;
	add.s64 	%rd19, %rd2, %rd18;
	mul.wide.s32 	%rd20, %r2, 16;
	add.s64 	%rd117, %rd19, %rd20;
$L__BB7_2:
	.pragma "nounroll";
	// begin inline asm
	prefetch.global.L2 [%rd117];
	// end inline asm
	add.s32 	%r72, %r72, 16384;
	add.s64 	%rd117, %rd117, 16384;
	setp.lt.s32 	%p2, %r72, %r5;
	@%p2 bra 	$L__BB7_2;
$L__BB7_3:
	mul.wide.s32 	%rd118, %r2, 16;
	add.s64 	%rd6, %rd2, %rd118;
	add.s64 	%rd7, %rd1, %rd118;
	setp.gt.s32 	%p3, %r1, %r3;
	@%p3 bra 	$L__BB7_17;
	setp.lt.s32 	%p4, %r49, 1;
	@%p4 bra 	$L__BB7_58;
	and.b32  	%r10, %r49, 15;
	setp.lt.u32 	%p5, %r49, 16;
	mov.b32 	%r79, 0;
	@%p5 bra 	$L__BB7_8;
	and.b32  	%r79, %r49, 2147483632;
	neg.s32 	%r74, %r79;
	add.s32 	%r73, %r6, 1152;
	add.s64 	%rd25, %rd118, 6152;
	add.s64 	%rd29, %rd1, %rd25;
	mul.wide.u32 	%rd31, %r6, 16;
	add.s64 	%rd34, %rd1, %rd31;
$L__BB7_7:
	.pragma "nounroll";
	mul.wide.s32 	%rd23, %r73, 16;
	cvta.to.global.u64 	%rd26, %rd15;
	add.s64 	%rd27, %rd26, %rd25;
	add.s64 	%rd28, %rd27, %rd23;
	add.s64 	%rd30, %rd29, %rd23;
	add.s64 	%rd32, %rd26, %rd31;
	add.s64 	%rd33, %rd32, %rd118;
	add.s64 	%rd35, %rd34, %rd118;
	ld.global.u64 	%rd36, [%rd33];
	ld.global.f64 	%fd1, [%rd33+8];
	st.global.u64 	[%rd35], %rd36;
	st.global.f64 	[%rd35+8], %fd1;
	ld.global.u64 	%rd37, [%rd33+2048];
	ld.global.f64 	%fd2, [%rd33+2056];
	st.global.u64 	[%rd35+2048], %rd37;
	st.global.f64 	[%rd35+2056], %fd2;
	ld.global.u64 	%rd38, [%rd33+4096];
	ld.global.f64 	%fd3, [%rd33+4104];
	st.global.u64 	[%rd35+4096], %rd38;
	st.global.f64 	[%rd35+4104], %fd3;
	ld.global.u64 	%rd39, [%rd33+6144];
	ld.global.f64 	%fd4, [%rd33+6152];
	st.global.u64 	[%rd35+6144], %rd39;
	st.global.f64 	[%rd35+6152], %fd4;
	ld.global.u64 	%rd40, [%rd33+8192];
	ld.global.f64 	%fd5, [%rd33+8200];
	st.global.u64 	[%rd35+8192], %rd40;
	st.global.f64 	[%rd35+8200], %fd5;
	ld.global.u64 	%rd41, [%rd33+10240];
	ld.global.f64 	%fd6, [%rd33+10248];
	st.global.u64 	[%rd35+10240], %rd41;
	st.global.f64 	[%rd35+10248], %fd6;
	ld.global.u64 	%rd42, [%rd33+12288];
	ld.global.f64 	%fd7, [%rd33+12296];
	st.global.u64 	[%rd35+12288], %rd42;
	st.global.f64 	[%rd35+12296], %fd7;
	ld.global.u64 	%rd43, [%rd33+14336];
	ld.global.f64 	%fd8, [%rd33+14344];
	st.global.u64 	[%rd35+14336], %rd43;
	st.global.f64 	[%rd35+14344], %fd8;
	ld.global.u64 	%rd44, [%rd33+16384];
	ld.global.f64 	%fd9, [%rd33+16392];
	st.global.u64 	[%rd35+16384], %rd44;
	st.global.f64 	[%rd35+16392], %fd9;
	ld.global.u64 	%rd45, [%rd28+-6152];
	ld.global.f64 	%fd10, [%rd28+-6144];
	st.global.u64 	[%rd30+-6152], %rd45;
	st.global.f64 	[%rd30+-6144], %fd10;
	ld.global.u64 	%rd46, [%rd28+-4104];
	ld.global.f64 	%fd11, [%rd28+-4096];
	st.global.u64 	[%rd30+-4104], %rd46;
	st.global.f64 	[%rd30+-4096], %fd11;
	ld.global.u64 	%rd47, [%rd28+-2056];
	ld.global.f64 	%fd12, [%rd28+-2048];
	st.global.u64 	[%rd30+-2056], %rd47;
	st.global.f64 	[%rd30+-2048], %fd12;
	ld.global.u64 	%rd48, [%rd28+-8];
	ld.global.f64 	%fd13, [%rd28];
	st.global.u64 	[%rd30+-8], %rd48;
	st.global.f64 	[%rd30], %fd13;
	ld.global.u64 	%rd49, [%rd28+2040];
	ld.global.f64 	%fd14, [%rd28+2048];
	st.global.u64 	[%rd30+2040], %rd49;
	st.global.f64 	[%rd30+2048], %fd14;
	ld.global.u64 	%rd50, [%rd28+4088];
	ld.global.f64 	%fd15, [%rd28+4096];
	st.global.u64 	[%rd30+4088], %rd50;
	st.global.f64 	[%rd30+4096], %fd15;
	ld.global.u64 	%rd51, [%rd28+6136];
	ld.global.f64 	%fd16, [%rd28+6144];
	st.global.u64 	[%rd30+6136], %rd51;
	st.global.f64 	[%rd30+6144], %fd16;
	add.s32 	%r74, %r74, 16;
	add.s64 	%rd118, %rd118, 32768;
	add.s32 	%r73, %r73, 2048;
	setp.eq.s32 	%p6, %r74, 0;
	@%p6 bra 	$L__BB7_8;
	bra.uni 	$L__BB7_7;
$L__BB7_8:
	setp.eq.s32 	%p7, %r10, 0;
	@%p7 bra 	$L__BB7_58;
	and.b32  	%r37, %r49, 7;
	setp.lt.u32 	%p8, %r10, 8;
	@%p8 bra 	$L__BB7_11;
	shl.b32 	%r53, %r79, 7;
	add.s32 	%r54, %r53, %r6;
	mul.wide.s32 	%rd52, %r54, 16;
	add.s64 	%rd53, %rd6, %rd52;
	add.s64 	%rd54, %rd7, %rd52;
	ld.global.u64 	%rd55, [%rd53];
	ld.global.f64 	%fd17, [%rd53+8];
	st.global.u64 	[%rd54], %rd55;
	st.global.f64 	[%rd54+8], %fd17;
	ld.global.u64 	%rd56, [%rd53+2048];
	ld.global.f64 	%fd18, [%rd53+2056];
	st.global.u64 	[%rd54+2048], %rd56;
	st.global.f64 	[%rd54+2056], %fd18;
	ld.global.u64 	%rd57, [%rd53+4096];
	ld.global.f64 	%fd19, [%rd53+4104];
	st.global.u64 	[%rd54+4096], %rd57;
	st.global.f64 	[%rd54+4104], %fd19;
	ld.global.u64 	%rd58, [%rd53+6144];
	ld.global.f64 	%fd20, [%rd53+6152];
	st.global.u64 	[%rd54+6144], %rd58;
	st.global.f64 	[%rd54+6152], %fd20;
	ld.global.u64 	%rd59, [%rd53+8192];
	ld.global.f64 	%fd21, [%rd53+8200];
	st.global.u64 	[%rd54+8192], %rd59;
	st.global.f64 	[%rd54+8200], %fd21;
	ld.global.u64 	%rd60, [%rd53+10240];
	ld.global.f64 	%fd22, [%rd53+10248];
	st.global.u64 	[%rd54+10240], %rd60;
	st.global.f64 	[%rd54+10248], %fd22;
	ld.global.u64 	%rd61, [%rd53+12288];
	ld.global.f64 	%fd23, [%rd53+12296];
	st.global.u64 	[%rd54+12288], %rd61;
	st.global.f64 	[%rd54+12296], %fd23;
	ld.global.u64 	%rd62, [%rd53+14336];
	ld.global.f64 	%fd24, [%rd53+14344];
	st.global.u64 	[%rd54+14336], %rd62;
	st.global.f64 	[%rd54+14344], %fd24;
	add.s32 	%r79, %r79, 8;
$L__BB7_11:
	setp.eq.s32 	%p9, %r37, 0;
	@%p9 bra 	$L__BB7_58;
	and.b32  	%r40, %r49, 3;
	setp.lt.u32 	%p10, %r37, 4;
	@%p10 bra 	$L__BB7_14;
	shl.b32 	%r55, %r79, 7;
	add.s32 	%r56, %r55, %r6;
	mul.wide.s32 	%rd63, %r56, 16;
	add.s64 	%rd64, %rd6, %rd63;
	add.s64 	%rd65, %rd7, %rd63;
	ld.global.u64 	%rd66, [%rd64];
	ld.global.f64 	%fd25, [%rd64+8];
	st.global.u64 	[%rd65], %rd66;
	st.global.f64 	[%rd65+8], %fd25;
	ld.global.u64 	%rd67, [%rd64+2048];
	ld.global.f64 	%fd26, [%rd64+2056];
	st.global.u64 	[%rd65+2048], %rd67;
	st.global.f64 	[%rd65+2056], %fd26;
	ld.global.u64 	%rd68, [%rd64+4096];
	ld.global.f64 	%fd27, [%rd64+4104];
	st.global.u64 	[%rd65+4096], %rd68;
	st.global.f64 	[%rd65+4104], %fd27;
	ld.global.u64 	%rd69, [%rd64+6144];
	ld.global.f64 	%fd28, [%rd64+6152];
	st.global.u64 	[%rd65+6144], %rd69;
	st.global.f64 	[%rd65+6152], %fd28;
	add.s32 	%r79, %r79, 4;
$L__BB7_14:
	setp.eq.s32 	%p11, %r40, 0;
	@%p11 bra 	$L__BB7_58;
	mul.wide.s32 	%rd70, %r2, 16;
	or.b64  	%rd71, %rd70, 8;
	add.s64 	%rd13, %rd1, %rd71;
	shl.b32 	%r57, %r79, 7;
	add.s32 	%r83, %r6, %r57;
	cvta.to.global.u64 	%rd72, %rd15;
	add.s64 	%rd14, %rd72, %rd71;
	neg.s32 	%r82, %r40;
$L__BB7_16:
	.pragma "nounroll";
	mul.wide.s32 	%rd73, %r83, 16;
	add.s64 	%rd74, %rd13, %rd73;
	add.s64 	%rd75, %rd14, %rd73;
	ld.global.u64 	%rd76, [%rd75+-8];
	ld.global.f64 	%fd29, [%rd75];
	st.global.u64 	[%rd74+-8], %rd76;
	st.global.f64 	[%rd74], %fd29;
	add.s32 	%r83, %r83, 128;
	add.s32 	%r82, %r82, 1;
	setp.ne.s32 	%p12, %r82, 0;
	@%p12 bra 	$L__BB7_16;
	bra.uni 	$L__BB7_58;
$L__BB7_17:
	setp.lt.s32 	%p13, %r49, 1;
	@%p13 bra 	$L__BB7_58;
	and.b32  	%r14, %r49, 7;
	setp.lt.u32 	%p14, %r49, 8;
	mov.b32 	%r76, 0;
	@%p14 bra 	$L__BB7_37;
	and.b32  	%r76, %r49, 2147483640;
	mov.b32 	%r75, 0;
$L__BB7_20:
	.pragma "nounroll";
	shl.b32 	%r60, %r75, 7;
	add.s32 	%r21, %r60, %r6;
	setp.ge.s32 	%p15, %r21, %r4;
	@%p15 bra 	$L__BB7_22;
	mul.wide.u32 	%rd77, %r21, 16;
	add.s64 	%rd78, %rd6, %rd77;
	add.s64 	%rd79, %rd7, %rd77;
	ld.global.u64 	%rd80, [%rd78];
	ld.global.f64 	%fd30, [%rd78+8];
	st.global.u64 	[%rd79], %rd80;
	st.global.f64 	[%rd79+8], %fd30;
$L__BB7_22:
	add.s32 	%r61, %r21, 128;
	setp.ge.s32 	%p16, %r61, %r4;
	mul.wide.s32 	%rd81, %r61, 16;
	add.s64 	%rd11, %rd6, %rd81;
	add.s64 	%rd12, %rd7, %rd81;
	@%p16 bra 	$L__BB7_24;
	ld.global.u64 	%rd82, [%rd11];
	ld.global.f64 	%fd31, [%rd11+8];
	st.global.u64 	[%rd12], %rd82;
	st.global.f64 	[%rd12+8], %fd31;
$L__BB7_24:
	add.s32 	%r62, %r21, 256;
	setp.ge.s32 	%p17, %r62, %r4;
	@%p17 bra 	$L__BB7_26;
	ld.global.u64 	%rd83, [%rd11+2048];
	ld.global.f64 	%fd32, [%rd11+2056];
	st.global.u64 	[%rd12+2048], %rd83;
	st.global.f64 	[%rd12+2056], %fd32;
$L__BB7_26:
	add.s32 	%r63, %r21, 384;
	setp.ge.s32 	%p18, %r63, %r4;
	@%p18 bra 	$L__BB7_28;
	ld.global.u64 	%rd84, [%rd11+4096];
	ld.global.f64 	%fd33, [%rd11+4104];
	st.global.u64 	[%rd12+4096], %rd84;
	st.global.f64 	[%rd12+4104], %fd33;
$L__BB7_28:
	add.s32 	%r64, %r21, 512;
	setp.ge.s32 	%p19, %r64, %r4;
	@%p19 bra 	$L__BB7_30;
	ld.global.u64 	%rd85, [%rd11+6144];
	ld.global.f64 	%fd34, [%rd11+6152];
	st.global.u64 	[%rd12+6144], %rd85;
	st.global.f64 	[%rd12+6152], %fd34;
$L__BB7_30:
	add.s32 	%r65, %r21, 640;
	setp.ge.s32 	%p20, %r65, %r4;
	@%p20 bra 	$L__BB7_32;
	ld.global.u64 	%rd86, [%rd11+8192];
	ld.global.f64 	%fd35, [%rd11+8200];
	st.global.u64 	[%rd12+8192], %rd86;
	st.global.f64 	[%rd12+8200], %fd35;
$L__BB7_32:
	add.s32 	%r66, %r21, 768;
	setp.ge.s32 	%p21, %r66, %r4;
	@%p21 bra 	$L__BB7_34;
	ld.global.u64 	%rd87, [%rd11+10240];
	ld.global.f64 	%fd36, [%rd11+10248];
	st.global.u64 	[%rd12+10240], %rd87;
	st.global.f64 	[%rd12+10248], %fd36;
$L__BB7_34:
	add.s32 	%r67, %r21, 896;
	setp.ge.s32 	%p22, %r67, %r4;
	@%p22 bra 	$L__BB7_36;
	ld.global.u64 	%rd88, [%rd11+12288];
	ld.global.f64 	%fd37, [%rd11+12296];
	st.global.u64 	[%rd12+12288], %rd88;
	st.global.f64 	[%rd12+12296], %fd37;
$L__BB7_36:
	add.s32 	%r75, %r75, 8;
	setp.ne.s32 	%p23, %r75, %r76;
	@%p23 bra 	$L__BB7_20;
$L__BB7_37:
	setp.eq.s32 	%p24, %r14, 0;
	@%p24 bra 	$L__BB7_58;
	and.b32  	%r24, %r49, 3;
	setp.lt.u32 	%p25, %r14, 4;
	@%p25 bra 	$L__BB7_48;
	shl.b32 	%r68, %r76, 7;
	add.s32 	%r25, %r68, %r6;
	setp.ge.s32 	%p26, %r25, %r4;
	@%p26 bra 	$L__BB7_41;
	mul.wide.s32 	%rd89, %r25, 16;
	add.s64 	%rd90, %rd6, %rd89;
	add.s64 	%rd91, %rd7, %rd89;
	ld.global.u64 	%rd92, [%rd90];
	ld.global.f64 	%fd38, [%rd90+8];
	st.global.u64 	[%rd91], %rd92;
	st.global.f64 	[%rd91+8], %fd38;
$L__BB7_41:
	add.s32 	%r26, %r25, 128;
	setp.ge.s32 	%p27, %r26, %r4;
	@%p27 bra 	$L__BB7_43;
	mul.wide.s32 	%rd93, %r26, 16;
	add.s64 	%rd94, %rd6, %rd93;
	add.s64 	%rd95, %rd7, %rd93;
	ld.global.u64 	%rd96, [%rd94];
	ld.global.f64 	%fd39, [%rd94+8];
	st.global.u64 	[%rd95], %rd96;
	st.global.f64 	[%rd95+8], %fd39;
$L__BB7_43:
	add.s32 	%r27, %r25, 256;
	setp.ge.s32 	%p28, %r27, %r4;
	@%p28 bra 	$L__BB7_45;
	mul.wide.s32 	%rd97, %r27, 16;
	add.s64 	%rd98, %rd6, %rd97;
	add.s64 	%rd99, %rd7, %rd97;
	ld.global.u64 	%rd100, [%rd98];
	ld.global.f64 	%fd40, [%rd98+8];
	st.global.u64 	[%rd99], %rd100;
	st.global.f64 	[%rd99+8], %fd40;
$L__BB7_45:
	add.s32 	%r28, %r25, 384;
	setp.ge.s32 	%p29, %r28, %r4;
	@%p29 bra 	$L__BB7_47;
	mul.wide.s32 	%rd101, %r28, 16;
	add.s64 	%rd102, %rd6, %rd101;
	add.s64 	%rd103, %rd7, %rd101;
	ld.global.u64 	%rd104, [%rd102];
	ld.global.f64 	%fd41, [%rd102+8];
	st.global.u64 	[%rd103], %rd104;
	st.global.f64 	[%rd103+8], %fd41;
$L__BB7_47:
	add.s32 	%r76, %r76, 4;
$L__BB7_48:
	setp.eq.s32 	%p30, %r24, 0;
	@%p30 bra 	$L__BB7_58;
	setp.eq.s32 	%p31, %r24, 1;
	@%p31 bra 	$L__BB7_55;
	shl.b32 	%r69, %r76, 7;
	add.s32 	%r31, %r69, %r6;
	setp.ge.s32 	%p32, %r31, %r4;
	@%p32 bra 	$L__BB7_52;
	mul.wide.s32 	%rd105, %r31, 16;
	add.s64 	%rd106, %rd6, %rd105;
	add.s64 	%rd107, %rd7, %rd105;
	ld.global.u64 	%rd108, [%rd106];
	ld.global.f64 	%fd42, [%rd106+8];
	st.global.u64 	[%rd107], %rd108;
	st.global.f64 	[%rd107+8], %fd42;
$L__BB7_52:
	add.s32 	%r32, %r31, 128;
	setp.ge.s32 	%p33, %r32, %r4;
	@%p33 bra 	$L__BB7_54;
	mul.wide.s32 	%rd109, %r32, 16;
	add.s64 	%rd110, %rd6, %rd109;
	add.s64 	%rd111, %rd7, %rd109;
	ld.global.u64 	%rd112, [%rd110];
	ld.global.f64 	%fd43, [%rd110+8];
	st.global.u64 	[%rd111], %rd112;
	st.global.f64 	[%rd111+8], %fd43;
$L__BB7_54:
	add.s32 	%r76, %r76, 2;
$L__BB7_55:
	and.b32  	%r70, %r49, 1;
	setp.eq.b32 	%p34, %r70, 1;
	not.pred 	%p35, %p34;
	@%p35 bra 	$L__BB7_58;
	shl.b32 	%r71, %r76, 7;
	add.s32 	%r35, %r71, %r6;
	setp.ge.s32 	%p36, %r35, %r4;
	@%p36 bra 	$L__BB7_58;
	mul.wide.s32 	%rd113, %r35, 16;
	add.s64 	%rd114, %rd6, %rd113;
	add.s64 	%rd115, %rd7, %rd113;
	ld.global.u64 	%rd116, [%rd114];
	ld.global.f64 	%fd44, [%rd114+8];
	st.global.u64 	[%rd115], %rd116;
	st.global.f64 	[%rd115+8], %fd44;
$L__BB7_58:
	ret;

}
	// .globl	_ZN3cub18CUB_300001_SM_10006detail9transform16transform_kernelINS2_10policy_hubILb1EN4cuda3std3__45tupleIJPK10DEInstanceEEEE10policy1000EiNS7_10__identityEN6thrust24THRUST_300001_SM_1000_NS10device_ptrIS9_EEJSB_EEEvT0_iT1_T2_DpNS2_10kernel_argIT3_EE
.visible .entry _ZN3cub18CUB_300001_SM_10006detail9transform16transform_kernelINS2_10policy_hubILb1EN4cuda3std3__45tupleIJPK10DEInstanceEEEE10policy1000EiNS7_10__identityEN6thrust24THRUST_300001_SM_1000_NS10device_ptrIS9_EEJSB_EEEvT0_iT1_T2_DpNS2_10kernel_argIT3_EE(
	.param .u32 _ZN3cub18CUB_300001_SM_10006detail9transform16transform_kernelINS2_10policy_hubILb1EN4cuda3std3__45tupleIJPK10DEInstanceEEEE10policy1000EiNS7_10__identityEN6thrust24THRUST_300001_SM_1000_NS10device_ptrIS9_EEJSB_EEEvT0_iT1_T2_DpNS2_10kernel_argIT3_EE_param_0,
	.param .u32 _ZN3cub18CUB_300001_SM_10006detail9transform16transform_kernelINS2_10policy_hubILb1EN4cuda3std3__45tupleIJPK10DEInstanceEEEE10policy1000EiNS7_10__identityEN6thrust24THRUST_300001_SM_1000_NS10device_ptrIS9_EEJSB_EEEvT0_iT1_T2_DpNS2_10kernel_argIT3_EE_param_1,
	.param .align 1 .b8 _ZN3cub18CUB_300001_SM_10006detail9transform16transform_kernelINS2_10policy_hubILb1EN4cuda3std3__45tupleIJPK10DEInstanceEEEE10policy1000EiNS7_10__identityEN6thrust24THRUST_300001_SM_1000_NS10device_ptrIS9_EEJSB_EEEvT0_iT1_T2_DpNS2_10kernel_argIT3_EE_param_2[1],
	.param .align 8 .b8 _ZN3cub18CUB_300001_SM_10006detail9transform16transform_kernelINS2_10policy_hubILb1EN4cuda3std3__45tupleIJPK10DEInstanceEEEE10policy1000EiNS7_10__identityEN6thrust24THRUST_300001_SM_1000_NS10device_ptrIS9_EEJSB_EEEvT0_iT1_T2_DpNS2_10kernel_argIT3_EE_param_3[8],
	.param .align 8 .b8 _ZN3cub18CUB_300001_SM_10006detail9transform16transform_kernelINS2_10policy_hubILb1EN4cuda3std3__45tupleIJPK10DEInstanceEEEE10policy1000EiNS7_10__identityEN6thrust24THRUST_300001_SM_1000_NS10device_ptrIS9_EEJSB_EEEvT0_iT1_T2_DpNS2_10kernel_argIT3_EE_param_4[16]
)
.maxntid 128
{
	.reg .pred 	%p<37>;
	.reg .b32 	%r<84>;
	.reg .b64 	%rd<119>;
	.reg .b64 	%fd<45>;

	ld.param.u32 	%r50, [_ZN3cub18CUB_300001_SM_10006detail9transform16transform_kernelINS2_10policy_hubILb1EN4cuda3std3__45tupleIJPK10DEInstanceEEEE10policy1000EiNS7_10__identityEN6thrust24THRUST_300001_SM_1000_NS10device_ptrIS9_EEJSB_EEEvT0_iT1_T2_DpNS2_10kernel_argIT3_EE_param_0];
	ld.param.u64 	%rd15, [_ZN3cub18CUB_300001_SM_10006detail9transform16transform_kernelINS2_10policy_hubILb1EN4cuda3std3__45tupleIJPK10DEInstanceEEEE10policy1000EiNS7_10__identityEN6thrust24THRUST_300001_SM_1000_NS10device_ptrIS9_EEJSB_EEEvT0_iT1_T2_DpNS2_10kernel_argIT3_EE_param_4];
	ld.param.u64 	%rd17, [_ZN3cub18CUB_300001_SM_10006detail9transform16transform_kernelINS2_10policy_hubILb1EN4cuda3std3__45tupleIJPK10DEInstanceEEEE10policy1000EiNS7_10__identityEN6thrust24THRUST_300001_SM_1000_NS10device_ptrIS9_EEJSB_EEEvT0_iT1_T2_DpNS2_10kernel_argIT3_EE_param_3];
	ld.param.u32 	%r49, [_ZN3cub18CUB_300001_SM_10006detail9transform16transform_kernelINS2_10policy_hubILb1EN4cuda3std3__45tupleIJPK10DEInstanceEEEE10policy1000EiNS7_10__identityEN6thrust24THRUST_300001_SM_1000_NS10device_ptrIS9_EEJSB_EEEvT0_iT1_T2_DpNS2_10kernel_argIT3_EE_param_1];
	cvta.to.global.u64 	%rd1, %rd17;
	cvta.to.global.u64 	%rd2, %rd15;
	shl.b32 	%r1, %r49, 7;
	mov.u32 	%r51, %ctaid.x;
	mul.lo.s32 	%r2, %r1, %r51;
	sub.s32 	%r3, %r50, %r2;
	min.s32 	%r4, %r1, %r3;
	shl.b32 	%r5, %r4, 4;
	mov.u32 	%r6, %tid.x;
	shl.b32 	%r72, %r6, 7;
	setp.ge.s32 	%p1, %r72, %r5;
	@%p1 bra 	$L__BB8_3;
	mul.wide.u32 	%rd18, %r6, 128;
	add.s64 	%rd19, %rd2, %rd18;
	mul.wide.s32 	%rd20, %r2, 16;
	add.s64 	%rd117, %rd19, %rd20;
$L__BB8_2:
	.pragma "nounroll";
	// begin inline asm
	prefetch.global.L2 [%rd117];
	// end inline asm
	add.s32 	%r72, %r72, 16384;
	add.s64 	%rd117, %rd117, 16384;
	setp.lt.s32 	%p2, %r72, %r5;
	@%p2 bra 	$L__BB8_2;
$L__BB8_3:
	mul.wide.s32 	%rd118, %r2, 16;
	add.s64 	%rd6, %rd2, %rd118;
	add.s64 	%rd7, %rd1, %rd118;
	setp.gt.s32 	%p3, %r1, %r3;
	@%p3 bra 	$L__BB8_17;
	setp.lt.s32 	%p4, %r49, 1;
	@%p4 bra 	$L__BB8_58;
	and.b32  	%r10, %r49, 15;
	setp.lt.u32 	%p5, %r49, 16;
	mov.b32 	%r79, 0;
	@%p5 bra 	$L__BB8_8;
	and.b32  	%r79, %r49, 2147483632;
	neg.s32 	%r74, %r79;
	add.s32 	%r73, %r6, 1152;
	add.s64 	%rd25, %rd118, 6152;
	add.s64 	%rd29, %rd1, %rd25;
	mul.wide.u32 	%rd31, %r6, 16;
	add.s64 	%rd34, %rd1, %rd31;
$L__BB8_7:
	.pragma "nounroll";
	mul.wide.s32 	%rd23, %r73, 16;
	cvta.to.global.u64 	%rd26, %rd15;
	add.s64 	%rd27, %rd26, %rd25;
	add.s64 	%rd28, %rd27, %rd23;
	add.s64 	%rd30, %rd29, %rd23;
	add.s64 	%rd32, %rd26, %rd31;
	add.s64 	%rd33, %rd32, %rd118;
	add.s64 	%rd35, %rd34, %rd118;
	ld.global.u64 	%rd36, [%rd33];
	ld.global.f64 	%fd1, [%rd33+8];
	st.global.u64 	[%rd35], %rd36;
	st.global.f64 	[%rd35+8], %fd1;
	ld.global.u64 	%rd37, [%rd33+2048];
	ld.global.f64 	%fd2, [%rd33+2056];
	st.global.u64 	[%rd35+2048], %rd37;
	st.global.f64 	[%rd35+2056], %fd2;
	ld.global.u64 	%rd38, [%rd33+4096];
	ld.global.f64 	%fd3, [%rd33+4104];
	st.global.u64 	[%rd35+4096], %rd38;
	st.global.f64 	[%rd35+4104], %fd3;
	ld.global.u64 	%rd39, [%rd33+6144];
	ld.global.f64 	%fd4, [%rd33+6152];
	st.global.u64 	[%rd35+6144], %rd39;
	st.global.f64 	[%rd35+6152], %fd4;
	ld.global.u64 	%rd40, [%rd33+8192];
	ld.global.f64 	%fd5, [%rd33+8200];
	st.global.u64 	[%rd35+8192], %rd40;
	st.global.f64 	[%rd35+8200], %fd5;
	ld.global.u64 	%rd41, [%rd33+10240];
	ld.global.f64 	%fd6, [%rd33+10248];
	st.global.u64 	[%rd35+10240], %rd41;
	st.global.f64 	[%rd35+10248], %fd6;
	ld.global.u64 	%rd42, [%rd33+12288];
	ld.global.f64 	%fd7, [%rd33+12296];
	st.global.u64 	[%rd35+12288], %rd42;
	st.global.f64 	[%rd35+12296], %fd7;
	ld.global.u64 	%rd43, [%rd33+14336];
	ld.global.f64 	%fd8, [%rd33+14344];
	st.global.u64 	[%rd35+14336], %rd43;
	st.global.f64 	[%rd35+14344], %fd8;
	ld.global.u64 	%rd44, [%rd33+16384];
	ld.global.f64 	%fd9, [%rd33+16392];
	st.global.u64 	[%rd35+16384], %rd44;
	st.global.f64 	[%rd35+16392], %fd9;
	ld.global.u64 	%rd45, [%rd28+-6152];
	ld.global.f64 	%fd10, [%rd28+-6144];
	st.global.u64 	[%rd30+-6152], %rd45;
	st.global.f64 	[%rd30+-6144], %fd10;
	ld.global.u64 	%rd46, [%rd28+-4104];
	ld.global.f64 	%fd11, [%rd28+-4096];
	st.global.u64 	[%rd30+-4104], %rd46;
	st.global.f64 	[%rd30+-4096], %fd11;
	ld.global.u64 	%rd47, [%rd28+-2056];
	ld.global.f64 	%fd12, [%rd28+-2048];
	st.global.u64 	[%rd30+-2056], %rd47;
	st.global.f64 	[%rd30+-2048], %fd12;
	ld.global.u64 	%rd48, [%rd28+-8];
	ld.global.f64 	%fd13, [%rd28];
	st.global.u64 	[%rd30+-8], %rd48;
	st.global.f64 	[%rd30], %fd13;
	ld.global.u64 	%rd49, [%rd28+2040];
	ld.global.f64 	%fd14, [%rd28+2048];
	st.global.u64 	[%rd30+2040], %rd49;
	st.global.f64 	[%rd30+2048], %fd14;
	ld.global.u64 	%rd50, [%rd28+4088];
	ld.global.f64 	%fd15, [%rd28+4096];
	st.global.u64 	[%rd30+4088], %rd50;
	st.global.f64 	[%rd30+4096], %fd15;
	ld.global.u64 	%rd51, [%rd28+6136];
	ld.global.f64 	%fd16, [%rd28+6144];
	st.global.u64 	[%rd30+6136], %rd51;
	st.global.f64 	[%rd30+6144], %fd16;
	add.s32 	%r74, %r74, 16;
	add.s64 	%rd118, %rd118, 32768;
	add.s32 	%r73, %r73, 2048;
	setp.eq.s32 	%p6, %r74, 0;
	@%p6 bra 	$L__BB8_8;
	bra.uni 	$L__BB8_7;
$L__BB8_8:
	setp.eq.s32 	%p7, %r10, 0;
	@%p7 bra 	$L__BB8_58;
	and.b32  	%r37, %r49, 7;
	setp.lt.u32 	%p8, %r10, 8;
	@%p8 bra 	$L__BB8_11;
	shl.b32 	%r53, %r79, 7;
	add.s32 	%r54, %r53, %r6;
	mul.wide.s32 	%rd52, %r54, 16;
	add.s64 	%rd53, %rd6, %rd52;
	add.s64 	%rd54, %rd7, %rd52;
	ld.global.u64 	%rd55, [%rd53];
	ld.global.f64 	%fd17, [%rd53+8];
	st.global.u64 	[%rd54], %rd55;
	st.global.f64 	[%rd54+8], %fd17;
	ld.global.u64 	%rd56, [%rd53+2048];
	ld.global.f64 	%fd18, [%rd53+2056];
	st.global.u64 	[%rd54+2048], %rd56;
	st.global.f64 	[%rd54+2056], %fd18;
	ld.global.u64 	%rd57, [%rd53+4096];
	ld.global.f64 	%fd19, [%rd53+4104];
	st.global.u64 	[%rd54+4096], %rd57;
	st.global.f64 	[%rd54+4104], %fd19;
	ld.global.u64 	%rd58, [%rd53+6144];
	ld.global.f64 	%fd20, [%rd53+6152];
	st.global.u64 	[%rd54+6144], %rd58;
	st.global.f64 	[%rd54+6152], %fd20;
	ld.global.u64 	%rd59, [%rd53+8192];
	ld.global.f64 	%fd21, [%rd53+8200];
	st.global.u64 	[%rd54+8192], %rd59;
	st.global.f64 	[%rd54+8200], %fd21;
	ld.global.u64 	%rd60, [%rd53+10240];
	ld.global.f64 	%fd22, [%rd53+10248];
	st.global.u64 	[%rd54+10240], %rd60;
	st.global.f64 	[%rd54+10248], %fd22;
	ld.global.u64 	%rd61, [%rd53+12288];
	ld.global.f64 	%fd23, [%rd53+12296];
	st.global.u64 	[%rd54+12288], %rd61;
	st.global.f64 	[%rd54+12296], %fd23;
	ld.global.u64 	%rd62, [%rd53+14336];
	ld.global.f64 	%fd24, [%rd53+14344];
	st.global.u64 	[%rd54+14336], %rd62;
	st.global.f64 	[%rd54+14344], %fd24;
	add.s32 	%r79, %r79, 8;
$L__BB8_11:
	setp.eq.s32 	%p9, %r37, 0;
	@%p9 bra 	$L__BB8_58;
	and.b32  	%r40, %r49, 3;
	setp.lt.u32 	%p10, %r37, 4;
	@%p10 bra 	$L__BB8_14;
	shl.b32 	%r55, %r79, 7;
	add.s32 	%r56, %r55, %r6;
	mul.wide.s32 	%rd63, %r56, 16;
	add.s64 	%rd64, %rd6, %rd63;
	add.s64 	%rd65, %rd7, %rd63;
	ld.global.u64 	%rd66, [%rd64];
	ld.global.f64 	%fd25, [%rd64+8];
	st.global.u64 	[%rd65], %rd66;
	st.global.f64 	[%rd65+8], %fd25;
	ld.global.u64 	%rd67, [%rd64+2048];
	ld.global.f64 	%fd26, [%rd64+2056];
	st.global.u64 	[%rd65+2048], %rd67;
	st.global.f64 	[%rd65+2056], %fd26;
	ld.global.u64 	%rd68, [%rd64+4096];
	ld.global.f64 	%fd27, [%rd64+4104];
	st.global.u64 	[%rd65+4096], %rd68;
	st.global.f64 	[%rd65+4104], %fd27;
	ld.global.u64 	%rd69, [%rd64+6144];
	ld.global.f64 	%fd28, [%rd64+6152];
	st.global.u64 	[%rd65+6144], %rd69;
	st.global.f64 	[%rd65+6152], %fd28;
	add.s32 	%r79, %r79, 4;
$L__BB8_14:
	setp.eq.s32 	%p11, %r40, 0;
	@%p11 bra 	$L__BB8_58;
	mul.wide.s32 	%rd70, %r2, 16;
	or.b64  	%rd71, %rd70, 8;
	add.s64 	%rd13, %rd1, %rd71;
	shl.b32 	%r57, %r79, 7;
	add.s32 	%r83, %r6, %r57;
	cvta.to.global.u64 	%rd72, %rd15;
	add.s64 	%rd14, %rd72, %rd71;
	neg.s32 	%r82, %r40;
$L__BB8_16:
	.pragma "nounroll";
	mul.wide.s32 	%rd73, %r83, 16;
	add.s64 	%rd74, %rd13, %rd73;
	add.s64 	%rd75, %rd14, %rd73;
	ld.global.u64 	%rd76, [%rd75+-8];
	ld.global.f64 	%fd29, [%rd75];
	st.global.u64 	[%rd74+-8], %rd76;
	st.global.f64 	[%rd74], %fd29;
	add.s32 	%r83, %r83, 128;
	add.s32 	%r82, %r82, 1;
	setp.ne.s32 	%p12, %r82, 0;
	@%p12 bra 	$L__BB8_16;
	bra.uni 	$L__BB8_58;
$L__BB8_17:
	setp.lt.s32 	%p13, %r49, 1;
	@%p13 bra 	$L__BB8_58;
	and.b32  	%r14, %r49, 7;
	setp.lt.u32 	%p14, %r49, 8;
	mov.b32 	%r76, 0;
	@%p14 bra 	$L__BB8_37;
	and.b32  	%r76, %r49, 2147483640;
	mov.b32 	%r75, 0;
$L__BB8_20:
	.pragma "nounroll";
	shl.b32 	%r60, %r75, 7;
	add.s32 	%r21, %r60, %r6;
	setp.ge.s32 	%p15, %r21, %r4;
	@%p15 bra 	$L__BB8_22;
	mul.wide.u32 	%rd77, %r21, 16;
	add.s64 	%rd78, %rd6, %rd77;
	add.s64 	%rd79, %rd7, %rd77;
	ld.global.u64 	%rd80, [%rd78];
	ld.global.f64 	%fd30, [%rd78+8];
	st.global.u64 	[%rd79], %rd80;
	st.global.f64 	[%rd79+8], %fd30;
$L__BB8_22:
	add.s32 	%r61, %r21, 128;
	setp.ge.s32 	%p16, %r61, %r4;
	mul.wide.s32 	%rd81, %r61, 16;
	add.s64 	%rd11, %rd6, %rd81;
	add.s64 	%rd12, %rd7, %rd81;
	@%p16 bra 	$L__BB8_24;
	ld.global.u64 	%rd82, [%rd11];
	ld.global.f64 	%fd31, [%rd11+8];
	st.global.u64 	[%rd12], %rd82;
	st.global.f64 	[%rd12+8], %fd31;
$L__BB8_24:
	add.s32 	%r62, %r21, 256;
	setp.ge.s32 	%p17, %r62, %r4;
	@%p17 bra 	$L__BB8_26;
	ld.global.u64 	%rd83, [%rd11+2048];
	ld.global.f64 	%fd32, [%rd11+2056];
	st.global.u64 	[%rd12+2048], %rd83;
	st.global.f64 	[%rd12+2056], %fd32;
$L__BB8_26:
	add.s32 	%r63, %r21, 384;
	setp.ge.s32 	%p18, %r63, %r4;
	@%p18 bra 	$L__BB8_28;
	ld.global.u64 	%rd84, [%rd11+4096];
	ld.global.f64 	%fd33, [%rd11+4104];
	st.global.u64 	[%rd12+4096], %rd84;
	st.global.f64 	[%rd12+4104], %fd33;
$L__BB8_28:
	add.s32 	%r64, %r21, 512;
	setp.ge.s32 	%p19, %r64, %r4;
	@%p19 bra 	$L__BB8_30;
	ld.global.u64 	%rd85, [%rd11+6144];
	ld.global.f64 	%fd34, [%rd11+6152];
	st.global.u64 	[%rd12+6144], %rd85;
	st.global.f64 	[%rd12+6152], %fd34;
$L__BB8_30:
	add.s32 	%r65, %r21, 640;
	setp.ge.s32 	%p20, %r65, %r4;
	@%p20 bra 	$L__BB8_32;
	ld.global.u64 	%rd86, [%rd11+8192];
	ld.global.f64 	%fd35, [%rd11+8200];
	st.global.u64 	[%rd12+8192], %rd86;
	st.global.f64 	[%rd12+8200], %fd35;
$L__BB8_32:
	add.s32 	%r66, %r21, 768;
	setp.ge.s32 	%p21, %r66, %r4;
	@%p21 bra 	$L__BB8_34;
	ld.global.u64 	%rd87, [%rd11+10240];
	ld.global.f64 	%fd36, [%rd11+10248];
	st.global.u64 	[%rd12+10240], %rd87;
	st.global.f64 	[%rd12+10248], %fd36;
$L__BB8_34:
	add.s32 	%r67, %r21, 896;
	setp.ge.s32 	%p22, %r67, %r4;
	@%p22 bra 	$L__BB8_36;
	ld.global.u64 	%rd88, [%rd11+12288];
	ld.global.f64 	%fd37, [%rd11+12296];
	st.global.u64 	[%rd12+12288], %rd88;
	st.global.f64 	[%rd12+12296], %fd37;
$L__BB8_36:
	add.s32 	%r75, %r75, 8;
	setp.ne.s32 	%p23, %r75, %r76;
	@%p23 bra 	$L__BB8_20;
$L__BB8_37:
	setp.eq.s32 	%p24, %r14, 0;
	@%p24 bra 	$L__BB8_58;
	and.b32  	%r24, %r49, 3;
	setp.lt.u32 	%p25, %r14, 4;
	@%p25 bra 	$L__BB8_48;
	shl.b32 	%r68, %r76, 7;
	add.s32 	%r25, %r68, %r6;
	setp.ge.s32 	%p26, %r25, %r4;
	@%p26 bra 	$L__BB8_41;
	mul.wide.s32 	%rd89, %r25, 16;
	add.s64 	%rd90, %rd6, %rd89;
	add.s64 	%rd91, %rd7, %rd89;
	ld.global.u64 	%rd92, [%rd90];
	ld.global.f64 	%fd38, [%rd90+8];
	st.global.u64 	[%rd91], %rd92;
	st.global.f64 	[%rd91+8], %fd38;
$L__BB8_41:
	add.s32 	%r26, %r25, 128;
	setp.ge.s32 	%p27, %r26, %r4;
	@%p27 bra 	$L__BB8_43;
	mul.wide.s32 	%rd93, %r26, 16;
	add.s64 	%rd94, %rd6, %rd93;
	add.s64 	%rd95, %rd7, %rd93;
	ld.global.u64 	%rd96, [%rd94];
	ld.global.f64 	%fd39, [%rd94+8];
	st.global.u64 	[%rd95], %rd96;
	st.global.f64 	[%rd95+8], %fd39;
$L__BB8_43:
	add.s32 	%r27, %r25, 256;
	setp.ge.s32 	%p28, %r27, %r4;
	@%p28 bra 	$L__BB8_45;
	mul.wide.s32 	%rd97, %r27, 16;
	add.s64 	%rd98, %rd6, %rd97;
	add.s64 	%rd99, %rd7, %rd97;
	ld.global.u64 	%rd100, [%rd98];
	ld.global.f64 	%fd40, [%rd98+8];
	st.global.u64 	[%rd99], %rd100;
	st.global.f64 	[%rd99+8], %fd40;
$L__BB8_45:
	add.s32 	%r28, %r25, 384;
	setp.ge.s32 	%p29, %r28, %r4;
	@%p29 bra 	$L__BB8_47;
	mul.wide.s32 	%rd101, %r28, 16;
	add.s64 	%rd102, %rd6, %rd101;
	add.s64 	%rd103, %rd7, %rd101;
	ld.global.u64 	%rd104, [%rd102];
	ld.global.f64 	%fd41, [%rd102+8];
	st.global.u64 	[%rd103], %rd104;
	st.global.f64 	[%rd103+8], %fd41;
$L__BB8_47:
	add.s32 	%r76, %r76, 4;
$L__BB8_48:
	setp.eq.s32 	%p30, %r24, 0;
	@%p30 bra 	$L__BB8_58;
	setp.eq.s32 	%p31, %r24, 1;
	@%p31 bra 	$L__BB8_55;
	shl.b32 	%r69, %r76, 7;
	add.s32 	%r31, %r69, %r6;
	setp.ge.s32 	%p32, %r31, %r4;
	@%p32 bra 	$L__BB8_52;
	mul.wide.s32 	%rd105, %r31, 16;
	add.s64 	%rd106, %rd6, %rd105;
	add.s64 	%rd107, %rd7, %rd105;
	ld.global.u64 	%rd108, [%rd106];
	ld.global.f64 	%fd42, [%rd106+8];
	st.global.u64 	[%rd107], %rd108;
	st.global.f64 	[%rd107+8], %fd42;
$L__BB8_52:
	add.s32 	%r32, %r31, 128;
	setp.ge.s32 	%p33, %r32, %r4;
	@%p33 bra 	$L__BB8_54;
	mul.wide.s32 	%rd109, %r32, 16;
	add.s64 	%rd110, %rd6, %rd109;
	add.s64 	%rd111, %rd7, %rd109;
	ld.global.u64 	%rd112, [%rd110];
	ld.global.f64 	%fd43, [%rd110+8];
	st.global.u64 	[%rd111], %rd112;
	st.global.f64 	[%rd111+8], %fd43;
$L__BB8_54:
	add.s32 	%r76, %r76, 2;
$L__BB8_55:
	and.b32  	%r70, %r49, 1;
	setp.eq.b32 	%p34, %r70, 1;
	not.pred 	%p35, %p34;
	@%p35 bra 	$L__BB8_58;
	shl.b32 	%r71, %r76, 7;
	add.s32 	%r35, %r71, %r6;
	setp.ge.s32 	%p36, %r35, %r4;
	@%p36 bra 	$L__BB8_58;
	mul.wide.s32 	%rd113, %r35, 16;
	add.s64 	%rd114, %rd6, %rd113;
	add.s64 	%rd115, %rd7, %rd113;
	ld.global.u64 	%rd116, [%rd114];
	ld.global.f64 	%fd44, [%rd114+8];
	st.global.u64 	[%rd115], %rd116;
	st.global.f64 	[%rd115+8], %fd44;
$L__BB8_58:
	ret;

}
	// .globl	_ZN3cub18CUB_300001_SM_10006detail9transform16transform_kernelINS2_10policy_hubILb1EN4cuda3std3__45tupleIJPK10DEInstanceEEEE10policy1000ElNS7_10__identityEN6thrust24THRUST_300001_SM_1000_NS10device_ptrIS9_EEJSB_EEEvT0_iT1_T2_DpNS2_10kernel_argIT3_EE
.visible .entry _ZN3cub18CUB_300001_SM_10006detail9transform16transform_kernelINS2_10policy_hubILb1EN4cuda3std3__45tupleIJPK10DEInstanceEEEE10policy1000ElNS7_10__identityEN6thrust24THRUST_300001_SM_1000_NS10device_ptrIS9_EEJSB_EEEvT0_iT1_T2_DpNS2_10kernel_argIT3_EE(
	.param .u64 _ZN3cub18CUB_300001_SM_10006detail9transform16transform_kernelINS2_10policy_hubILb1EN4cuda3std3__45tupleIJPK10DEInstanceEEEE10policy1000ElNS7_10__identityEN6thrust24THRUST_300001_SM_1000_NS10device_ptrIS9_EEJSB_EEEvT0_iT1_T2_DpNS2_10kernel_argIT3_EE_param_0,
	.param .u32 _ZN3cub18CUB_300001_SM_10006detail9transform16transform_kernelINS2_10policy_hubILb1EN4cuda3std3__45tupleIJPK10DEInstanceEEEE10policy1000ElNS7_10__identityEN6thrust24THRUST_300001_SM_1000_NS10device_ptrIS9_EEJSB_EEEvT0_iT1_T2_DpNS2_10kernel_argIT3_EE_param_1,
	.param .align 1 .b8 _ZN3cub18CUB_300001_SM_10006detail9transform16transform_kernelINS2_10policy_hubILb1EN4cuda3std3__45tupleIJPK10DEInstanceEEEE10policy1000ElNS7_10__identityEN6thrust24THRUST_300001_SM_1000_NS10device_ptrIS9_EEJSB_EEEvT0_iT1_T2_DpNS2_10kernel_argIT3_EE_param_2[1],
	.param .align 8 .b8 _ZN3cub18CUB_300001_SM_10006detail9transform16transform_kernelINS2_10policy_hubILb1EN4cuda3std3__45tupleIJPK10DEInstanceEEEE10policy1000ElNS7_10__identityEN6thrust24THRUST_300001_SM_1000_NS10device_ptrIS9_EEJSB_EEEvT0_iT1_T2_DpNS2_10kernel_argIT3_EE_param_3[8],
	.param .align 8 .b8 _ZN3cub18CUB_300001_SM_10006detail9transform16transform_kernelINS2_10policy_hubILb1EN4cuda3std3__45tupleIJPK10DEInstanceEEEE10policy1000ElNS7_10__identityEN6thrust24THRUST_300001_SM_1000_NS10device_ptrIS9_EEJSB_EEEvT0_iT1_T2_DpNS2_10kernel_argIT3_EE_param_4[16]
)
.maxntid 128
{
	.reg .pred 	%p<37>;
	.reg .b32 	%r<81>;
	.reg .b64 	%rd<122>;
	.reg .b64 	%fd<45>;

	ld.param.u64 	%rd19, [_ZN3cub18CUB_300001_SM_10006detail9transform16transform_kernelINS2_10policy_hubILb1EN4cuda3std3__45tupleIJPK10DEInstanceEEEE10policy1000ElNS7_10__identityEN6thrust24THRUST_300001_SM_1000_NS10device_ptrIS9_EEJSB_EEEvT0_iT1_T2_DpNS2_10kernel_argIT3_EE_param_0];
	ld.param.u64 	%rd20, [_ZN3cub18CUB_300001_SM_10006detail9transform16transform_kernelINS2_10policy_hubILb1EN4cuda3std3__45tupleIJPK10DEInstanceEEEE10policy1000ElNS7_10__identityEN6thrust24THRUST_300001_SM_1000_NS10device_ptrIS9_EEJSB_EEEvT0_iT1_T2_DpNS2_10kernel_argIT3_EE_param_4];
	ld.param.u64 	%rd21, [_ZN3cub18CUB_300001_SM_10006detail9transform16transform_kernelINS2_10policy_hubILb1EN4cuda3std3__45tupleIJPK10DEInstanceEEEE10policy1000ElNS7_10__identityEN6thrust24THRUST_300001_SM_1000_NS10device_ptrIS9_EEJSB_EEEvT0_iT1_T2_DpNS2_10kernel_argIT3_EE_param_3];
	ld.param.u32 	%r47, [_ZN3cub18CUB_300001_SM_10006detail9transform16transform_kernelINS2_10policy_hubILb1EN4cuda3std3__45tupleIJPK10DEInstanceEEEE10policy1000ElNS7_10__identityEN6thrust24THRUST_300001_SM_1000_NS10device_ptrIS9_EEJSB_EEEvT0_iT1_T2_DpNS2_10kernel_argIT3_EE_param_1];
	cvta.to.global.u64 	%rd1, %rd21;
	cvta.to.global.u64 	%rd2, %rd20;
	shl.b32 	%r1, %r47, 7;
	mov.u32 	%r48, %ctaid.x;
	cvt.u64.u32 	%rd22, %r48;
	cvt.s64.s32 	%rd23, %r1;
	mul.lo.s64 	%rd3, %rd23, %rd22;
	sub.s64 	%rd24, %rd19, %rd3;
	min.s64 	%rd25, %rd24, %rd23;
	cvt.u32.u64 	%r2, %rd25;
	shl.b32 	%r3, %r2, 4;
	mov.u32 	%r4, %tid.x;
	shl.b32 	%r69, %r4, 7;
	setp.ge.s32 	%p1, %r69, %r3;
	@%p1 bra 	$L__BB9_3;
	shl.b64 	%rd26, %rd3, 4;
	add.s64 	%rd27, %rd2, %rd26;
	mul.wide.u32 	%rd28, %r4, 128;
	add.s64 	%rd120, %rd27, %rd28;
$L__BB9_2:
	.pragma "nounroll";
	// begin inline asm
	prefetch.global.L2 [%rd120];
	// end inline asm
	add.s32 	%r69, %r69, 16384;
	add.s64 	%rd120, %rd120, 16384;
	setp.lt.s32 	%p2, %r69, %r3;
	@%p2 bra 	$L__BB9_2;
$L__BB9_3:
	shl.b64 	%rd121, %rd3, 4;
	add.s64 	%rd7, %rd2, %rd121;
	add.s64 	%rd8, %rd1, %rd121;
	setp.eq.s32 	%p3, %r1, %r2;
	@%p3 bra 	$L__BB9_45;
	setp.lt.s32 	%p4, %r47, 1;
	@%p4 bra 	$L__BB9_58;
	and.b32  	%r8, %r47, 7;
	setp.lt.u32 	%p5, %r47, 8;
	mov.b32 	%r78, 0;
	@%p5 bra 	$L__BB9_24;
	and.b32  	%r78, %r47, 2147483640;
	mov.b32 	%r72, 0;
$L__BB9_7:
	.pragma "nounroll";
	shl.b32 	%r51, %r72, 7;
	add.s32 	%r19, %r51, %r4;
	setp.ge.s32 	%p6, %r19, %r2;
	@%p6 bra 	$L__BB9_9;
	mul.wide.u32 	%rd31, %r19, 16;
	add.s64 	%rd32, %rd7, %rd31;
	add.s64 	%rd33, %rd8, %rd31;
	ld.global.u64 	%rd34, [%rd32];
	ld.global.f64 	%fd1, [%rd32+8];
	st.global.u64 	[%rd33], %rd34;
	st.global.f64 	[%rd33+8], %fd1;
$L__BB9_9:
	add.s32 	%r52, %r19, 128;
	setp.ge.s32 	%p7, %r52, %r2;
	mul.wide.s32 	%rd35, %r52, 16;
	add.s64 	%rd15, %rd7, %rd35;
	add.s64 	%rd16, %rd8, %rd35;
	@%p7 bra 	$L__BB9_11;
	ld.global.u64 	%rd36, [%rd15];
	ld.global.f64 	%fd2, [%rd15+8];
	st.global.u64 	[%rd16], %rd36;
	st.global.f64 	[%rd16+8], %fd2;
$L__BB9_11:
	add.s32 	%r53, %r19, 256;
	setp.ge.s32 	%p8, %r53, %r2;
	@%p8 bra 	$L__BB9_13;
	ld.global.u64 	%rd37, [%rd15+2048];
	ld.global.f64 	%fd3, [%rd15+2056];
	st.global.u64 	[%rd16+2048], %rd37;
	st.global.f64 	[%rd16+2056], %fd3;
$L__BB9_13:
	add.s32 	%r54, %r19, 384;
	setp.ge.s32 	%p9, %r54, %r2;
	@%p9 bra 	$L__BB9_15;
	ld.global.u64 	%rd38, [%rd15+4096];
	ld.global.f64 	%fd4, [%rd15+4104];
	st.global.u64 	[%rd16+4096], %rd38;
	st.global.f64 	[%rd16+4104], %fd4;
$L__BB9_15:
	add.s32 	%r55, %r19, 512;
	setp.ge.s32 	%p10, %r55, %r2;
	@%p10 bra 	$L__BB9_17;
	ld.global.u64 	%rd39, [%rd15+6144];
	ld.global.f64 	%fd5, [%rd15+6152];
	st.global.u64 	[%rd16+6144], %rd39;
	st.global.f64 	[%rd16+6152], %fd5;
$L__BB9_17:
	add.s32 	%r56, %r19, 640;
	setp.ge.s32 	%p11, %r56, %r2;
	@%p11 bra 	$L__BB9_19;
	ld.global.u64 	%rd40, [%rd15+8192];
	ld.global.f64 	%fd6, [%rd15+8200];
	st.global.u64 	[%rd16+8192], %rd40;
	st.global.f64 	[%rd16+8200], %fd6;
$L__BB9_19:
	add.s32 	%r57, %r19, 768;
	setp.ge.s32 	%p12, %r57, %r2;
	@%p12 bra 	$L__BB9_21;
	ld.global.u64 	%rd41, [%rd15+10240];
	ld.global.f64 	%fd7, [%rd15+10248];
	st.global.u64 	[%rd16+10240], %rd41;
	st.global.f64 	[%rd16+10248], %fd7;
$L__BB9_21:
	add.s32 	%r58, %r19, 896;
	setp.ge.s32 	%p13, %r58, %r2;
	@%p13 bra 	$L__BB9_23;
	ld.global.u64 	%rd42, [%rd15+12288];
	ld.global.f64 	%fd8, [%rd15+12296];
	st.global.u64 	[%rd16+12288], %rd42;
	st.global.f64 	[%rd16+12296], %fd8;
$L__BB9_23:
	add.s32 	%r72, %r72, 8;
	setp.eq.s32 	%p14, %r72, %r78;
	@%p14 bra 	$L__BB9_24;
	bra.uni 	$L__BB9_7;
$L__BB9_24:
	setp.eq.s32 	%p15, %r8, 0;
	@%p15 bra 	$L__BB9_58;
	and.b32  	%r35, %r47, 3;
	setp.lt.u32 	%p16, %r8, 4;
	@%p16 bra 	$L__BB9_35;
	shl.b32 	%r59, %r78, 7;
	add.s32 	%r36, %r59, %r4;
	setp.ge.s32 	%p17, %r36, %r2;
	@%p17 bra 	$L__BB9_28;
	mul.wide.s32 	%rd43, %r36, 16;
	add.s64 	%rd44, %rd7, %rd43;
	add.s64 	%rd45, %rd8, %rd43;
	ld.global.u64 	%rd46, [%rd44];
	ld.global.f64 	%fd9, [%rd44+8];
	st.global.u64 	[%rd45], %rd46;
	st.global.f64 	[%rd45+8], %fd9;
$L__BB9_28:
	add.s32 	%r37, %r36, 128;
	setp.ge.s32 	%p18, %r37, %r2;
	@%p18 bra 	$L__BB9_30;
	mul.wide.s32 	%rd47, %r37, 16;
	add.s64 	%rd48, %rd7, %rd47;
	add.s64 	%rd49, %rd8, %rd47;
	ld.global.u64 	%rd50, [%rd48];
	ld.global.f64 	%fd10, [%rd48+8];
	st.global.u64 	[%rd49], %rd50;
	st.global.f64 	[%rd49+8], %fd10;
$L__BB9_30:
	add.s32 	%r38, %r36, 256;
	setp.ge.s32 	%p19, %r38, %r2;
	@%p19 bra 	$L__BB9_32;
	mul.wide.s32 	%rd51, %r38, 16;
	add.s64 	%rd52, %rd7, %rd51;
	add.s64 	%rd53, %rd8, %rd51;
	ld.global.u64 	%rd54, [%rd52];
	ld.global.f64 	%fd11, [%rd52+8];
	st.global.u64 	[%rd53], %rd54;
	st.global.f64 	[%rd53+8], %fd11;
$L__BB9_32:
	add.s32 	%r39, %r36, 384;
	setp.ge.s32 	%p20, %r39, %r2;
	@%p20 bra 	$L__BB9_34;
	mul.wide.s32 	%rd55, %r39, 16;
	add.s64 	%rd56, %rd7, %rd55;
	add.s64 	%rd57, %rd8, %rd55;
	ld.global.u64 	%rd58, [%rd56];
	ld.global.f64 	%fd12, [%rd56+8];
	st.global.u64 	[%rd57], %rd58;
	st.global.f64 	[%rd57+8], %fd12;
$L__BB9_34:
	add.s32 	%r78, %r78, 4;
$L__BB9_35:
	setp.eq.s32 	%p21, %r35, 0;
	@%p21 bra 	$L__BB9_58;
	setp.eq.s32 	%p22, %r35, 1;
	@%p22 bra 	$L__BB9_42;
	shl.b32 	%r60, %r78, 7;
	add.s32 	%r42, %r60, %r4;
	setp.ge.s32 	%p23, %r42, %r2;
	@%p23 bra 	$L__BB9_39;
	mul.wide.s32 	%rd59, %r42, 16;
	add.s64 	%rd60, %rd7, %rd59;
	add.s64 	%rd61, %rd8, %rd59;
	ld.global.u64 	%rd62, [%rd60];
	ld.global.f64 	%fd13, [%rd60+8];
	st.global.u64 	[%rd61], %rd62;
	st.global.f64 	[%rd61+8], %fd13;
$L__BB9_39:
	add.s32 	%r43, %r42, 128;
	setp.ge.s32 	%p24, %r43, %r2;
	@%p24 bra 	$L__BB9_41;
	mul.wide.s32 	%rd63, %r43, 16;
	add.s64 	%rd64, %rd7, %rd63;
	add.s64 	%rd65, %rd8, %rd63;
	ld.global.u64 	%rd66, [%rd64];
	ld.global.f64 	%fd14, [%rd64+8];
	st.global.u64 	[%rd65], %rd66;
	st.global.f64 	[%rd65+8], %fd14;
$L__BB9_41:
	add.s32 	%r78, %r78, 2;
$L__BB9_42:
	and.b32  	%r61, %r47, 1;
	setp.eq.b32 	%p25, %r61, 1;
	not.pred 	%p26, %p25;
	@%p26 bra 	$L__BB9_58;
	shl.b32 	%r62, %r78, 7;
	add.s32 	%r46, %r62, %r4;
	setp.ge.s32 	%p27, %r46, %r2;
	@%p27 bra 	$L__BB9_58;
	mul.wide.s32 	%rd67, %r46, 16;
	add.s64 	%rd68, %rd7, %rd67;
	add.s64 	%rd69, %rd8, %rd67;
	ld.global.u64 	%rd70, [%rd68];
	ld.global.f64 	%fd15, [%rd68+8];
	st.global.u64 	[%rd69], %rd70;
	st.global.f64 	[%rd69+8], %fd15;
	bra.uni 	$L__BB9_58;
$L__BB9_45:
	setp.lt.s32 	%p28, %r47, 1;
	@%p28 bra 	$L__BB9_58;
	and.b32  	%r10, %r47, 15;
	setp.lt.u32 	%p29, %r47, 16;
	mov.b32 	%r74, 0;
	@%p29 bra 	$L__BB9_49;
	and.b32  	%r74, %r47, 2147483632;
	neg.s32 	%r71, %r74;
	mul.wide.u32 	%rd71, %r4, 16;
	add.s64 	%rd9, %rd1, %rd71;
	add.s64 	%rd11, %rd2, %rd71;
	add.s64 	%rd72, %rd121, %rd1;
	add.s32 	%r70, %r4, 1152;
	add.s64 	%rd12, %rd72, 6152;
$L__BB9_48:
	.pragma "nounroll";
	mul.wide.s32 	%rd73, %r70, 16;
	shl.b64 	%rd74, %rd3, 4;
	add.s64 	%rd75, %rd74, %rd2;
	add.s64 	%rd76, %rd75, %rd73;
	add.s64 	%rd77, %rd12, %rd73;
	add.s64 	%rd78, %rd11, %rd121;
	add.s64 	%rd79, %rd9, %rd121;
	ld.global.u64 	%rd80, [%rd78];
	ld.global.f64 	%fd16, [%rd78+8];
	st.global.u64 	[%rd79], %rd80;
	st.global.f64 	[%rd79+8], %fd16;
	ld.global.u64 	%rd81, [%rd78+2048];
	ld.global.f64 	%fd17, [%rd78+2056];
	st.global.u64 	[%rd79+2048], %rd81;
	st.global.f64 	[%rd79+2056], %fd17;
	ld.global.u64 	%rd82, [%rd78+4096];
	ld.global.f64 	%fd18, [%rd78+4104];
	st.global.u64 	[%rd79+4096], %rd82;
	st.global.f64 	[%rd79+4104], %fd18;
	ld.global.u64 	%rd83, [%rd78+6144];
	ld.global.f64 	%fd19, [%rd78+6152];
	st.global.u64 	[%rd79+6144], %rd83;
	st.global.f64 	[%rd79+6152], %fd19;
	ld.global.u64 	%rd84, [%rd78+8192];
	ld.global.f64 	%fd20, [%rd78+8200];
	st.global.u64 	[%rd79+8192], %rd84;
	st.global.f64 	[%rd79+8200], %fd20;
	ld.global.u64 	%rd85, [%rd78+10240];
	ld.global.f64 	%fd21, [%rd78+10248];
	st.global.u64 	[%rd79+10240], %rd85;
	st.global.f64 	[%rd79+10248], %fd21;
	ld.global.u64 	%rd86, [%rd78+12288];
	ld.global.f64 	%fd22, [%rd78+12296];
	st.global.u64 	[%rd79+12288], %rd86;
	st.global.f64 	[%rd79+12296], %fd22;
	ld.global.u64 	%rd87, [%rd78+14336];
	ld.global.f64 	%fd23, [%rd78+14344];
	st.global.u64 	[%rd79+14336], %rd87;
	st.global.f64 	[%rd79+14344], %fd23;
	ld.global.u64 	%rd88, [%rd78+16384];
	ld.global.f64 	%fd24, [%rd78+16392];
	st.global.u64 	[%rd79+16384], %rd88;
	st.global.f64 	[%rd79+16392], %fd24;
	ld.global.u64 	%rd89, [%rd76];
	ld.global.f64 	%fd25, [%rd76+8];
	st.global.u64 	[%rd77+-6152], %rd89;
	st.global.f64 	[%rd77+-6144], %fd25;
	ld.global.u64 	%rd90, [%rd76+2048];
	ld.global.f64 	%fd26, [%rd76+2056];
	st.global.u64 	[%rd77+-4104], %rd90;
	st.global.f64 	[%rd77+-4096], %fd26;
	ld.global.u64 	%rd91, [%rd76+4096];
	ld.global.f64 	%fd27, [%rd76+4104];
	st.global.u64 	[%rd77+-2056], %rd91;
	st.global.f64 	[%rd77+-2048], %fd27;
	ld.global.u64 	%rd92, [%rd76+6144];
	ld.global.f64 	%fd28, [%rd76+6152];
	st.global.u64 	[%rd77+-8], %rd92;
	st.global.f64 	[%rd77], %fd28;
	ld.global.u64 	%rd93, [%rd76+8192];
	ld.global.f64 	%fd29, [%rd76+8200];
	st.global.u64 	[%rd77+2040], %rd93;
	st.global.f64 	[%rd77+2048], %fd29;
	ld.global.u64 	%rd94, [%rd76+10240];
	ld.global.f64 	%fd30, [%rd76+10248];
	st.global.u64 	[%rd77+4088], %rd94;
	st.global.f64 	[%rd77+4096], %fd30;
	ld.global.u64 	%rd95, [%rd76+12288];
	ld.global.f64 	%fd31, [%rd76+12296];
	st.global.u64 	[%rd77+6136], %rd95;
	st.global.f64 	[%rd77+6144], %fd31;
	add.s32 	%r71, %r71, 16;
	add.s64 	%rd121, %rd121, 32768;
	add.s32 	%r70, %r70, 2048;
	setp.eq.s32 	%p30, %r71, 0;
	@%p30 bra 	$L__BB9_49;
	bra.uni 	$L__BB9_48;
$L__BB9_49:
	setp.eq.s32 	%p31, %r10, 0;
	@%p31 bra 	$L__BB9_58;
	and.b32  	%r22, %r47, 7;
	setp.lt.u32 	%p32, %r10, 8;
	@%p32 bra 	$L__BB9_52;
	shl.b32 	%r64, %r74, 7;
	add.s32 	%r65, %r64, %r4;
	mul.wide.s32 	%rd96, %r65, 16;
	add.s64 	%rd97, %rd7, %rd96;
	add.s64 	%rd98, %rd8, %rd96;
	ld.global.u64 	%rd99, [%rd97];
	ld.global.f64 	%fd32, [%rd97+8];
	st.global.u64 	[%rd98], %rd99;
	st.global.f64 	[%rd98+8], %fd32;
	ld.global.u64 	%rd100, [%rd97+2048];
	ld.global.f64 	%fd33, [%rd97+2056];
	st.global.u64 	[%rd98+2048], %rd100;
	st.global.f64 	[%rd98+2056], %fd33;
	ld.global.u64 	%rd101, [%rd97+4096];
	ld.global.f64 	%fd34, [%rd97+4104];
	st.global.u64 	[%rd98+4096], %rd101;
	st.global.f64 	[%rd98+4104], %fd34;
	ld.global.u64 	%rd102, [%rd97+6144];
	ld.global.f64 	%fd35, [%rd97+6152];
	st.global.u64 	[%rd98+6144], %rd102;
	st.global.f64 	[%rd98+6152], %fd35;
	ld.global.u64 	%rd103, [%rd97+8192];
	ld.global.f64 	%fd36, [%rd97+8200];
	st.global.u64 	[%rd98+8192], %rd103;
	st.global.f64 	[%rd98+8200], %fd36;
	ld.global.u64 	%rd104, [%rd97+10240];
	ld.global.f64 	%fd37, [%rd97+10248];
	st.global.u64 	[%rd98+10240], %rd104;
	st.global.f64 	[%rd98+10248], %fd37;
	ld.global.u64 	%rd105, [%rd97+12288];
	ld.global.f64 	%fd38, [%rd97+12296];
	st.global.u64 	[%rd98+12288], %rd105;
	st.global.f64 	[%rd98+12296], %fd38;
	ld.global.u64 	%rd106, [%rd97+14336];
	ld.global.f64 	%fd39, [%rd97+14344];
	st.global.u64 	[%rd98+14336], %rd106;
	st.global.f64 	[%rd98+14344], %fd39;
	add.s32 	%r74, %r74, 8;
$L__BB9_52:
	setp.eq.s32 	%p33, %r22, 0;
	@%p33 bra 	$L__BB9_58;
	and.b32  	%r25, %r47, 3;
	setp.lt.u32 	%p34, %r22, 4;
	@%p34 bra 	$L__BB9_55;
	shl.b32 	%r66, %r74, 7;
	add.s32 	%r67, %r66, %r4;
	mul.wide.s32 	%rd107, %r67, 16;
	add.s64 	%rd108, %rd7, %rd107;
	add.s64 	%rd109, %rd8, %rd107;
	ld.global.u64 	%rd110, [%rd108];
	ld.global.f64 	%fd40, [%rd108+8];
	st.global.u64 	[%rd109], %rd110;
	st.global.f64 	[%rd109+8], %fd40;
	ld.global.u64 	%rd111, [%rd108+2048];
	ld.global.f64 	%fd41, [%rd108+2056];
	st.global.u64 	[%rd109+2048], %rd111;
	st.global.f64 	[%rd109+2056], %fd41;
	ld.global.u64 	%rd112, [%rd108+4096];
	ld.global.f64 	%fd42, [%rd108+4104];
	st.global.u64 	[%rd109+4096], %rd112;
	st.global.f64 	[%rd109+4104], %fd42;
	ld.global.u64 	%rd113, [%rd108+6144];
	ld.global.f64 	%fd43, [%rd108+6152];
	st.global.u64 	[%rd109+6144], %rd113;
	st.global.f64 	[%rd109+6152], %fd43;
	add.s32 	%r74, %r74, 4;
$L__BB9_55:
	setp.eq.s32 	%p35, %r25, 0;
	@%p35 bra 	$L__BB9_58;
	shl.b64 	%rd114, %rd3, 4;
	or.b64  	%rd115, %rd114, 8;
	add.s64 	%rd17, %rd1, %rd115;
	shl.b32 	%r68, %r74, 7;
	add.s32 	%r77, %r4, %r68;
	add.s64 	%rd18, %rd2, %rd115;
	neg.s32 	%r76, %r25;
$L__BB9_57:
	.pragma "nounroll";
	mul.wide.s32 	%rd116, %r77, 16;
	add.s64 	%rd117, %rd17, %rd116;
	add.s64 	%rd118, %rd18, %rd116;
	ld.global.u64 	%rd119, [%rd118+-8];
	ld.global.f64 	%fd44, [%rd118];
	st.global.u64 	[%rd117+-8], %rd119;
	st.global.f64 	[%rd117], %fd44;
	add.s32 	%r77, %r77, 128;
	add.s32 	%r76, %r76, 1;
	setp.eq.s32 	%p36, %r76, 0;
	@%p36 bra 	$L__BB9_58;
	bra.uni 	$L__BB9_57;
$L__BB9_58:
	ret;

}
	// .globl	_ZN3cub18CUB_300001_SM_10006detail9transform16transform_kernelINS2_10policy_hubILb1EN4cuda3std3__45tupleIJN6thrust24THRUST_300001_SM_1000_NS7pointerI10DEInstanceNSA_8cuda_cub3tagENSA_11use_defaultESF_EEEEEE10policy1000ElNS7_10__identityENSA_10device_ptrISC_EEJPSC_EEEvT0_iT1_T2_DpNS2_10kernel_argIT3_EE
.visible .entry _ZN3cub18CUB_300001_SM_10006detail9transform16transform_kernelINS2_10policy_hubILb1EN4cuda3std3__45tupleIJN6thrust24THRUST_300001_SM_1000_NS7pointerI10DEInstanceNSA_8cuda_cub3tagENSA_11use_defaultESF_EEEEEE10policy1000ElNS7_10__identityENSA_10device_ptrISC_EEJPSC_EEEvT0_iT1_T2_DpNS2_10kernel_argIT3_EE(
	.param .u64 _ZN3cub18CUB_300001_SM_10006detail9transform16transform_kernelINS2_10policy_hubILb1EN4cuda3std3__45tupleIJN6thrust24THRUST_300001_SM_1000_NS7pointerI10DEInstanceNSA_8cuda_cub3tagENSA_11use_defaultESF_EEEEEE10policy1000ElNS7_10__identityENSA_10device_ptrISC_EEJPSC_EEEvT0_iT1_T2_DpNS2_10kernel_argIT3_EE_param_0,
	.param .u32 _ZN3cub18CUB_300001_SM_10006detail9transform16transform_kernelINS2_10policy_hubILb1EN4cuda3std3__45tupleIJN6thrust24THRUST_300001_SM_1000_NS7pointerI10DEInstanceNSA_8cuda_cub3tagENSA_11use_defaultESF_EEEEEE10policy1000ElNS7_10__identityENSA_10device_ptrISC_EEJPSC_EEEvT0_iT1_T2_DpNS2_10kernel_argIT3_EE_param_1,
	.param .align 1 .b8 _ZN3cub18CUB_300001_SM_10006detail9transform16transform_kernelINS2_10policy_hubILb1EN4cuda3std3__45tupleIJN6thrust24THRUST_300001_SM_1000_NS7pointerI10DEInstanceNSA_8cuda_cub3tagENSA_11use_defaultESF_EEEEEE10policy1000ElNS7_10__identityENSA_10device_ptrISC_EEJPSC_EEEvT0_iT1_T2_DpNS2_10kernel_argIT3_EE_param_2[1],
	.param .align 8 .b8 _ZN3cub18CUB_300001_SM_10006detail9transform16transform_kernelINS2_10policy_hubILb1EN4cuda3std3__45tupleIJN6thrust24THRUST_300001_SM_1000_NS7pointerI10DEInstanceNSA_8cuda_cub3tagENSA_11use_defaultESF_EEEEEE10policy1000ElNS7_10__identityENSA_10device_ptrISC_EEJPSC_EEEvT0_iT1_T2_DpNS2_10kernel_argIT3_EE_param_3[8],
	.param .align 8 .b8 _ZN3cub18CUB_300001_SM_10006detail9transform16transform_kernelINS2_10policy_hubILb1EN4cuda3std3__45tupleIJN6thrust24THRUST_300001_SM_1000_NS7pointerI10DEInstanceNSA_8cuda_cub3tagENSA_11use_defaultESF_EEEEEE10policy1000ElNS7_10__identityENSA_10device_ptrISC_EEJPSC_EEEvT0_iT1_T2_DpNS2_10kernel_argIT3_EE_param_4[16]
)
.maxntid 128
{
	.reg .pred 	%p<37>;
	.reg .b32 	%r<81>;
	.reg .b64 	%rd<122>;
	.reg .b64 	%fd<45>;

	ld.param.u64 	%rd19, [_ZN3cub18CUB_300001_SM_10006detail9transform16transform_kernelINS2_10policy_hubILb1EN4cuda3std3__45tupleIJN6thrust24THRUST_300001_SM_1000_NS7pointerI10DEInstanceNSA_8cuda_cub3tagENSA_11use_defaultESF_EEEEEE10policy1000ElNS7_10__identityENSA_10device_ptrISC_EEJPSC_EEEvT0_iT1_T2_DpNS2_10kernel_argIT3_EE_param_0];
	ld.param.u64 	%rd20, [_ZN3cub18CUB_300001_SM_10006detail9transform16transform_kernelINS2_10policy_hubILb1EN4cuda3std3__45tupleIJN6thrust24THRUST_300001_SM_1000_NS7pointerI10DEInstanceNSA_8cuda_cub3tagENSA_11use_defaultESF_EEEEEE10policy1000ElNS7_10__identityENSA_10device_ptrISC_EEJPSC_EEEvT0_iT1_T2_DpNS2_10kernel_argIT3_EE_param_4];
	ld.param.u64 	%rd21, [_ZN3cub18CUB_300001_SM_10006detail9transform16transform_kernelINS2_10policy_hubILb1EN4cuda3std3__45tupleIJN6thrust24THRUST_300001_SM_1000_NS7pointerI10DEInstanceNSA_8cuda_cub3tagENSA_11use_defaultESF_EEEEEE10policy1000ElNS7_10__identityENSA_10device_ptrISC_EEJPSC_EEEvT0_iT1_T2_DpNS2_10kernel_argIT3_EE_param_3];
	ld.param.u32 	%r47, [_ZN3cub18CUB_300001_SM_10006detail9transform16transform_kernelINS2_10policy_hubILb1EN4cuda3std3__45tupleIJN6thrust24THRUST_300001_SM_1000_NS7pointerI10DEInstanceNSA_8cuda_cub3tagENSA_11use_defaultESF_EEEEEE10policy1000ElNS7_10__identityENSA_10device_ptrISC_EEJPSC_EEEvT0_iT1_T2_DpNS2_10kernel_argIT3_EE_param_1];
	cvta.to.global.u64 	%rd1, %rd21;
	cvta.to.global.u64 	%rd2, %rd20;
	shl.b32 	%r1, %r47, 7;
	mov.u32 	%r48, %ctaid.x;
	cvt.u64.u32 	%rd22, %r48;
	cvt.s64.s32 	%rd23, %r1;
	mul.lo.s64 	%rd3, %rd23, %rd22;
	sub.s64 	%rd24, %rd19, %rd3;
	min.s64 	%rd25, %rd24, %rd23;
	cvt.u32.u64 	%r2, %rd25;
	shl.b32 	%r3, %r2, 4;
	mov.u32 	%r4, %tid.x;
	shl.b32 	%r69, %r4, 7;
	setp.ge.s32 	%p1, %r69, %r3;
	@%p1 bra 	$L__BB10_3;
	shl.b64 	%rd26, %rd3, 4;
	add.s64 	%rd27, %rd2, %rd26;
	mul.wide.u32 	%rd28, %r4, 128;
	add.s64 	%rd120, %rd27, %rd28;
$L__BB10_2:
	.pragma "nounroll";
	// begin inline asm
	prefetch.global.L2 [%rd120];
	// end inline asm
	add.s32 	%r69, %r69, 16384;
	add.s64 	%rd120, %rd120, 16384;
	setp.lt.s32 	%p2, %r69, %r3;
	@%p2 bra 	$L__BB10_2;
$L__BB10_3:
	shl.b64 	%rd121, %rd3, 4;
	add.s64 	%rd7, %rd2, %rd121;
	add.s64 	%rd8, %rd1, %rd121;
	setp.eq.s32 	%p3, %r1, %r2;
	@%p3 bra 	$L__BB10_45;
	setp.lt.s32 	%p4, %r47, 1;
	@%p4 bra 	$L__BB10_58;
	and.b32  	%r8, %r47, 7;
	setp.lt.u32 	%p5, %r47, 8;
	mov.b32 	%r78, 0;
	@%p5 bra 	$L__BB10_24;
	and.b32  	%r78, %r47, 2147483640;
	mov.b32 	%r72, 0;
$L__BB10_7:
	.pragma "nounroll";
	shl.b32 	%r51, %r72, 7;
	add.s32 	%r19, %r51, %r4;
	setp.ge.s32 	%p6, %r19, %r2;
	@%p6 bra 	$L__BB10_9;
	mul.wide.u32 	%rd31, %r19, 16;
	add.s64 	%rd32, %rd7, %rd31;
	add.s64 	%rd33, %rd8, %rd31;
	ld.global.u64 	%rd34, [%rd32];
	ld.global.f64 	%fd1, [%rd32+8];
	st.global.u64 	[%rd33], %rd34;
	st.global.f64 	[%rd33+8], %fd1;
$L__BB10_9:
	add.s32 	%r52, %r19, 128;
	setp.ge.s32 	%p7, %r52, %r2;
	mul.wide.s32 	%rd35, %r52, 16;
	add.s64 	%rd15, %rd7, %rd35;
	add.s64 	%rd16, %rd8, %rd35;
	@%p7 bra 	$L__BB10_11;
	ld.global.u64 	%rd36, [%rd15];
	ld.global.f64 	%fd2, [%rd15+8];
	st.global.u64 	[%rd16], %rd36;
	st.global.f64 	[%rd16+8], %fd2;
$L__BB10_11:
	add.s32 	%r53, %r19, 256;
	setp.ge.s32 	%p8, %r53, %r2;
	@%p8 bra 	$L__BB10_13;
	ld.global.u64 	%rd37, [%rd15+2048];
	ld.global.f64 	%fd3, [%rd15+2056];
	st.global.u64 	[%rd16+2048], %rd37;
	st.global.f64 	[%rd16+2056], %fd3;
$L__BB10_13:
	add.s32 	%r54, %r19, 384;
	setp.ge.s32 	%p9, %r54, %r2;
	@%p9 bra 	$L__BB10_15;
	ld.global.u64 	%rd38, [%rd15+4096];
	ld.global.f64 	%fd4, [%rd15+4104];
	st.global.u64 	[%rd16+4096], %rd38;
	st.global.f64 	[%rd16+4104], %fd4;
$L__BB10_15:
	add.s32 	%r55, %r19, 512;
	setp.ge.s32 	%p10, %r55, %r2;
	@%p10 bra 	$L__BB10_17;
	ld.global.u64 	%rd39, [%rd15+6144];
	ld.global.f64 	%fd5, [%rd15+6152];
	st.global.u64 	[%rd16+6144], %rd39;
	st.global.f64 	[%rd16+6152], %fd5;
$L__BB10_17:
	add.s32 	%r56, %r19, 640;
	setp.ge.s32 	%p11, %r56, %r2;
	@%p11 bra 	$L__BB10_19;
	ld.global.u64 	%rd40, [%rd15+8192];
	ld.global.f64 	%fd6, [%rd15+8200];
	st.global.u64 	[%rd16+8192], %rd40;
	st.global.f64 	[%rd16+8200], %fd6;
$L__BB10_19:
	add.s32 	%r57, %r19, 768;
	setp.ge.s32 	%p12, %r57, %r2;
	@%p12 bra 	$L__BB10_21;
	ld.global.u64 	%rd41, [%rd15+10240];
	ld.global.f64 	%fd7, [%rd15+10248];
	st.global.u64 	[%rd16+10240], %rd41;
	st.global.f64 	[%rd16+10248], %fd7;
$L__BB10_21:
	add.s32 	%r58, %r19, 896;
	setp.ge.s32 	%p13, %r58, %r2;
	@%p13 bra 	$L__BB10_23;
	ld.global.u64 	%rd42, [%rd15+12288];
	ld.global.f64 	%fd8, [%rd15+12296];
	st.global.u64 	[%rd16+12288], %rd42;
	st.global.f64 	[%rd16+12296], %fd8;
$L__BB10_23:
	add.s32 	%r72, %r72, 8;
	setp.eq.s32 	%p14, %r72, %r78;
	@%p14 bra 	$L__BB10_24;
	bra.uni 	$L__BB10_7;
$L__BB10_24:
	setp.eq.s32 	%p15, %r8, 0;
	@%p15 bra 	$L__BB10_58;
	and.b32  	%r35, %r47, 3;
	setp.lt.u32 	%p16, %r8, 4;
	@%p16 bra 	$L__BB10_35;
	shl.b32 	%r59, %r78, 7;
	add.s32 	%r36, %r59, %r4;
	setp.ge.s32 	%p17, %r36, %r2;
	@%p17 bra 	$L__BB10_28;
	mul.wide.s32 	%rd43, %r36, 16;
	add.s64 	%rd44, %rd7, %rd43;
	add.s64 	%rd45, %rd8, %rd43;
	ld.global.u64 	%rd46, [%rd44];
	ld.global.f64 	%fd9, [%rd44+8];
	st.global.u64 	[%rd45], %rd46;
	st.global.f64 	[%rd45+8], %fd9;
$L__BB10_28:
	add.s32 	%r37, %r36, 128;
	setp.ge.s32 	%p18, %r37, %r2;
	@%p18 bra 	$L__BB10_30;
	mul.wide.s32 	%rd47, %r37, 16;
	add.s64 	%rd48, %rd7, %rd47;
	add.s64 	%rd49, %rd8, %rd47;
	ld.global.u64 	%rd50, [%rd48];
	ld.global.f64 	%fd10, [%rd48+8];
	st.global.u64 	[%rd49], %rd50;
	st.global.f64 	[%rd49+8], %fd10;
$L__BB10_30:
	add.s32 	%r38, %r36, 256;
	setp.ge.s32 	%p19, %r38, %r2;
	@%p19 bra 	$L__BB10_32;
	mul.wide.s32 	%rd51, %r38, 16;
	add.s64 	%rd52, %rd7, %rd51;
	add.s64 	%rd53, %rd8, %rd51;
	ld.global.u64 	%rd54, [%rd52];
	ld.global.f64 	%fd11, [%rd52+8];
	st.global.u64 	[%rd53], %rd54;
	st.global.f64 	[%rd53+8], %fd11;
$L__BB10_32:
	add.s32 	%r39, %r36, 384;
	setp.ge.s32 	%p20, %r39, %r2;
	@%p20 bra 	$L__BB10_34;
	mul.wide.s32 	%rd55, %r39, 16;
	add.s64 	%rd56, %rd7, %rd55;
	add.s64 	%rd57, %rd8, %rd55;
	ld.global.u64 	%rd58, [%rd56];
	ld.global.f64 	%fd12, [%rd56+8];
	st.global.u64 	[%rd57], %rd58;
	st.global.f64 	[%rd57+8], %fd12;
$L__BB10_34:
	add.s32 	%r78, %r78, 4;
$L__BB10_35:
	setp.eq.s32 	%p21, %r35, 0;
	@%p21 bra 	$L__BB10_58;
	setp.eq.s32 	%p22, %r35, 1;
	@%p22 bra 	$L__BB10_42;
	shl.b32 	%r60, %r78, 7;
	add.s32 	%r42, %r60, %r4;
	setp.ge.s32 	%p23, %r42, %r2;
	@%p23 bra 	$L__BB10_39;
	mul.wide.s32 	%rd59, %r42, 16;
	add.s64 	%rd60, %rd7, %rd59;
	add.s64 	%rd61, %rd8, %rd59;
	ld.global.u64 	%rd62, [%rd60];
	ld.global.f64 	%fd13, [%rd60+8];
	st.global.u64 	[%rd61], %rd62;
	st.global.f64 	[%rd61+8], %fd13;
$L__BB10_39:
	add.s32 	%r43, %r42, 128;
	setp.ge.s32 	%p24, %r43, %r2;
	@%p24 bra 	$L__BB10_41;
	mul.wide.s32 	%rd63, %r43, 16;
	add.s64 	%rd64, %rd7, %rd63;
	add.s64 	%rd65, %rd8, %rd63;
	ld.global.u64 	%rd66, [%rd64];
	ld.global.f64 	%fd14, [%rd64+8];
	st.global.u64 	[%rd65], %rd66;
	st.global.f64 	[%rd65+8], %fd14;
$L__BB10_41:
	add.s32 	%r78, %r78, 2;
$L__BB10_42:
	and.b32  	%r61, %r47, 1;
	setp.eq.b32 	%p25, %r61, 1;
	not.pred 	%p26, %p25;
	@%p26 bra 	$L__BB10_58;
	shl.b32 	%r62, %r78, 7;
	add.s32 	%r46, %r62, %r4;
	setp.ge.s32 	%p27, %r46, %r2;
	@%p27 bra 	$L__BB10_58;
	mul.wide.s32 	%rd67, %r46, 16;
	add.s64 	%rd68, %rd7, %rd67;
	add.s64 	%rd69, %rd8, %rd67;
	ld.global.u64 	%rd70, [%rd68];
	ld.global.f64 	%fd15, [%rd68+8];
	st.global.u64 	[%rd69], %rd70;
	st.global.f64 	[%rd69+8], %fd15;
	bra.uni 	$L__BB10_58;
$L__BB10_45:
	setp.lt.s32 	%p28, %r47, 1;
	@%p28 bra 	$L__BB10_58;
	and.b32  	%r10, %r47, 15;
	setp.lt.u32 	%p29, %r47, 16;
	mov.b32 	%r74, 0;
	@%p29 bra 	$L__BB10_49;
	and.b32  	%r74, %r47, 2147483632;
	neg.s32 	%r71, %r74;
	mul.wide.u32 	%rd71, %r4, 16;
	add.s64 	%rd9, %rd1, %rd71;
	add.s64 	%rd11, %rd2, %rd71;
	add.s64 	%rd72, %rd121, %rd1;
	add.s32 	%r70, %r4, 1152;
	add.s64 	%rd12, %rd72, 6152;
$L__BB10_48:
	.pragma "nounroll";
	mul.wide.s32 	%rd73, %r70, 16;
	shl.b64 	%rd74, %rd3, 4;
	add.s64 	%rd75, %rd74, %rd2;
	add.s64 	%rd76, %rd75, %rd73;
	add.s64 	%rd77, %rd12, %rd73;
	add.s64 	%rd78, %rd11, %rd121;
	add.s64 	%rd79, %rd9, %rd121;
	ld.global.u64 	%rd80, [%rd78];
	ld.global.f64 	%fd16, [%rd78+8];
	st.global.u64 	[%rd79], %rd80;
	st.global.f64 	[%rd79+8], %fd16;
	ld.global.u64 	%rd81, [%rd78+2048];
	ld.global.f64 	%fd17, [%rd78+2056];
	st.global.u64 	[%rd79+2048], %rd81;
	st.global.f64 	[%rd79+2056], %fd17;
	ld.global.u64 	%rd82, [%rd78+4096];
	ld.global.f64 	%fd18, [%rd78+4104];
	st.global.u64 	[%rd79+4096], %rd82;
	st.global.f64 	[%rd79+4104], %fd18;
	ld.global.u64 	%rd83, [%rd78+6144];
	ld.global.f64 	%fd19, [%rd78+6152];
	st.global.u64 	[%rd79+6144], %rd83;
	st.global.f64 	[%rd79+6152], %fd19;
	ld.global.u64 	%rd84, [%rd78+8192];
	ld.global.f64 	%fd20, [%rd78+8200];
	st.global.u64 	[%rd79+8192], %rd84;
	st.global.f64 	[%rd79+8200], %fd20;
	ld.global.u64 	%rd85, [%rd78+10240];
	ld.global.f64 	%fd21, [%rd78+10248];
	st.global.u64 	[%rd79+10240], %rd85;
	st.global.f64 	[%rd79+10248], %fd21;
	ld.global.u64 	%rd86, [%rd78+12288];
	ld.global.f64 	%fd22, [%rd78+12296];
	st.global.u64 	[%rd79+12288], %rd86;
	st.global.f64 	[%rd79+12296], %fd22;
	ld.global.u64 	%rd87, [%rd78+14336];
	ld.global.f64 	%fd23, [%rd78+14344];
	st.global.u64 	[%rd79+14336], %rd87;
	st.global.f64 	[%rd79+14344], %fd23;
	ld.global.u64 	%rd88, [%rd78+16384];
	ld.global.f64 	%fd24, [%rd78+16392];
	st.global.u64 	[%rd79+16384], %rd88;
	st.global.f64 	[%rd79+16392], %fd24;
	ld.global.u64 	%rd89, [%rd76];
	ld.global.f64 	%fd25, [%rd76+8];
	st.global.u64 	[%rd77+-6152], %rd89;
	st.global.f64 	[%rd77+-6144], %fd25;
	ld.global.u64 	%rd90, [%rd76+2048];
	ld.global.f64 	%fd26, [%rd76+2056];
	st.global.u64 	[%rd77+-4104], %rd90;
	st.global.f64 	[%rd77+-4096], %fd26;
	ld.global.u64 	%rd91, [%rd76+4096];
	ld.global.f64 	%fd27, [%rd76+4104];
	st.global.u64 	[%rd77+-2056], %rd91;
	st.global.f64 	[%rd77+-2048], %fd27;
	ld.global.u64 	%rd92, [%rd76+6144];
	ld.global.f64 	%fd28, [%rd76+6152];
	st.global.u64 	[%rd77+-8], %rd92;
	st.global.f64 	[%rd77], %fd28;
	ld.global.u64 	%rd93, [%rd76+8192];
	ld.global.f64 	%fd29, [%rd76+8200];
	st.global.u64 	[%rd77+2040], %rd93;
	st.global.f64 	[%rd77+2048], %fd29;
	ld.global.u64 	%rd94, [%rd76+10240];
	ld.global.f64 	%fd30, [%rd76+10248];
	st.global.u64 	[%rd77+4088], %rd94;
	st.global.f64 	[%rd77+4096], %fd30;
	ld.global.u64 	%rd95, [%rd76+12288];
	ld.global.f64 	%fd31, [%rd76+12296];
	st.global.u64 	[%rd77+6136], %rd95;
	st.global.f64 	[%rd77+6144], %fd31;
	add.s32 	%r71, %r71, 16;
	add.s64 	%rd121, %rd121, 32768;
	add.s32 	%r70, %r70, 2048;
	setp.eq.s32 	%p30, %r71, 0;
	@%p30 bra 	$L__BB10_49;
	bra.uni 	$L__BB10_48;
$L__BB10_49:
	setp.eq.s32 	%p31, %r10, 0;
	@%p31 bra 	$L__BB10_58;
	and.b32  	%r22, %r47, 7;
	setp.lt.u32 	%p32, %r10, 8;
	@%p32 bra 	$L__BB10_52;
	shl.b32 	%r64, %r74, 7;
	add.s32 	%r65, %r64, %r4;
	mul.wide.s32 	%rd96, %r65, 16;
	add.s64 	%rd97, %rd7, %rd96;
	add.s64 	%rd98, %rd8, %rd96;
	ld.global.u64 	%rd99, [%rd97];
	ld.global.f64 	%fd32, [%rd97+8];
	st.global.u64 	[%rd98], %rd99;
	st.global.f64 	[%rd98+8], %fd32;
	ld.global.u64 	%rd100, [%rd97+2048];
	ld.global.f64 	%fd33, [%rd97+2056];
	st.global.u64 	[%rd98+2048], %rd100;
	st.global.f64 	[%rd98+2056], %fd33;
	ld.global.u64 	%rd101, [%rd97+4096];
	ld.global.f64 	%fd34, [%rd97+4104];
	st.global.u64 	[%rd98+4096], %rd101;
	st.global.f64 	[%rd98+4104], %fd34;
	ld.global.u64 	%rd102, [%rd97+6144];
	ld.global.f64 	%fd35, [%rd97+6152];
	st.global.u64 	[%rd98+6144], %rd102;
	st.global.f64 	[%rd98+6152], %fd35;
	ld.global.u64 	%rd103, [%rd97+8192];
	ld.global.f64 	%fd36, [%rd97+8200];
	st.global.u64 	[%rd98+8192], %rd103;
	st.global.f64 	[%rd98+8200], %fd36;
	ld.global.u64 	%rd104, [%rd97+10240];
	ld.global.f64 	%fd37, [%rd97+10248];
	st.global.u64 	[%rd98+10240], %rd104;
	st.global.f64 	[%rd98+10248], %fd37;
	ld.global.u64 	%rd105, [%rd97+12288];
	ld.global.f64 	%fd38, [%rd97+12296];
	st.global.u64 	[%rd98+12288], %rd105;
	st.global.f64 	[%rd98+12296], %fd38;
	ld.global.u64 	%rd106, [%rd97+14336];
	ld.global.f64 	%fd39, [%rd97+14344];
	st.global.u64 	[%rd98+14336], %rd106;
	st.global.f64 	[%rd98+14344], %fd39;
	add.s32 	%r74, %r74, 8;
$L__BB10_52:
	setp.eq.s32 	%p33, %r22, 0;
	@%p33 bra 	$L__BB10_58;
	and.b32  	%r25, %r47, 3;
	setp.lt.u32 	%p34, %r22, 4;
	@%p34 bra 	$L__BB10_55;
	shl.b32 	%r66, %r74, 7;
	add.s32 	%r67, %r66, %r4;
	mul.wide.s32 	%rd107, %r67, 16;
	add.s64 	%rd108, %rd7, %rd107;
	add.s64 	%rd109, %rd8, %rd107;
	ld.global.u64 	%rd110, [%rd108];
	ld.global.f64 	%fd40, [%rd108+8];
	st.global.u64 	[%rd109], %rd110;
	st.global.f64 	[%rd109+8], %fd40;
	ld.global.u64 	%rd111, [%rd108+2048];
	ld.global.f64 	%fd41, [%rd108+2056];
	st.global.u64 	[%rd109+2048], %rd111;
	st.global.f64 	[%rd109+2056], %fd41;
	ld.global.u64 	%rd112, [%rd108+4096];
	ld.global.f64 	%fd42, [%rd108+4104];
	st.global.u64 	[%rd109+4096], %rd112;
	st.global.f64 	[%rd109+4104], %fd42;
	ld.global.u64 	%rd113, [%rd108+6144];
	ld.global.f64 	%fd43, [%rd108+6152];
	st.global.u64 	[%rd109+6144], %rd113;
	st.global.f64 	[%rd109+6152], %fd43;
	add.s32 	%r74, %r74, 4;
$L__BB10_55:
	setp.eq.s32 	%p35, %r25, 0;
	@%p35 bra 	$L__BB10_58;
	shl.b64 	%rd114, %rd3, 4;
	or.b64  	%rd115, %rd114, 8;
	add.s64 	%rd17, %rd1, %rd115;
	shl.b32 	%r68, %r74, 7;
	add.s32 	%r77, %r4, %r68;
	add.s64 	%rd18, %rd2, %rd115;
	neg.s32 	%r76, %r25;
$L__BB10_57:
	.pragma "nounroll";
	mul.wide.s32 	%rd116, %r77, 16;
	add.s64 	%rd117, %rd17, %rd116;
	add.s64 	%rd118, %rd18, %rd116;
	ld.global.u64 	%rd119, [%rd118+-8];
	ld.global.f64 	%fd44, [%rd118];
	st.global.u64 	[%rd117+-8], %rd119;
	st.global.f64 	[%rd117], %fd44;
	add.s32 	%r77, %r77, 128;
	add.s32 	%r76, %r76, 1;
	setp.eq.s32 	%p36, %r76, 0;
	@%p36 bra 	$L__BB10_58;
	bra.uni 	$L__BB10_57;
$L__BB10_58:
	ret;

}
	// .globl	_ZN3cub18CUB_300001_SM_10006detail9transform16transform_kernelINS2_10policy_hubILb1EN4cuda3std3__45tupleIJN6thrust24THRUST_300001_SM_1000_NS7pointerI10DEInstanceNSA_8cuda_cub3tagENSA_11use_defaultESF_EEEEEE10policy1000EiNS7_10__identityEPSC_JSL_EEEvT0_iT1_T2_DpNS2_10kernel_argIT3_EE
.visible .entry _ZN3cub18CUB_300001_SM_10006detail9transform16transform_kernelINS2_10policy_hubILb1EN4cuda3std3__45tupleIJN6thrust24THRUST_300001_SM_1000_NS7pointerI10DEInstanceNSA_8cuda_cub3tagENSA_11use_defaultESF_EEEEEE10policy1000EiNS7_10__identityEPSC_JSL_EEEvT0_iT1_T2_DpNS2_10kernel_argIT3_EE(
	.param .u32 _ZN3cub18CUB_300001_SM_10006detail9transform16transform_kernelINS2_10policy_hubILb1EN4cuda3std3__45tupleIJN6thrust24THRUST_300001_SM_1000_NS7pointerI10DEInstanceNSA_8cuda_cub3tagENSA_11use_defaultESF_EEEEEE10policy1000EiNS7_10__identityEPSC_JSL_EEEvT0_iT1_T2_DpNS2_10kernel_argIT3_EE_param_0,
	.param .u32 _ZN3cub18CUB_300001_SM_10006detail9transform16transform_kernelINS2_10policy_hubILb1EN4cuda3std3__45tupleIJN6thrust24THRUST_300001_SM_1000_NS7pointerI10DEInstanceNSA_8cuda_cub3tagENSA_11use_defaultESF_EEEEEE10policy1000EiNS7_10__identityEPSC_JSL_EEEvT0_iT1_T2_DpNS2_10kernel_argIT3_EE_param_1,
	.param .align 1 .b8 _ZN3cub18CUB_300001_SM_10006detail9transform16transform_kernelINS2_10policy_hubILb1EN4cuda3std3__45tupleIJN6thrust24THRUST_300001_SM_1000_NS7pointerI10DEInstanceNSA_8cuda_cub3tagENSA_11use_defaultESF_EEEEEE10policy1000EiNS7_10__identityEPSC_JSL_EEEvT0_iT1_T2_DpNS2_10kernel_argIT3_EE_param_2[1],
	.param .u64 .ptr .align 1 _ZN3cub18CUB_300001_SM_10006detail9transform16transform_kernelINS2_10policy_hubILb1EN4cuda3std3__45tupleIJN6thrust24THRUST_300001_SM_1000_NS7pointerI10DEInstanceNSA_8cuda_cub3tagENSA_11use_defaultESF_EEEEEE10policy1000EiNS7_10__identityEPSC_JSL_EEEvT0_iT1_T2_DpNS2_10kernel_argIT3_EE_param_3,
	.param .align 8 .b8 _ZN3cub18CUB_300001_SM_10006detail9transform16transform_kernelINS2_10policy_hubILb1EN4cuda3std3__45tupleIJN6thrust24THRUST_300001_SM_1000_NS7pointerI10DEInstanceNSA_8cuda_cub3tagENSA_11use_defaultESF_EEEEEE10policy1000EiNS7_10__identityEPSC_JSL_EEEvT0_iT1_T2_DpNS2_10kernel_argIT3_EE_param_4[16]
)
.maxntid 128
{
	.reg .pred 	%p<37>;
	.reg .b32 	%r<84>;
	.reg .b64 	%rd<116>;
	.reg .b64 	%fd<45>;

	ld.param.u32 	%r50, [_ZN3cub18CUB_300001_SM_10006detail9transform16transform_kernelINS2_10policy_hubILb1EN4cuda3std3__45tupleIJN6thrust24THRUST_300001_SM_1000_NS7pointerI10DEInstanceNSA_8cuda_cub3tagENSA_11use_defaultESF_EEEEEE10policy1000EiNS7_10__identityEPSC_JSL_EEEvT0_iT1_T2_DpNS2_10kernel_argIT3_EE_param_0];
	ld.param.u64 	%rd15, [_ZN3cub18CUB_300001_SM_10006detail9transform16transform_kernelINS2_10policy_hubILb1EN4cuda3std3__45tupleIJN6thrust24THRUST_300001_SM_1000_NS7pointerI10DEInstanceNSA_8cuda_cub3tagENSA_11use_defaultESF_EEEEEE10policy1000EiNS7_10__identityEPSC_JSL_EEEvT0_iT1_T2_DpNS2_10kernel_argIT3_EE_param_4];
	ld.param.u32 	%r49, [_ZN3cub18CUB_300001_SM_10006detail9transform16transform_kernelINS2_10policy_hubILb1EN4cuda3std3__45tupleIJN6thrust24THRUST_300001_SM_1000_NS7pointerI10DEInstanceNSA_8cuda_cub3tagENSA_11use_defaultESF_EEEEEE10policy1000EiNS7_10__identityEPSC_JSL_EEEvT0_iT1_T2_DpNS2_10kernel_argIT3_EE_param_1];
	ld.param.u64 	%rd16, [_ZN3cub18CUB_300001_SM_10006detail9transform16transform_kernelINS2_10policy_hubILb1EN4cuda3std3__45tupleIJN6thrust24THRUST_300001_SM_1000_NS7pointerI10DEInstanceNSA_8cuda_cub3tagENSA_11use_defaultESF_EEEEEE10policy1000EiNS7_10__identityEPSC_JSL_EEEvT0_iT1_T2_DpNS2_10kernel_argIT3_EE_param_3];
	cvta.to.global.u64 	%rd1, %rd16;
	cvta.to.global.u64 	%rd2, %rd15;
	shl.b32 	%r1, %r49, 7;
	mov.u32 	%r51, %ctaid.x;
	mul.lo.s32 	%r2, %r1, %r51;
	sub.s32 	%r3, %r50, %r2;
	min.s32 	%r4, %r1, %r3;
	shl.b32 	%r5, %r4, 4;
	mov.u32 	%r6, %tid.x;
	shl.b32 	%r72, %r6, 7;
	setp.ge.s32 	%p1, %r72, %r5;
	@%p1 bra 	$L__BB11_3;
	mul.wide.u32 	%rd17, %r6, 128;
	add.s64 	%rd18, %rd2, %rd17;
	mul.wide.s32 	%rd19, %r2, 16;
	add.s64 	%rd114, %rd18, %rd19;
$L__BB11_2:
	.pragma "nounroll";
	// begin inline asm
	prefetch.global.L2 [%rd114];
	// end inline asm
	add.s32 	%r72, %r72, 16384;
	add.s64 	%rd114, %rd114, 16384;
	setp.lt.s32 	%p2, %r72, %r5;
	@%p2 bra 	$L__BB11_2;
$L__BB11_3:
	mul.wide.s32 	%rd115, %r2, 16;
	add.s64 	%rd6, %rd2, %rd115;
	add.s64 	%rd7, %rd1, %rd115;
	setp.gt.s32 	%p3, %r1, %r3;
	@%p3 bra 	$L__BB11_17;
	setp.lt.s32 	%p4, %r49, 1;
	@%p4 bra 	$L__BB11_58;
	and.b32  	%r10, %r49, 15;
	setp.lt.u32 	%p5, %r49, 16;
	mov.b32 	%r79, 0;
	@%p5 bra 	$L__BB11_8;
	and.b32  	%r79, %r49, 2147483632;
	neg.s32 	%r74, %r79;
	add.s32 	%r73, %r6, 1152;
	add.s64 	%rd24, %rd115, 6152;
	add.s64 	%rd25, %rd2, %rd24;
	add.s64 	%rd27, %rd1, %rd24;
	mul.wide.u32 	%rd29, %r6, 16;
	add.s64 	%rd30, %rd2, %rd29;
$L__BB11_7:
	.pragma "nounroll";
	mul.wide.s32 	%rd22, %r73, 16;
	add.s64 	%rd26, %rd25, %rd22;
	add.s64 	%rd28, %rd27, %rd22;
	add.s64 	%rd31, %rd30, %rd115;
	ld.global.u64 	%rd32, [%rd31];
	ld.global.f64 	%fd1, [%rd31+8];
	add.s64 	%rd33, %rd1, %rd29;
	add.s64 	%rd34, %rd33, %rd115;
	st.global.u64 	[%rd34], %rd32;
	st.global.f64 	[%rd34+8], %fd1;
	ld.global.u64 	%rd35, [%rd31+2048];
	ld.global.f64 	%fd2, [%rd31+2056];
	st.global.u64 	[%rd34+2048], %rd35;
	st.global.f64 	[%rd34+2056], %fd2;
	ld.global.u64 	%rd36, [%rd31+4096];
	ld.global.f64 	%fd3, [%rd31+4104];
	st.global.u64 	[%rd34+4096], %rd36;
	st.global.f64 	[%rd34+4104], %fd3;
	ld.global.u64 	%rd37, [%rd31+6144];
	ld.global.f64 	%fd4, [%rd31+6152];
	st.global.u64 	[%rd34+6144], %rd37;
	st.global.f64 	[%rd34+6152], %fd4;
	ld.global.u64 	%rd38, [%rd31+8192];
	ld.global.f64 	%fd5, [%rd31+8200];
	st.global.u64 	[%rd34+8192], %rd38;
	st.global.f64 	[%rd34+8200], %fd5;
	ld.global.u64 	%rd39, [%rd31+10240];
	ld.global.f64 	%fd6, [%rd31+10248];
	st.global.u64 	[%rd34+10240], %rd39;
	st.global.f64 	[%rd34+10248], %fd6;
	ld.global.u64 	%rd40, [%rd31+12288];
	ld.global.f64 	%fd7, [%rd31+12296];
	st.global.u64 	[%rd34+12288], %rd40;
	st.global.f64 	[%rd34+12296], %fd7;
	ld.global.u64 	%rd41, [%rd31+14336];
	ld.global.f64 	%fd8, [%rd31+14344];
	st.global.u64 	[%rd34+14336], %rd41;
	st.global.f64 	[%rd34+14344], %fd8;
	ld.global.u64 	%rd42, [%rd31+16384];
	ld.global.f64 	%fd9, [%rd31+16392];
	st.global.u64 	[%rd34+16384], %rd42;
	st.global.f64 	[%rd34+16392], %fd9;
	ld.global.u64 	%rd43, [%rd26+-6152];
	ld.global.f64 	%fd10, [%rd26+-6144];
	st.global.u64 	[%rd28+-6152], %rd43;
	st.global.f64 	[%rd28+-6144], %fd10;
	ld.global.u64 	%rd44, [%rd26+-4104];
	ld.global.f64 	%fd11, [%rd26+-4096];
	st.global.u64 	[%rd28+-4104], %rd44;
	st.global.f64 	[%rd28+-4096], %fd11;
	ld.global.u64 	%rd45, [%rd26+-2056];
	ld.global.f64 	%fd12, [%rd26+-2048];
	st.global.u64 	[%rd28+-2056], %rd45;
	st.global.f64 	[%rd28+-2048], %fd12;
	ld.global.u64 	%rd46, [%rd26+-8];
	ld.global.f64 	%fd13, [%rd26];
	st.global.u64 	[%rd28+-8], %rd46;
	st.global.f64 	[%rd28], %fd13;
	ld.global.u64 	%rd47, [%rd26+2040];
	ld.global.f64 	%fd14, [%rd26+2048];
	st.global.u64 	[%rd28+2040], %rd47;
	st.global.f64 	[%rd28+2048], %fd14;
	ld.global.u64 	%rd48, [%rd26+4088];
	ld.global.f64 	%fd15, [%rd26+4096];
	st.global.u64 	[%rd28+4088], %rd48;
	st.global.f64 	[%rd28+4096], %fd15;
	ld.global.u64 	%rd49, [%rd26+6136];
	ld.global.f64 	%fd16, [%rd26+6144];
	st.global.u64 	[%rd28+6136], %rd49;
	st.global.f64 	[%rd28+6144], %fd16;
	add.s32 	%r74, %r74, 16;
	add.s64 	%rd115, %rd115, 32768;
	add.s32 	%r73, %r73, 2048;
	setp.eq.s32 	%p6, %r74, 0;
	@%p6 bra 	$L__BB11_8;
	bra.uni 	$L__BB11_7;
$L__BB11_8:
	setp.eq.s32 	%p7, %r10, 0;
	@%p7 bra 	$L__BB11_58;
	and.b32  	%r37, %r49, 7;
	setp.lt.u32 	%p8, %r10, 8;
	@%p8 bra 	$L__BB11_11;
	shl.b32 	%r53, %r79, 7;
	add.s32 	%r54, %r53, %r6;
	mul.wide.s32 	%rd50, %r54, 16;
	add.s64 	%rd51, %rd6, %rd50;
	ld.global.u64 	%rd52, [%rd51];
	ld.global.f64 	%fd17, [%rd51+8];
	add.s64 	%rd53, %rd7, %rd50;
	st.global.u64 	[%rd53], %rd52;
	st.global.f64 	[%rd53+8], %fd17;
	ld.global.u64 	%rd54, [%rd51+2048];
	ld.global.f64 	%fd18, [%rd51+2056];
	st.global.u64 	[%rd53+2048], %rd54;
	st.global.f64 	[%rd53+2056], %fd18;
	ld.global.u64 	%rd55, [%rd51+4096];
	ld.global.f64 	%fd19, [%rd51+4104];
	st.global.u64 	[%rd53+4096], %rd55;
	st.global.f64 	[%rd53+4104], %fd19;
	ld.global.u64 	%rd56, [%rd51+6144];
	ld.global.f64 	%fd20, [%rd51+6152];
	st.global.u64 	[%rd53+6144], %rd56;
	st.global.f64 	[%rd53+6152], %fd20;
	ld.global.u64 	%rd57, [%rd51+8192];
	ld.global.f64 	%fd21, [%rd51+8200];
	st.global.u64 	[%rd53+8192], %rd57;
	st.global.f64 	[%rd53+8200], %fd21;
	ld.global.u64 	%rd58, [%rd51+10240];
	ld.global.f64 	%fd22, [%rd51+10248];
	st.global.u64 	[%rd53+10240], %rd58;
	st.global.f64 	[%rd53+10248], %fd22;
	ld.global.u64 	%rd59, [%rd51+12288];
	ld.global.f64 	%fd23, [%rd51+12296];
	st.global.u64 	[%rd53+12288], %rd59;
	st.global.f64 	[%rd53+12296], %fd23;
	ld.global.u64 	%rd60, [%rd51+14336];
	ld.global.f64 	%fd24, [%rd51+14344];
	st.global.u64 	[%rd53+14336], %rd60;
	st.global.f64 	[%rd53+14344], %fd24;
	add.s32 	%r79, %r79, 8;
$L__BB11_11:
	setp.eq.s32 	%p9, %r37, 0;
	@%p9 bra 	$L__BB11_58;
	and.b32  	%r40, %r49, 3;
	setp.lt.u32 	%p10, %r37, 4;
	@%p10 bra 	$L__BB11_14;
	shl.b32 	%r55, %r79, 7;
	add.s32 	%r56, %r55, %r6;
	mul.wide.s32 	%rd61, %r56, 16;
	add.s64 	%rd62, %rd6, %rd61;
	ld.global.u64 	%rd63, [%rd62];
	ld.global.f64 	%fd25, [%rd62+8];
	add.s64 	%rd64, %rd7, %rd61;
	st.global.u64 	[%rd64], %rd63;
	st.global.f64 	[%rd64+8], %fd25;
	ld.global.u64 	%rd65, [%rd62+2048];
	ld.global.f64 	%fd26, [%rd62+2056];
	st.global.u64 	[%rd64+2048], %rd65;
	st.global.f64 	[%rd64+2056], %fd26;
	ld.global.u64 	%rd66, [%rd62+4096];
	ld.global.f64 	%fd27, [%rd62+4104];
	st.global.u64 	[%rd64+4096], %rd66;
	st.global.f64 	[%rd64+4104], %fd27;
	ld.global.u64 	%rd67, [%rd62+6144];
	ld.global.f64 	%fd28, [%rd62+6152];
	st.global.u64 	[%rd64+6144], %rd67;
	st.global.f64 	[%rd64+6152], %fd28;
	add.s32 	%r79, %r79, 4;
$L__BB11_14:
	setp.eq.s32 	%p11, %r40, 0;
	@%p11 bra 	$L__BB11_58;
	mul.wide.s32 	%rd68, %r2, 16;
	or.b64  	%rd69, %rd68, 8;
	add.s64 	%rd13, %rd1, %rd69;
	shl.b32 	%r57, %r79, 7;
	add.s32 	%r83, %r6, %r57;
	add.s64 	%rd14, %rd2, %rd69;
	neg.s32 	%r82, %r40;
$L__BB11_16:
	.pragma "nounroll";
	mul.wide.s32 	%rd70, %r83, 16;
	add.s64 	%rd71, %rd13, %rd70;
	add.s64 	%rd72, %rd14, %rd70;
	ld.global.u64 	%rd73, [%rd72+-8];
	ld.global.f64 	%fd29, [%rd72];
	st.global.u64 	[%rd71+-8], %rd73;
	st.global.f64 	[%rd71], %fd29;
	add.s32 	%r83, %r83, 128;
	add.s32 	%r82, %r82, 1;
	setp.ne.s32 	%p12, %r82, 0;
	@%p12 bra 	$L__BB11_16;
	bra.uni 	$L__BB11_58;
$L__BB11_17:
	setp.lt.s32 	%p13, %r49, 1;
	@%p13 bra 	$L__BB11_58;
	and.b32  	%r14, %r49, 7;
	setp.lt.u32 	%p14, %r49, 8;
	mov.b32 	%r76, 0;
	@%p14 bra 	$L__BB11_37;
	and.b32  	%r76, %r49, 2147483640;
	mov.b32 	%r75, 0;
$L__BB11_20:
	.pragma "nounroll";
	shl.b32 	%r60, %r75, 7;
	add.s32 	%r21, %r60, %r6;
	setp.ge.s32 	%p15, %r21, %r4;
	@%p15 bra 	$L__BB11_22;
	mul.wide.u32 	%rd74, %r21, 16;
	add.s64 	%rd75, %rd6, %rd74;
	ld.global.u64 	%rd76, [%rd75];
	ld.global.f64 	%fd30, [%rd75+8];
	add.s64 	%rd77, %rd7, %rd74;
	st.global.u64 	[%rd77], %rd76;
	st.global.f64 	[%rd77+8], %fd30;
$L__BB11_22:
	add.s32 	%r61, %r21, 128;
	setp.ge.s32 	%p16, %r61, %r4;
	mul.wide.s32 	%rd78, %r61, 16;
	add.s64 	%rd11, %rd6, %rd78;
	add.s64 	%rd12, %rd7, %rd78;
	@%p16 bra 	$L__BB11_24;
	ld.global.u64 	%rd79, [%rd11];
	ld.global.f64 	%fd31, [%rd11+8];
	st.global.u64 	[%rd12], %rd79;
	st.global.f64 	[%rd12+8], %fd31;
$L__BB11_24:
	add.s32 	%r62, %r21, 256;
	setp.ge.s32 	%p17, %r62, %r4;
	@%p17 bra 	$L__BB11_26;
	ld.global.u64 	%rd80, [%rd11+2048];
	ld.global.f64 	%fd32, [%rd11+2056];
	st.global.u64 	[%rd12+2048], %rd80;
	st.global.f64 	[%rd12+2056], %fd32;
$L__BB11_26:
	add.s32 	%r63, %r21, 384;
	setp.ge.s32 	%p18, %r63, %r4;
	@%p18 bra 	$L__BB11_28;
	ld.global.u64 	%rd81, [%rd11+4096];
	ld.global.f64 	%fd33, [%rd11+4104];
	st.global.u64 	[%rd12+4096], %rd81;
	st.global.f64 	[%rd12+4104], %fd33;
$L__BB11_28:
	add.s32 	%r64, %r21, 512;
	setp.ge.s32 	%p19, %r64, %r4;
	@%p19 bra 	$L__BB11_30;
	ld.global.u64 	%rd82, [%rd11+6144];
	ld.global.f64 	%fd34, [%rd11+6152];
	st.global.u64 	[%rd12+6144], %rd82;
	st.global.f64 	[%rd12+6152], %fd34;
$L__BB11_30:
	add.s32 	%r65, %r21, 640;
	setp.ge.s32 	%p20, %r65, %r4;
	@%p20 bra 	$L__BB11_32;
	ld.global.u64 	%rd83, [%rd11+8192];
	ld.global.f64 	%fd35, [%rd11+8200];
	st.global.u64 	[%rd12+8192], %rd83;
	st.global.f64 	[%rd12+8200], %fd35;
$L__BB11_32:
	add.s32 	%r66, %r21, 768;
	setp.ge.s32 	%p21, %r66, %r4;
	@%p21 bra 	$L__BB11_34;
	ld.global.u64 	%rd84, [%rd11+10240];
	ld.global.f64 	%fd36, [%rd11+10248];
	st.global.u64 	[%rd12+10240], %rd84;
	st.global.f64 	[%rd12+10248], %fd36;
$L__BB11_34:
	add.s32 	%r67, %r21, 896;
	setp.ge.s32 	%p22, %r67, %r4;
	@%p22 bra 	$L__BB11_36;
	ld.global.u64 	%rd85, [%rd11+12288];
	ld.global.f64 	%fd37, [%rd11+12296];
	st.global.u64 	[%rd12+12288], %rd85;
	st.global.f64 	[%rd12+12296], %fd37;
$L__BB11_36:
	add.s32 	%r75, %r75, 8;
	setp.ne.s32 	%p23, %r75, %r76;
	@%p23 bra 	$L__BB11_20;
$L__BB11_37:
	setp.eq.s32 	%p24, %r14, 0;
	@%p24 bra 	$L__BB11_58;
	and.b32  	%r24, %r49, 3;
	setp.lt.u32 	%p25, %r14, 4;
	@%p25 bra 	$L__BB11_48;
	shl.b32 	%r68, %r76, 7;
	add.s32 	%r25, %r68, %r6;
	setp.ge.s32 	%p26, %r25, %r4;
	@%p26 bra 	$L__BB11_41;
	mul.wide.s32 	%rd86, %r25, 16;
	add.s64 	%rd87, %rd6, %rd86;
	ld.global.u64 	%rd88, [%rd87];
	ld.global.f64 	%fd38, [%rd87+8];
	add.s64 	%rd89, %rd7, %rd86;
	st.global.u64 	[%rd89], %rd88;
	st.global.f64 	[%rd89+8], %fd38;
$L__BB11_41:
	add.s32 	%r26, %r25, 128;
	setp.ge.s32 	%p27, %r26, %r4;
	@%p27 bra 	$L__BB11_43;
	mul.wide.s32 	%rd90, %r26, 16;
	add.s64 	%rd91, %rd6, %rd90;
	ld.global.u64 	%rd92, [%rd91];
	ld.global.f64 	%fd39, [%rd91+8];
	add.s64 	%rd93, %rd7, %rd90;
	st.global.u64 	[%rd93], %rd92;
	st.global.f64 	[%rd93+8], %fd39;
$L__BB11_43:
	add.s32 	%r27, %r25, 256;
	setp.ge.s32 	%p28, %r27, %r4;
	@%p28 bra 	$L__BB11_45;
	mul.wide.s32 	%rd94, %r27, 16;
	add.s64 	%rd95, %rd6, %rd94;
	ld.global.u64 	%rd96, [%rd95];
	ld.global.f64 	%fd40, [%rd95+8];
	add.s64 	%rd97, %rd7, %rd94;
	st.global.u64 	[%rd97], %rd96;
	st.global.f64 	[%rd97+8], %fd40;
$L__BB11_45:
	add.s32 	%r28, %r25, 384;
	setp.ge.s32 	%p29, %r28, %r4;
	@%p29 bra 	$L__BB11_47;
	mul.wide.s32 	%rd98, %r28, 16;
	add.s64 	%rd99, %rd6, %rd98;
	ld.global.u64 	%rd100, [%rd99];
	ld.global.f64 	%fd41, [%rd99+8];
	add.s64 	%rd101, %rd7, %rd98;
	st.global.u64 	[%rd101], %rd100;
	st.global.f64 	[%rd101+8], %fd41;
$L__BB11_47:
	add.s32 	%r76, %r76, 4;
$L__BB11_48:
	setp.eq.s32 	%p30, %r24, 0;
	@%p30 bra 	$L__BB11_58;
	setp.eq.s32 	%p31, %r24, 1;
	@%p31 bra 	$L__BB11_55;
	shl.b32 	%r69, %r76, 7;
	add.s32 	%r31, %r69, %r6;
	setp.ge.s32 	%p32, %r31, %r4;
	@%p32 bra 	$L__BB11_52;
	mul.wide.s32 	%rd102, %r31, 16;
	add.s64 	%rd103, %rd6, %rd102;
	ld.global.u64 	%rd104, [%rd103];
	ld.global.f64 	%fd42, [%rd103+8];
	add.s64 	%rd105, %rd7, %rd102;
	st.global.u64 	[%rd105], %rd104;
	st.global.f64 	[%rd105+8], %fd42;
$L__BB11_52:
	add.s32 	%r32, %r31, 128;
	setp.ge.s32 	%p33, %r32, %r4;
	@%p33 bra 	$L__BB11_54;
	mul.wide.s32 	%rd106, %r32, 16;
	add.s64 	%rd107, %rd6, %rd106;
	ld.global.u64 	%rd108, [%rd107];
	ld.global.f64 	%fd43, [%rd107+8];
	add.s64 	%rd109, %rd7, %rd106;
	st.global.u64 	[%rd109], %rd108;
	st.global.f64 	[%rd109+8], %fd43;
$L__BB11_54:
	add.s32 	%r76, %r76, 2;
$L__BB11_55:
	and.b32  	%r70, %r49, 1;
	setp.eq.b32 	%p34, %r70, 1;
	not.pred 	%p35, %p34;
	@%p35 bra 	$L__BB11_58;
	shl.b32 	%r71, %r76, 7;
	add.s32 	%r35, %r71, %r6;
	setp.ge.s32 	%p36, %r35, %r4;
	@%p36 bra 	$L__BB11_58;
	mul.wide.s32 	%rd110, %r35, 16;
	add.s64 	%rd111, %rd6, %rd110;
	ld.global.u64 	%rd112, [%rd111];
	ld.global.f64 	%fd44, [%rd111+8];
	add.s64 	%rd113, %rd7, %rd110;
	st.global.u64 	[%rd113], %rd112;
	st.global.f64 	[%rd113+8], %fd44;
$L__BB11_58:
	ret;

}
	// .globl	_ZN3cub18CUB_300001_SM_10006detail9transform16transform_kernelINS2_10policy_hubILb1EN4cuda3std3__45tupleIJN6thrust24THRUST_300001_SM_1000_NS7pointerI10DEInstanceNSA_8cuda_cub3tagENSA_11use_defaultESF_EEEEEE10policy1000ElNS7_10__identityEPSC_JSL_EEEvT0_iT1_T2_DpNS2_10kernel_argIT3_EE
.visible .entry _ZN3cub18CUB_300001_SM_10006detail9transform16transform_kernelINS2_10policy_hubILb1EN4cuda3std3__45tupleIJN6thrust24THRUST_300001_SM_1000_NS7pointerI10DEInstanceNSA_8cuda_cub3tagENSA_11use_defaultESF_EEEEEE10policy1000ElNS7_10__identityEPSC_JSL_EEEvT0_iT1_T2_DpNS2_10kernel_argIT3_EE(
	.param .u64 _ZN3cub18CUB_300001_SM_10006detail9transform16transform_kernelINS2_10policy_hubILb1EN4cuda3std3__45tupleIJN6thrust24THRUST_300001_SM_1000_NS7pointerI10DEInstanceNSA_8cuda_cub3tagENSA_11use_defaultESF_EEEEEE10policy1000ElNS7_10__identityEPSC_JSL_EEEvT0_iT1_T2_DpNS2_10kernel_argIT3_EE_param_0,
	.param .u32 _ZN3cub18CUB_300001_SM_10006detail9transform16transform_kernelINS2_10policy_hubILb1EN4cuda3std3__45tupleIJN6thrust24THRUST_300001_SM_1000_NS7pointerI10DEInstanceNSA_8cuda_cub3tagENSA_11use_defaultESF_EEEEEE10policy1000ElNS7_10__identityEPSC_JSL_EEEvT0_iT1_T2_DpNS2_10kernel_argIT3_EE_param_1,
	.param .align 1 .b8 _ZN3cub18CUB_300001_SM_10006detail9transform16transform_kernelINS2_10policy_hubILb1EN4cuda3std3__45tupleIJN6thrust24THRUST_300001_SM_1000_NS7pointerI10DEInstanceNSA_8cuda_cub3tagENSA_11use_defaultESF_EEEEEE10policy1000ElNS7_10__identityEPSC_JSL_EEEvT0_iT1_T2_DpNS2_10kernel_argIT3_EE_param_2[1],
	.param .u64 .ptr .align 1 _ZN3cub18CUB_300001_SM_10006detail9transform16transform_kernelINS2_10policy_hubILb1EN4cuda3std3__45tupleIJN6thrust24THRUST_300001_SM_1000_NS7pointerI10DEInstanceNSA_8cuda_cub3tagENSA_11use_defaultESF_EEEEEE10policy1000ElNS7_10__identityEPSC_JSL_EEEvT0_iT1_T2_DpNS2_10kernel_argIT3_EE_param_3,
	.param .align 8 .b8 _ZN3cub18CUB_300001_SM_10006detail9transform16transform_kernelINS2_10policy_hubILb1EN4cuda3std3__45tupleIJN6thrust24THRUST_300001_SM_1000_NS7pointerI10DEInstanceNSA_8cuda_cub3tagENSA_11use_defaultESF_EEEEEE10policy1000ElNS7_10__identityEPSC_JSL_EEEvT0_iT1_T2_DpNS2_10kernel_argIT3_EE_param_4[16]
)
.maxntid 128
{
	.reg .pred 	%p<37>;
	.reg .b32 	%r<81>;
	.reg .b64 	%rd<122>;
	.reg .b64 	%fd<45>;

	ld.param.u64 	%rd16, [_ZN3cub18CUB_300001_SM_10006detail9transform16transform_kernelINS2_10policy_hubILb1EN4cuda3std3__45tupleIJN6thrust24THRUST_300001_SM_1000_NS7pointerI10DEInstanceNSA_8cuda_cub3tagENSA_11use_defaultESF_EEEEEE10policy1000ElNS7_10__identityEPSC_JSL_EEEvT0_iT1_T2_DpNS2_10kernel_argIT3_EE_param_0];
	ld.param.u64 	%rd17, [_ZN3cub18CUB_300001_SM_10006detail9transform16transform_kernelINS2_10policy_hubILb1EN4cuda3std3__45tupleIJN6thrust24THRUST_300001_SM_1000_NS7pointerI10DEInstanceNSA_8cuda_cub3tagENSA_11use_defaultESF_EEEEEE10policy1000ElNS7_10__identityEPSC_JSL_EEEvT0_iT1_T2_DpNS2_10kernel_argIT3_EE_param_4];
	ld.param.u32 	%r47, [_ZN3cub18CUB_300001_SM_10006detail9transform16transform_kernelINS2_10policy_hubILb1EN4cuda3std3__45tupleIJN6thrust24THRUST_300001_SM_1000_NS7pointerI10DEInstanceNSA_8cuda_cub3tagENSA_11use_defaultESF_EEEEEE10policy1000ElNS7_10__identityEPSC_JSL_EEEvT0_iT1_T2_DpNS2_10kernel_argIT3_EE_param_1];
	ld.param.u64 	%rd18, [_ZN3cub18CUB_300001_SM_10006detail9transform16transform_kernelINS2_10policy_hubILb1EN4cuda3std3__45tupleIJN6thrust24THRUST_300001_SM_1000_NS7pointerI10DEInstanceNSA_8cuda_cub3tagENSA_11use_defaultESF_EEEEEE10policy1000ElNS7_10__identityEPSC_JSL_EEEvT0_iT1_T2_DpNS2_10kernel_argIT3_EE_param_3];
	cvta.to.global.u64 	%rd1, %rd18;
	cvta.to.global.u64 	%rd2, %rd17;
	shl.b32 	%r1, %r47, 7;
	mov.u32 	%r48, %ctaid.x;
	cvt.u64.u32 	%rd19, %r48;
	cvt.s64.s32 	%rd20, %r1;
	mul.lo.s64 	%rd3, %rd20, %rd19;
	sub.s64 	%rd21, %rd16, %rd3;
	min.s64 	%rd22, %rd21, %rd20;
	cvt.u32.u64 	%r2, %rd22;
	shl.b32 	%r3, %r2, 4;
	mov.u32 	%r4, %tid.x;
	shl.b32 	%r69, %r4, 7;
	setp.ge.s32 	%p1, %r69, %r3;
	@%p1 bra 	$L__BB12_3;
	shl.b64 	%rd23, %rd3, 4;
	add.s64 	%rd24, %rd2, %rd23;
	mul.wide.u32 	%rd25, %r4, 128;
	add.s64 	%rd120, %rd24, %rd25;
$L__BB12_2:
	.pragma "nounroll";
	// begin inline asm
	prefetch.global.L2 [%rd120];
	// end inline asm
	add.s32 	%r69, %r69, 16384;
	add.s64 	%rd120, %rd120, 16384;
	setp.lt.s32 	%p2, %r69, %r3;
	@%p2 bra 	$L__BB12_2;
$L__BB12_3:
	shl.b64 	%rd121, %rd3, 4;
	add.s64 	%rd7, %rd2, %rd121;
	add.s64 	%rd8, %rd1, %rd121;
	setp.eq.s32 	%p3, %r1, %r2;
	@%p3 bra 	$L__BB12_45;
	setp.lt.s32 	%p4, %r47, 1;
	@%p4 bra 	$L__BB12_58;
	and.b32  	%r8, %r47, 7;
	setp.lt.u32 	%p5, %r47, 8;
	mov.b32 	%r78, 0;
	@%p5 bra 	$L__BB12_24;
	and.b32  	%r78, %r47, 2147483640;
	mov.b32 	%r72, 0;
$L__BB12_7:
	.pragma "nounroll";
	shl.b32 	%r51, %r72, 7;
	add.s32 	%r19, %r51, %r4;
	setp.ge.s32 	%p6, %r19, %r2;
	@%p6 bra 	$L__BB12_9;
	mul.wide.u32 	%rd28, %r19, 16;
	add.s64 	%rd29, %rd7, %rd28;
	ld.global.u64 	%rd30, [%rd29];
	ld.global.f64 	%fd1, [%rd29+8];
	add.s64 	%rd31, %rd8, %rd28;
	st.global.u64 	[%rd31], %rd30;
	st.global.f64 	[%rd31+8], %fd1;
$L__BB12_9:
	add.s32 	%r52, %r19, 128;
	setp.ge.s32 	%p7, %r52, %r2;
	mul.wide.s32 	%rd32, %r52, 16;
	add.s64 	%rd12, %rd7, %rd32;
	add.s64 	%rd13, %rd8, %rd32;
	@%p7 bra 	$L__BB12_11;
	ld.global.u64 	%rd33, [%rd12];
	ld.global.f64 	%fd2, [%rd12+8];
	st.global.u64 	[%rd13], %rd33;
	st.global.f64 	[%rd13+8], %fd2;
$L__BB12_11:
	add.s32 	%r53, %r19, 256;
	setp.ge.s32 	%p8, %r53, %r2;
	@%p8 bra 	$L__BB12_13;
	ld.global.u64 	%rd34, [%rd12+2048];
	ld.global.f64 	%fd3, [%rd12+2056];
	st.global.u64 	[%rd13+2048], %rd34;
	st.global.f64 	[%rd13+2056], %fd3;
$L__BB12_13:
	add.s32 	%r54, %r19, 384;
	setp.ge.s32 	%p9, %r54, %r2;
	@%p9 bra 	$L__BB12_15;
	ld.global.u64 	%rd35, [%rd12+4096];
	ld.global.f64 	%fd4, [%rd12+4104];
	st.global.u64 	[%rd13+4096], %rd35;
	st.global.f64 	[%rd13+4104], %fd4;
$L__BB12_15:
	add.s32 	%r55, %r19, 512;
	setp.ge.s32 	%p10, %r55, %r2;
	@%p10 bra 	$L__BB12_17;
	ld.global.u64 	%rd36, [%rd12+6144];
	ld.global.f64 	%fd5, [%rd12+6152];
	st.global.u64 	[%rd13+6144], %rd36;
	st.global.f64 	[%rd13+6152], %fd5;
$L__BB12_17:
	add.s32 	%r56, %r19, 640;
	setp.ge.s32 	%p11, %r56, %r2;
	@%p11 bra 	$L__BB12_19;
	ld.global.u64 	%rd37, [%rd12+8192];
	ld.global.f64 	%fd6, [%rd12+8200];
	st.global.u64 	[%rd13+8192], %rd37;
	st.global.f64 	[%rd13+8200], %fd6;
$L__BB12_19:
	add.s32 	%r57, %r19, 768;
	setp.ge.s32 	%p12, %r57, %r2;
	@%p12 bra 	$L__BB12_21;
	ld.global.u64 	%rd38, [%rd12+10240];
	ld.global.f64 	%fd7, [%rd12+10248];
	st.global.u64 	[%rd13+10240], %rd38;
	st.global.f64 	[%rd13+10248], %fd7;
$L__BB12_21:
	add.s32 	%r58, %r19, 896;
	setp.ge.s32 	%p13, %r58, %r2;
	@%p13 bra 	$L__BB12_23;
	ld.global.u64 	%rd39, [%rd12+12288];
	ld.global.f64 	%fd8, [%rd12+12296];
	st.global.u64 	[%rd13+12288], %rd39;
	st.global.f64 	[%rd13+12296], %fd8;
$L__BB12_23:
	add.s32 	%r72, %r72, 8;
	setp.eq.s32 	%p14, %r72, %r78;
	@%p14 bra 	$L__BB12_24;
	bra.uni 	$L__BB12_7;
$L__BB12_24:
	setp.eq.s32 	%p15, %r8, 0;
	@%p15 bra 	$L__BB12_58;
	and.b32  	%r35, %r47, 3;
	setp.lt.u32 	%p16, %r8, 4;
	@%p16 bra 	$L__BB12_35;
	shl.b32 	%r59, %r78, 7;
	add.s32 	%r36, %r59, %r4;
	setp.ge.s32 	%p17, %r36, %r2;
	@%p17 bra 	$L__BB12_28;
	mul.wide.s32 	%rd40, %r36, 16;
	add.s64 	%rd41, %rd7, %rd40;
	ld.global.u64 	%rd42, [%rd41];
	ld.global.f64 	%fd9, [%rd41+8];
	add.s64 	%rd43, %rd8, %rd40;
	st.global.u64 	[%rd43], %rd42;
	st.global.f64 	[%rd43+8], %fd9;
$L__BB12_28:
	add.s32 	%r37, %r36, 128;
	setp.ge.s32 	%p18, %r37, %r2;
	@%p18 bra 	$L__BB12_30;
	mul.wide.s32 	%rd44, %r37, 16;
	add.s64 	%rd45, %rd7, %rd44;
	ld.global.u64 	%rd46, [%rd45];
	ld.global.f64 	%fd10, [%rd45+8];
	add.s64 	%rd47, %rd8, %rd44;
	st.global.u64 	[%rd47], %rd46;
	st.global.f64 	[%rd47+8], %fd10;
$L__BB12_30:
	add.s32 	%r38, %r36, 256;
	setp.ge.s32 	%p19, %r38, %r2;
	@%p19 bra 	$L__BB12_32;
	mul.wide.s32 	%rd48, %r38, 16;
	add.s64 	%rd49, %rd7, %rd48;
	ld.global.u64 	%rd50, [%rd49];
	ld.global.f64 	%fd11, [%rd49+8];
	add.s64 	%rd51, %rd8, %rd48;
	st.global.u64 	[%rd51], %rd50;
	st.global.f64 	[%rd51+8], %fd11;
$L__BB12_32:
	add.s32 	%r39, %r36, 384;
	setp.ge.s32 	%p20, %r39, %r2;
	@%p20 bra 	$L__BB12_34;
	mul.wide.s32 	%rd52, %r39, 16;
	add.s64 	%rd53, %rd7, %rd52;
	ld.global.u64 	%rd54, [%rd53];
	ld.global.f64 	%fd12, [%rd53+8];
	add.s64 	%rd55, %rd8, %rd52;
	st.global.u64 	[%rd55], %rd54;
	st.global.f64 	[%rd55+8], %fd12;
$L__BB12_34:
	add.s32 	%r78, %r78, 4;
$L__BB12_35:
	setp.eq.s32 	%p21, %r35, 0;
	@%p21 bra 	$L__BB12_58;
	setp.eq.s32 	%p22, %r35, 1;
	@%p22 bra 	$L__BB12_42;
	shl.b32 	%r60, %r78, 7;
	add.s32 	%r42, %r60, %r4;
	setp.ge.s32 	%p23, %r42, %r2;
	@%p23 bra 	$L__BB12_39;
	mul.wide.s32 	%rd56, %r42, 16;
	add.s64 	%rd57, %rd7, %rd56;
	ld.global.u64 	%rd58, [%rd57];
	ld.global.f64 	%fd13, [%rd57+8];
	add.s64 	%rd59, %rd8, %rd56;
	st.global.u64 	[%rd59], %rd58;
	st.global.f64 	[%rd59+8], %fd13;
$L__BB12_39:
	add.s32 	%r43, %r42, 128;
	setp.ge.s32 	%p24, %r43, %r2;
	@%p24 bra 	$L__BB12_41;
	mul.wide.s32 	%rd60, %r43, 16;
	add.s64 	%rd61, %rd7, %rd60;
	ld.global.u64 	%rd62, [%rd61];
	ld.global.f64 	%fd14, [%rd61+8];
	add.s64 	%rd63, %rd8, %rd60;
	st.global.u64 	[%rd63], %rd62;
	st.global.f64 	[%rd63+8], %fd14;
$L__BB12_41:
	add.s32 	%r78, %r78, 2;
$L__BB12_42:
	and.b32  	%r61, %r47, 1;
	setp.eq.b32 	%p25, %r61, 1;
	not.pred 	%p26, %p25;
	@%p26 bra 	$L__BB12_58;
	shl.b32 	%r62, %r78, 7;
	add.s32 	%r46, %r62, %r4;
	setp.ge.s32 	%p27, %r46, %r2;
	@%p27 bra 	$L__BB12_58;
	mul.wide.s32 	%rd64, %r46, 16;
	add.s64 	%rd65, %rd7, %rd64;
	ld.global.u64 	%rd66, [%rd65];
	ld.global.f64 	%fd15, [%rd65+8];
	add.s64 	%rd67, %rd8, %rd64;
	st.global.u64 	[%rd67], %rd66;
	st.global.f64 	[%rd67+8], %fd15;
	bra.uni 	$L__BB12_58;
$L__BB12_45:
	setp.lt.s32 	%p28, %r47, 1;
	@%p28 bra 	$L__BB12_58;
	and.b32  	%r10, %r47, 15;
	setp.lt.u32 	%p29, %r47, 16;
	mov.b32 	%r74, 0;
	@%p29 bra 	$L__BB12_49;
	and.b32  	%r74, %r47, 2147483632;
	neg.s32 	%r71, %r74;
	add.s32 	%r70, %r4, 1152;
	add.s64 	%rd70, %rd121, 6152;
	add.s64 	%rd71, %rd2, %rd70;
	add.s64 	%rd73, %rd1, %rd70;
	mul.wide.u32 	%rd75, %r4, 16;
$L__BB12_48:
	.pragma "nounroll";
	mul.wide.s32 	%rd68, %r70, 16;
	add.s64 	%rd72, %rd71, %rd68;
	add.s64 	%rd74, %rd73, %rd68;
	add.s64 	%rd76, %rd2, %rd75;
	add.s64 	%rd77, %rd76, %rd121;
	ld.global.u64 	%rd78, [%rd77];
	ld.global.f64 	%fd16, [%rd77+8];
	add.s64 	%rd79, %rd1, %rd75;
	add.s64 	%rd80, %rd79, %rd121;
	st.global.u64 	[%rd80], %rd78;
	st.global.f64 	[%rd80+8], %fd16;
	ld.global.u64 	%rd81, [%rd77+2048];
	ld.global.f64 	%fd17, [%rd77+2056];
	st.global.u64 	[%rd80+2048], %rd81;
	st.global.f64 	[%rd80+2056], %fd17;
	ld.global.u64 	%rd82, [%rd77+4096];
	ld.global.f64 	%fd18, [%rd77+4104];
	st.global.u64 	[%rd80+4096], %rd82;
	st.global.f64 	[%rd80+4104], %fd18;
	ld.global.u64 	%rd83, [%rd77+6144];
	ld.global.f64 	%fd19, [%rd77+6152];
	st.global.u64 	[%rd80+6144], %rd83;
	st.global.f64 	[%rd80+6152], %fd19;
	ld.global.u64 	%rd84, [%rd77+8192];
	ld.global.f64 	%fd20, [%rd77+8200];
	st.global.u64 	[%rd80+8192], %rd84;
	st.global.f64 	[%rd80+8200], %fd20;
	ld.global.u64 	%rd85, [%rd77+10240];
	ld.global.f64 	%fd21, [%rd77+10248];
	st.global.u64 	[%rd80+10240], %rd85;
	st.global.f64 	[%rd80+10248], %fd21;
	ld.global.u64 	%rd86, [%rd77+12288];
	ld.global.f64 	%fd22, [%rd77+12296];
	st.global.u64 	[%rd80+12288], %rd86;
	st.global.f64 	[%rd80+12296], %fd22;
	ld.global.u64 	%rd87, [%rd77+14336];
	ld.global.f64 	%fd23, [%rd77+14344];
	st.global.u64 	[%rd80+14336], %rd87;
	st.global.f64 	[%rd80+14344], %fd23;
	ld.global.u64 	%rd88, [%rd77+16384];
	ld.global.f64 	%fd24, [%rd77+16392];
	st.global.u64 	[%rd80+16384], %rd88;
	st.global.f64 	[%rd80+16392], %fd24;
	ld.global.u64 	%rd89, [%rd72+-6152];
	ld.global.f64 	%fd25, [%rd72+-6144];
	st.global.u64 	[%rd74+-6152], %rd89;
	st.global.f64 	[%rd74+-6144], %fd25;
	ld.global.u64 	%rd90, [%rd72+-4104];
	ld.global.f64 	%fd26, [%rd72+-4096];
	st.global.u64 	[%rd74+-4104], %rd90;
	st.global.f64 	[%rd74+-4096], %fd26;
	ld.global.u64 	%rd91, [%rd72+-2056];
	ld.global.f64 	%fd27, [%rd72+-2048];
	st.global.u64 	[%rd74+-2056], %rd91;
	st.global.f64 	[%rd74+-2048], %fd27;
	ld.global.u64 	%rd92, [%rd72+-8];
	ld.global.f64 	%fd28, [%rd72];
	st.global.u64 	[%rd74+-8], %rd92;
	st.global.f64 	[%rd74], %fd28;
	ld.global.u64 	%rd93, [%rd72+2040];
	ld.global.f64 	%fd29, [%rd72+2048];
	st.global.u64 	[%rd74+2040], %rd93;
	st.global.f64 	[%rd74+2048], %fd29;
	ld.global.u64 	%rd94, [%rd72+4088];
	ld.global.f64 	%fd30, [%rd72+4096];
	st.global.u64 	[%rd74+4088], %rd94;
	st.global.f64 	[%rd74+4096], %fd30;
	ld.global.u64 	%rd95, [%rd72+6136];
	ld.global.f64 	%fd31, [%rd72+6144];
	st.global.u64 	[%rd74+6136], %rd95;
	st.global.f64 	[%rd74+6144], %fd31;
	add.s32 	%r71, %r71, 16;
	add.s64 	%rd121, %rd121, 32768;
	add.s32 	%r70, %r70, 2048;
	setp.eq.s32 	%p30, %r71, 0;
	@%p30 bra 	$L__BB12_49;
	bra.uni 	$L__BB12_48;
$L__BB12_49:
	setp.eq.s32 	%p31, %r10, 0;
	@%p31 bra 	$L__BB12_58;
	and.b32  	%r22, %r47, 7;
	setp.lt.u32 	%p32, %r10, 8;
	@%p32 bra 	$L__BB12_52;
	shl.b32 	%r64, %r74, 7;
	add.s32 	%r65, %r64, %r4;
	mul.wide.s32 	%rd96, %r65, 16;
	add.s64 	%rd97, %rd7, %rd96;
	ld.global.u64 	%rd98, [%rd97];
	ld.global.f64 	%fd32, [%rd97+8];
	add.s64 	%rd99, %rd8, %rd96;
	st.global.u64 	[%rd99], %rd98;
	st.global.f64 	[%rd99+8], %fd32;
	ld.global.u64 	%rd100, [%rd97+2048];
	ld.global.f64 	%fd33, [%rd97+2056];
	st.global.u64 	[%rd99+2048], %rd100;
	st.global.f64 	[%rd99+2056], %fd33;
	ld.global.u64 	%rd101, [%rd97+4096];
	ld.global.f64 	%fd34, [%rd97+4104];
	st.global.u64 	[%rd99+4096], %rd101;
	st.global.f64 	[%rd99+4104], %fd34;
	ld.global.u64 	%rd102, [%rd97+6144];
	ld.global.f64 	%fd35, [%rd97+6152];
	st.global.u64 	[%rd99+6144], %rd102;
	st.global.f64 	[%rd99+6152], %fd35;
	ld.global.u64 	%rd103, [%rd97+8192];
	ld.global.f64 	%fd36, [%rd97+8200];
	st.global.u64 	[%rd99+8192], %rd103;
	st.global.f64 	[%rd99+8200], %fd36;
	ld.global.u64 	%rd104, [%rd97+10240];
	ld.global.f64 	%fd37, [%rd97+10248];
	st.global.u64 	[%rd99+10240], %rd104;
	st.global.f64 	[%rd99+10248], %fd37;
	ld.global.u64 	%rd105, [%rd97+12288];
	ld.global.f64 	%fd38, [%rd97+12296];
	st.global.u64 	[%rd99+12288], %rd105;
	st.global.f64 	[%rd99+12296], %fd38;
	ld.global.u64 	%rd106, [%rd97+14336];
	ld.global.f64 	%fd39, [%rd97+14344];
	st.global.u64 	[%rd99+14336], %rd106;
	st.global.f64 	[%rd99+14344], %fd39;
	add.s32 	%r74, %r74, 8;
$L__BB12_52:
	setp.eq.s32 	%p33, %r22, 0;
	@%p33 bra 	$L__BB12_58;
	and.b32  	%r25, %r47, 3;
	setp.lt.u32 	%p34, %r22, 4;
	@%p34 bra 	$L__BB12_55;
	shl.b32 	%r66, %r74, 7;
	add.s32 	%r67, %r66, %r4;
	mul.wide.s32 	%rd107, %r67, 16;
	add.s64 	%rd108, %rd7, %rd107;
	ld.global.u64 	%rd109, [%rd108];
	ld.global.f64 	%fd40, [%rd108+8];
	add.s64 	%rd110, %rd8, %rd107;
	st.global.u64 	[%rd110], %rd109;
	st.global.f64 	[%rd110+8], %fd40;
	ld.global.u64 	%rd111, [%rd108+2048];
	ld.global.f64 	%fd41, [%rd108+2056];
	st.global.u64 	[%rd110+2048], %rd111;
	st.global.f64 	[%rd110+2056], %fd41;
	ld.global.u64 	%rd112, [%rd108+4096];
	ld.global.f64 	%fd42, [%rd108+4104];
	st.global.u64 	[%rd110+4096], %rd112;
	st.global.f64 	[%rd110+4104], %fd42;
	ld.global.u64 	%rd113, [%rd108+6144];
	ld.global.f64 	%fd43, [%rd108+6152];
	st.global.u64 	[%rd110+6144], %rd113;
	st.global.f64 	[%rd110+6152], %fd43;
	add.s32 	%r74, %r74, 4;
$L__BB12_55:
	setp.eq.s32 	%p35, %r25, 0;
	@%p35 bra 	$L__BB12_58;
	shl.b64 	%rd114, %rd3, 4;
	or.b64  	%rd115, %rd114, 8;
	add.s64 	%rd14, %rd1, %rd115;
	shl.b32 	%r68, %r74, 7;
	add.s32 	%r77, %r4, %r68;
	add.s64 	%rd15, %rd2, %rd115;
	neg.s32 	%r76, %r25;
$L__BB12_57:
	.pragma "nounroll";
	mul.wide.s32 	%rd116, %r77, 16;
	add.s64 	%rd117, %rd14, %rd116;
	add.s64 	%rd118, %rd15, %rd116;
	ld.global.u64 	%rd119, [%rd118+-8];
	ld.global.f64 	%fd44, [%rd118];
	st.global.u64 	[%rd117+-8], %rd119;
	st.global.f64 	[%rd117], %fd44;
	add.s32 	%r77, %r77, 128;
	add.s32 	%r76, %r76, 1;
	setp.eq.s32 	%p36, %r76, 0;
	@%p36 bra 	$L__BB12_58;
	bra.uni 	$L__BB12_57;
$L__BB12_58:
	ret;

}
	// .globl	_ZN3cub18CUB_300001_SM_10006detail9transform16transform_kernelINS2_10policy_hubILb1EN4cuda3std3__45tupleIJN6thrust24THRUST_300001_SM_1000_NS6detail15normal_iteratorINSA_10device_ptrI10DEInstanceEEEESG_EEEE10policy1000EiN21DifferentialEvolution21randomized_comparisonESG_JPSE_SM_EEEvT0_iT1_T2_DpNS2_10kernel_argIT3_EE
.visible .entry _ZN3cub18CUB_300001_SM_10006detail9transform16transform_kernelINS2_10policy_hubILb1EN4cuda3std3__45tupleIJN6thrust24THRUST_300001_SM_1000_NS6detail15normal_iteratorINSA_10device_ptrI10DEInstanceEEEESG_EEEE10policy1000EiN21DifferentialEvolution21randomized_comparisonESG_JPSE_SM_EEEvT0_iT1_T2_DpNS2_10kernel_argIT3_EE(
	.param .u32 _ZN3cub18CUB_300001_SM_10006detail9transform16transform_kernelINS2_10policy_hubILb1EN4cuda3std3__45tupleIJN6thrust24THRUST_300001_SM_1000_NS6detail15normal_iteratorINSA_10device_ptrI10DEInstanceEEEESG_EEEE10policy1000EiN21DifferentialEvolution21randomized_comparisonESG_JPSE_SM_EEEvT0_iT1_T2_DpNS2_10kernel_argIT3_EE_param_0,
	.param .u32 _ZN3cub18CUB_300001_SM_10006detail9transform16transform_kernelINS2_10policy_hubILb1EN4cuda3std3__45tupleIJN6thrust24THRUST_300001_SM_1000_NS6detail15normal_iteratorINSA_10device_ptrI10DEInstanceEEEESG_EEEE10policy1000EiN21DifferentialEvolution21randomized_comparisonESG_JPSE_SM_EEEvT0_iT1_T2_DpNS2_10kernel_argIT3_EE_param_1,
	.param .align 8 .b8 _ZN3cub18CUB_300001_SM_10006detail9transform16transform_kernelINS2_10policy_hubILb1EN4cuda3std3__45tupleIJN6thrust24THRUST_300001_SM_1000_NS6detail15normal_iteratorINSA_10device_ptrI10DEInstanceEEEESG_EEEE10policy1000EiN21DifferentialEvolution21randomized_comparisonESG_JPSE_SM_EEEvT0_iT1_T2_DpNS2_10kernel_argIT3_EE_param_2[32],
	.param .align 8 .b8 _ZN3cub18CUB_300001_SM_10006detail9transform16transform_kernelINS2_10policy_hubILb1EN4cuda3std3__45tupleIJN6thrust24THRUST_300001_SM_1000_NS6detail15normal_iteratorINSA_10device_ptrI10DEInstanceEEEESG_EEEE10policy1000EiN21DifferentialEvolution21randomized_comparisonESG_JPSE_SM_EEEvT0_iT1_T2_DpNS2_10kernel_argIT3_EE_param_3[8],
	.param .align 8 .b8 _ZN3cub18CUB_300001_SM_10006detail9transform16transform_kernelINS2_10policy_hubILb1EN4cuda3std3__45tupleIJN6thrust24THRUST_300001_SM_1000_NS6detail15normal_iteratorINSA_10device_ptrI10DEInstanceEEEESG_EEEE10policy1000EiN21DifferentialEvolution21randomized_comparisonESG_JPSE_SM_EEEvT0_iT1_T2_DpNS2_10kernel_argIT3_EE_param_4[16],
	.param .align 8 .b8 _ZN3cub18CUB_300001_SM_10006detail9transform16transform_kernelINS2_10policy_hubILb1EN4cuda3std3__45tupleIJN6thrust24THRUST_300001_SM_1000_NS6detail15normal_iteratorINSA_10device_ptrI10DEInstanceEEEESG_EEEE10policy1000EiN21DifferentialEvolution21randomized_comparisonESG_JPSE_SM_EEEvT0_iT1_T2_DpNS2_10kernel_argIT3_EE_param_5[16]
)
.maxntid 128
{
	.reg .pred 	%p<58>;
	.reg .b32 	%r<222>;
	.reg .b64 	%rd<154>;
	.reg .b64 	%fd<114>;

	ld.param.u64 	%rd71, [_ZN3cub18CUB_300001_SM_10006detail9transform16transform_kernelINS2_10policy_hubILb1EN4cuda3std3__45tupleIJN6thrust24THRUST_300001_SM_1000_NS6detail15normal_iteratorINSA_10device_ptrI10DEInstanceEEEESG_EEEE10policy1000EiN21DifferentialEvolution21randomized_comparisonESG_JPSE_SM_EEEvT0_iT1_T2_DpNS2_10kernel_argIT3_EE_param_4];
	ld.param.f64 	%fd1, [_ZN3cub18CUB_300001_SM_10006detail9transform16transform_kernelINS2_10policy_hubILb1EN4cuda3std3__45tupleIJN6thrust24THRUST_300001_SM_1000_NS6detail15normal_iteratorINSA_10device_ptrI10DEInstanceEEEESG_EEEE10policy1000EiN21DifferentialEvolution21randomized_comparisonESG_JPSE_SM_EEEvT0_iT1_T2_DpNS2_10kernel_argIT3_EE_param_2];
	ld.param.u32 	%r208, [_ZN3cub18CUB_300001_SM_10006detail9transform16transform_kernelINS2_10policy_hubILb1EN4cuda3std3__45tupleIJN6thrust24THRUST_300001_SM_1000_NS6detail15normal_iteratorINSA_10device_ptrI10DEInstanceEEEESG_EEEE10policy1000EiN21DifferentialEvolution21randomized_comparisonESG_JPSE_SM_EEEvT0_iT1_T2_DpNS2_10kernel_argIT3_EE_param_2+8];
	ld.param.f64 	%fd2, [_ZN3cub18CUB_300001_SM_10006detail9transform16transform_kernelINS2_10policy_hubILb1EN4cuda3std3__45tupleIJN6thrust24THRUST_300001_SM_1000_NS6detail15normal_iteratorINSA_10device_ptrI10DEInstanceEEEESG_EEEE10policy1000EiN21DifferentialEvolution21randomized_comparisonESG_JPSE_SM_EEEvT0_iT1_T2_DpNS2_10kernel_argIT3_EE_param_2+16];
	ld.param.f64 	%fd3, [_ZN3cub18CUB_300001_SM_10006detail9transform16transform_kernelINS2_10policy_hubILb1EN4cuda3std3__45tupleIJN6thrust24THRUST_300001_SM_1000_NS6detail15normal_iteratorINSA_10device_ptrI10DEInstanceEEEESG_EEEE10policy1000EiN21DifferentialEvolution21randomized_comparisonESG_JPSE_SM_EEEvT0_iT1_T2_DpNS2_10kernel_argIT3_EE_param_2+24];
	ld.param.u32 	%r63, [_ZN3cub18CUB_300001_SM_10006detail9transform16transform_kernelINS2_10policy_hubILb1EN4cuda3std3__45tupleIJN6thrust24THRUST_300001_SM_1000_NS6detail15normal_iteratorINSA_10device_ptrI10DEInstanceEEEESG_EEEE10policy1000EiN21DifferentialEvolution21randomized_comparisonESG_JPSE_SM_EEEvT0_iT1_T2_DpNS2_10kernel_argIT3_EE_param_0];
	ld.param.u64 	%rd73, [_ZN3cub18CUB_300001_SM_10006detail9transform16transform_kernelINS2_10policy_hubILb1EN4cuda3std3__45tupleIJN6thrust24THRUST_300001_SM_1000_NS6detail15normal_iteratorINSA_10device_ptrI10DEInstanceEEEESG_EEEE10policy1000EiN21DifferentialEvolution21randomized_comparisonESG_JPSE_SM_EEEvT0_iT1_T2_DpNS2_10kernel_argIT3_EE_param_5];
	ld.param.u64 	%rd75, [_ZN3cub18CUB_300001_SM_10006detail9transform16transform_kernelINS2_10policy_hubILb1EN4cuda3std3__45tupleIJN6thrust24THRUST_300001_SM_1000_NS6detail15normal_iteratorINSA_10device_ptrI10DEInstanceEEEESG_EEEE10policy1000EiN21DifferentialEvolution21randomized_comparisonESG_JPSE_SM_EEEvT0_iT1_T2_DpNS2_10kernel_argIT3_EE_param_3];
	ld.param.u32 	%r62, [_ZN3cub18CUB_300001_SM_10006detail9transform16transform_kernelINS2_10policy_hubILb1EN4cuda3std3__45tupleIJN6thrust24THRUST_300001_SM_1000_NS6detail15normal_iteratorINSA_10device_ptrI10DEInstanceEEEESG_EEEE10policy1000EiN21DifferentialEvolution21randomized_comparisonESG_JPSE_SM_EEEvT0_iT1_T2_DpNS2_10kernel_argIT3_EE_param_1];
	cvta.to.global.u64 	%rd1, %rd75;
	cvta.to.global.u64 	%rd2, %rd73;
	shl.b32 	%r2, %r62, 7;
	mov.u32 	%r64, %ctaid.x;
	mul.lo.s32 	%r3, %r2, %r64;
	sub.s32 	%r4, %r63, %r3;
	min.s32 	%r5, %r2, %r4;
	shl.b32 	%r6, %r5, 4;
	mov.u32 	%r7, %tid.x;
	shl.b32 	%r202, %r7, 7;
	setp.ge.s32 	%p1, %r202, %r6;
	@%p1 bra 	$L__BB13_5;
	cvta.to.global.u64 	%rd76, %rd71;
	mul.wide.u32 	%rd3, %r7, 128;
	add.s64 	%rd77, %rd76, %rd3;
	mul.wide.s32 	%rd4, %r3, 16;
	add.s64 	%rd140, %rd77, %rd4;
	mov.u32 	%r201, %r202;
$L__BB13_2:
	.pragma "nounroll";
	// begin inline asm
	prefetch.global.L2 [%rd140];
	// end inline asm
	add.s32 	%r201, %r201, 16384;
	add.s64 	%rd140, %rd140, 16384;
	setp.lt.s32 	%p2, %r201, %r6;
	@%p2 bra 	$L__BB13_2;
	add.s64 	%rd79, %rd2, %rd3;
	add.s64 	%rd141, %rd79, %rd4;
$L__BB13_4:
	.pragma "nounroll";
	// begin inline asm
	prefetch.global.L2 [%rd141];
	// end inline asm
	add.s32 	%r202, %r202, 16384;
	add.s64 	%rd141, %rd141, 16384;
	setp.lt.s32 	%p3, %r202, %r6;
	@%p3 bra 	$L__BB13_4;
$L__BB13_5:
	cvta.to.global.u64 	%rd81, %rd71;
	mul.wide.s32 	%rd82, %r3, 16;
	add.s64 	%rd11, %rd81, %rd82;
	add.s64 	%rd12, %rd2, %rd82;
	add.s64 	%rd13, %rd1, %rd82;
	setp.gt.s32 	%p4, %r2, %r4;
	@%p4 bra 	$L__BB13_11;
	ld.param.u32 	%r194, [_ZN3cub18CUB_300001_SM_10006detail9transform16transform_kernelINS2_10policy_hubILb1EN4cuda3std3__45tupleIJN6thrust24THRUST_300001_SM_1000_NS6detail15normal_iteratorINSA_10device_ptrI10DEInstanceEEEESG_EEEE10policy1000EiN21DifferentialEvolution21randomized_comparisonESG_JPSE_SM_EEEvT0_iT1_T2_DpNS2_10kernel_argIT3_EE_param_1];
	setp.lt.s32 	%p5, %r194, 1;
	@%p5 bra 	$L__BB13_68;
	ld.param.u32 	%r195, [_ZN3cub18CUB_300001_SM_10006detail9transform16transform_kernelINS2_10policy_hubILb1EN4cuda3std3__45tupleIJN6thrust24THRUST_300001_SM_1000_NS6detail15normal_iteratorINSA_10device_ptrI10DEInstanceEEEESG_EEEE10policy1000EiN21DifferentialEvolution21randomized_comparisonESG_JPSE_SM_EEEvT0_iT1_T2_DpNS2_10kernel_argIT3_EE_param_1];
	sub.f64 	%fd4, %fd3, %fd2;
	and.b32  	%r13, %r195, 3;
	setp.lt.u32 	%p6, %r195, 4;
	mov.b32 	%r218, 0;
	@%p6 bra 	$L__BB13_28;
	ld.param.u32 	%r196, [_ZN3cub18CUB_300001_SM_10006detail9transform16transform_kernelINS2_10policy_hubILb1EN4cuda3std3__45tupleIJN6thrust24THRUST_300001_SM_1000_NS6detail15normal_iteratorINSA_10device_ptrI10DEInstanceEEEESG_EEEE10policy1000EiN21DifferentialEvolution21randomized_comparisonESG_JPSE_SM_EEEvT0_iT1_T2_DpNS2_10kernel_argIT3_EE_param_1];
	and.b32  	%r218, %r196, 2147483644;
	neg.s32 	%r204, %r218;
	mov.u32 	%r203, %r7;
$L__BB13_9:
	.pragma "nounroll";
	mul.wide.s32 	%rd83, %r203, 16;
	add.s64 	%rd14, %rd11, %rd83;
	add.s64 	%rd15, %rd12, %rd83;
	mul.hi.u32 	%r66, %r208, -1131474031;
	shr.u32 	%r67, %r66, 15;
	mul.lo.s32 	%r68, %r67, 44488;
	sub.s32 	%r69, %r208, %r68;
	mul.lo.s32 	%r70, %r69, 48271;
	mul.lo.s32 	%r71, %r67, 3399;
	setp.lt.u32 	%p7, %r70, %r71;
	xor.b32  	%r72, %r71, 2147483647;
	neg.s32 	%r73, %r71;
	selp.b32 	%r74, %r72, %r73, %p7;
	add.s32 	%r20, %r74, %r70;
	add.s32 	%r75, %r20, -1;
	cvt.rn.f64.u32 	%fd42, %r75;
	div.rn.f64 	%fd43, %fd42, 0d41DFFFFFFF800000;
	fma.rn.f64 	%fd44, %fd4, %fd43, %fd2;
	setp.ltu.f64 	%p8, %fd44, %fd1;
	@%p8 bra 	$L__BB13_17;
	ld.global.u64 	%rd142, [%rd15];
	ld.global.f64 	%fd102, [%rd15+8];
	bra.uni 	$L__BB13_18;
$L__BB13_11:
	ld.param.u32 	%r198, [_ZN3cub18CUB_300001_SM_10006detail9transform16transform_kernelINS2_10policy_hubILb1EN4cuda3std3__45tupleIJN6thrust24THRUST_300001_SM_1000_NS6detail15normal_iteratorINSA_10device_ptrI10DEInstanceEEEESG_EEEE10policy1000EiN21DifferentialEvolution21randomized_comparisonESG_JPSE_SM_EEEvT0_iT1_T2_DpNS2_10kernel_argIT3_EE_param_1];
	setp.lt.s32 	%p33, %r198, 1;
	@%p33 bra 	$L__BB13_68;
	ld.param.u32 	%r199, [_ZN3cub18CUB_300001_SM_10006detail9transform16transform_kernelINS2_10policy_hubILb1EN4cuda3std3__45tupleIJN6thrust24THRUST_300001_SM_1000_NS6detail15normal_iteratorINSA_10device_ptrI10DEInstanceEEEESG_EEEE10policy1000EiN21DifferentialEvolution21randomized_comparisonESG_JPSE_SM_EEEvT0_iT1_T2_DpNS2_10kernel_argIT3_EE_param_1];
	sub.f64 	%fd5, %fd3, %fd2;
	and.b32  	%r16, %r199, 3;
	setp.lt.u32 	%p34, %r199, 4;
	mov.b32 	%r212, 0;
	@%p34 bra 	$L__BB13_50;
	mov.b32 	%r206, 0;
$L__BB13_14:
	shl.b32 	%r142, %r206, 7;
	add.s32 	%r28, %r142, %r7;
	setp.ge.s32 	%p35, %r28, %r5;
	@%p35 bra 	$L__BB13_34;
	cvt.s64.s32 	%rd29, %r28;
	mul.wide.s32 	%rd109, %r28, 16;
	add.s64 	%rd30, %rd12, %rd109;
	mul.hi.u32 	%r143, %r208, -1131474031;
	shr.u32 	%r144, %r143, 15;
	mul.lo.s32 	%r145, %r144, 44488;
	sub.s32 	%r146, %r208, %r145;
	mul.lo.s32 	%r147, %r146, 48271;
	mul.lo.s32 	%r148, %r144, 3399;
	setp.lt.u32 	%p36, %r147, %r148;
	xor.b32  	%r149, %r148, 2147483647;
	neg.s32 	%r150, %r148;
	selp.b32 	%r151, %r149, %r150, %p36;
	add.s32 	%r208, %r151, %r147;
	add.s32 	%r152, %r208, -1;
	cvt.rn.f64.u32 	%fd77, %r152;
	div.rn.f64 	%fd78, %fd77, 0d41DFFFFFFF800000;
	fma.rn.f64 	%fd79, %fd5, %fd78, %fd2;
	setp.ltu.f64 	%p37, %fd79, %fd1;
	@%p37 bra 	$L__BB13_32;
	ld.global.u64 	%rd146, [%rd30];
	ld.global.f64 	%fd106, [%rd30+8];
	bra.uni 	$L__BB13_33;
$L__BB13_17:
	ld.global.f64 	%fd45, [%rd14+8];
	ld.global.f64 	%fd46, [%rd15+8];
	setp.lt.f64 	%p9, %fd45, %fd46;
	selp.b64 	%rd84, %rd14, %rd15, %p9;
	ld.global.u64 	%rd142, [%rd84];
	ld.global.f64 	%fd102, [%rd84+8];
$L__BB13_18:
	add.s64 	%rd19, %rd13, %rd83;
	st.global.u64 	[%rd19], %rd142;
	st.global.f64 	[%rd19+8], %fd102;
	mul.hi.u32 	%r76, %r20, -1131474031;
	shr.u32 	%r77, %r76, 15;
	mul.lo.s32 	%r78, %r77, 44488;
	sub.s32 	%r79, %r20, %r78;
	mul.lo.s32 	%r80, %r79, 48271;
	mul.lo.s32 	%r81, %r77, 3399;
	setp.lt.u32 	%p10, %r80, %r81;
	xor.b32  	%r82, %r81, 2147483647;
	neg.s32 	%r83, %r81;
	selp.b32 	%r84, %r82, %r83, %p10;
	add.s32 	%r21, %r84, %r80;
	add.s32 	%r85, %r21, -1;
	cvt.rn.f64.u32 	%fd47, %r85;
	div.rn.f64 	%fd48, %fd47, 0d41DFFFFFFF800000;
	fma.rn.f64 	%fd49, %fd4, %fd48, %fd2;
	setp.ltu.f64 	%p11, %fd49, %fd1;
	@%p11 bra 	$L__BB13_20;
	ld.global.u64 	%rd143, [%rd15+2048];
	ld.global.f64 	%fd103, [%rd15+2056];
	bra.uni 	$L__BB13_21;
$L__BB13_20:
	add.s64 	%rd86, %rd14, 2048;
	ld.global.f64 	%fd50, [%rd14+2056];
	ld.global.f64 	%fd51, [%rd15+2056];
	setp.lt.f64 	%p12, %fd50, %fd51;
	selp.b64 	%rd87, %rd14, %rd15, %p12;
	add.s64 	%rd88, %rd15, 2048;
	selp.b64 	%rd89, %rd86, %rd88, %p12;
	ld.global.u64 	%rd143, [%rd87+2048];
	ld.global.f64 	%fd103, [%rd89+8];
$L__BB13_21:
	st.global.u64 	[%rd19+2048], %rd143;
	st.global.f64 	[%rd19+2056], %fd103;
	mul.hi.u32 	%r86, %r21, -1131474031;
	shr.u32 	%r87, %r86, 15;
	mul.lo.s32 	%r88, %r87, 44488;
	sub.s32 	%r89, %r21, %r88;
	mul.lo.s32 	%r90, %r89, 48271;
	mul.lo.s32 	%r91, %r87, 3399;
	setp.lt.u32 	%p13, %r90, %r91;
	xor.b32  	%r92, %r91, 2147483647;
	neg.s32 	%r93, %r91;
	selp.b32 	%r94, %r92, %r93, %p13;
	add.s32 	%r22, %r94, %r90;
	add.s32 	%r95, %r22, -1;
	cvt.rn.f64.u32 	%fd52, %r95;
	div.rn.f64 	%fd53, %fd52, 0d41DFFFFFFF800000;
	fma.rn.f64 	%fd54, %fd4, %fd53, %fd2;
	setp.ltu.f64 	%p14, %fd54, %fd1;
	@%p14 bra 	$L__BB13_23;
	ld.global.u64 	%rd144, [%rd15+4096];
	ld.global.f64 	%fd104, [%rd15+4104];
	bra.uni 	$L__BB13_24;
$L__BB13_23:
	add.s64 	%rd90, %rd14, 4096;
	ld.global.f64 	%fd55, [%rd14+4104];
	ld.global.f64 	%fd56, [%rd15+4104];
	setp.lt.f64 	%p15, %fd55, %fd56;
	selp.b64 	%rd91, %rd14, %rd15, %p15;
	add.s64 	%rd92, %rd15, 4096;
	selp.b64 	%rd93, %rd90, %rd92, %p15;
	ld.global.u64 	%rd144, [%rd91+4096];
	ld.global.f64 	%fd104, [%rd93+8];
$L__BB13_24:
	st.global.u64 	[%rd19+4096], %rd144;
	st.global.f64 	[%rd19+4104], %fd104;
	mul.hi.u32 	%r96, %r22, -1131474031;
	shr.u32 	%r97, %r96, 15;
	mul.lo.s32 	%r98, %r97, 44488;
	sub.s32 	%r99, %r22, %r98;
	mul.lo.s32 	%r100, %r99, 48271;
	mul.lo.s32 	%r101, %r97, 3399;
	setp.lt.u32 	%p16, %r100, %r101;
	xor.b32  	%r102, %r101, 2147483647;
	neg.s32 	%r103, %r101;
	selp.b32 	%r104, %r102, %r103, %p16;
	add.s32 	%r208, %r104, %r100;
	add.s32 	%r105, %r208, -1;
	cvt.rn.f64.u32 	%fd57, %r105;
	div.rn.f64 	%fd58, %fd57, 0d41DFFFFFFF800000;
	fma.rn.f64 	%fd59, %fd4, %fd58, %fd2;
	setp.ltu.f64 	%p17, %fd59, %fd1;
	@%p17 bra 	$L__BB13_26;
	ld.global.u64 	%rd145, [%rd15+6144];
	ld.global.f64 	%fd105, [%rd15+6152];
	bra.uni 	$L__BB13_27;
$L__BB13_26:
	add.s64 	%rd94, %rd14, 6144;
	ld.global.f64 	%fd60, [%rd14+6152];
	ld.global.f64 	%fd61, [%rd15+6152];
	setp.lt.f64 	%p18, %fd60, %fd61;
	selp.b64 	%rd95, %rd14, %rd15, %p18;
	add.s64 	%rd96, %rd15, 6144;
	selp.b64 	%rd97, %rd94, %rd96, %p18;
	ld.global.u64 	%rd145, [%rd95+6144];
	ld.global.f64 	%fd105, [%rd97+8];
$L__BB13_27:
	st.global.u64 	[%rd19+6144], %rd145;
	st.global.f64 	[%rd19+6152], %fd105;
	add.s32 	%r204, %r204, 4;
	add.s32 	%r203, %r203, 512;
	setp.eq.s32 	%p19, %r204, 0;
	@%p19 bra 	$L__BB13_28;
	bra.uni 	$L__BB13_9;
$L__BB13_28:
	setp.eq.s32 	%p20, %r13, 0;
	@%p20 bra 	$L__BB13_68;
	setp.eq.s32 	%p21, %r13, 1;
	@%p21 bra 	$L__BB13_63;
	shl.b32 	%r106, %r218, 7;
	add.s32 	%r55, %r106, %r7;
	mul.wide.s32 	%rd98, %r55, 16;
	add.s64 	%rd57, %rd11, %rd98;
	add.s64 	%rd58, %rd12, %rd98;
	mul.hi.u32 	%r107, %r208, -1131474031;
	shr.u32 	%r108, %r107, 15;
	mul.lo.s32 	%r109, %r108, 44488;
	sub.s32 	%r110, %r208, %r109;
	mul.lo.s32 	%r111, %r110, 48271;
	mul.lo.s32 	%r112, %r108, 3399;
	setp.lt.u32 	%p22, %r111, %r112;
	xor.b32  	%r113, %r112, 2147483647;
	neg.s32 	%r114, %r112;
	selp.b32 	%r115, %r113, %r114, %p22;
	add.s32 	%r56, %r115, %r111;
	add.s32 	%r116, %r56, -1;
	cvt.rn.f64.u32 	%fd62, %r116;
	div.rn.f64 	%fd63, %fd62, 0d41DFFFFFFF800000;
	fma.rn.f64 	%fd64, %fd4, %fd63, %fd2;
	setp.ltu.f64 	%p23, %fd64, %fd1;
	@%p23 bra 	$L__BB13_58;
	ld.global.u64 	%rd151, [%rd58];
	ld.global.f64 	%fd111, [%rd58+8];
	bra.uni 	$L__BB13_59;
$L__BB13_32:
	shl.b64 	%rd110, %rd29, 4;
	add.s64 	%rd111, %rd11, %rd110;
	ld.global.f64 	%fd80, [%rd111+8];
	ld.global.f64 	%fd81, [%rd30+8];
	setp.lt.f64 	%p38, %fd80, %fd81;
	selp.b64 	%rd112, %rd111, %rd30, %p38;
	ld.global.u64 	%rd146, [%rd112];
	ld.global.f64 	%fd106, [%rd112+8];
$L__BB13_33:
	mul.wide.s32 	%rd113, %r28, 16;
	add.s64 	%rd114, %rd13, %rd113;
	st.global.u64 	[%rd114], %rd146;
	st.global.f64 	[%rd114+8], %fd106;
$L__BB13_34:
	add.s32 	%r31, %r28, 128;
	setp.ge.s32 	%p39, %r31, %r5;
	@%p39 bra 	$L__BB13_39;
	cvt.s64.s32 	%rd34, %r31;
	mul.wide.s32 	%rd115, %r31, 16;
	add.s64 	%rd35, %rd12, %rd115;
	mul.hi.u32 	%r153, %r208, -1131474031;
	shr.u32 	%r154, %r153, 15;
	mul.lo.s32 	%r155, %r154, 44488;
	sub.s32 	%r156, %r208, %r155;
	mul.lo.s32 	%r157, %r156, 48271;
	mul.lo.s32 	%r158, %r154, 3399;
	setp.lt.u32 	%p40, %r157, %r158;
	xor.b32  	%r159, %r158, 2147483647;
	neg.s32 	%r160, %r158;
	selp.b32 	%r161, %r159, %r160, %p40;
	add.s32 	%r208, %r161, %r157;
	add.s32 	%r162, %r208, -1;
	cvt.rn.f64.u32 	%fd82, %r162;
	div.rn.f64 	%fd83, %fd82, 0d41DFFFFFFF800000;
	fma.rn.f64 	%fd84, %fd5, %fd83, %fd2;
	setp.ltu.f64 	%p41, %fd84, %fd1;
	@%p41 bra 	$L__BB13_37;
	ld.global.u64 	%rd147, [%rd35];
	ld.global.f64 	%fd107, [%rd35+8];
	bra.uni 	$L__BB13_38;
$L__BB13_37:
	shl.b64 	%rd116, %rd34, 4;
	add.s64 	%rd117, %rd11, %rd116;
	ld.global.f64 	%fd85, [%rd117+8];
	ld.global.f64 	%fd86, [%rd35+8];
	setp.lt.f64 	%p42, %fd85, %fd86;
	selp.b64 	%rd118, %rd117, %rd35, %p42;
	ld.global.u64 	%rd147, [%rd118];
	ld.global.f64 	%fd107, [%rd118+8];
$L__BB13_38:
	mul.wide.s32 	%rd119, %r31, 16;
	add.s64 	%rd120, %rd13, %rd119;
	st.global.u64 	[%rd120], %rd147;
	st.global.f64 	[%rd120+8], %fd107;
$L__BB13_39:
	add.s32 	%r34, %r28, 256;
	setp.ge.s32 	%p43, %r34, %r5;
	@%p43 bra 	$L__BB13_44;
	cvt.s64.s32 	%rd39, %r34;
	mul.wide.s32 	%rd121, %r34, 16;
	add.s64 	%rd40, %rd12, %rd121;
	mul.hi.u32 	%r163, %r208, -1131474031;
	shr.u32 	%r164, %r163, 15;
	mul.lo.s32 	%r165, %r164, 44488;
	sub.s32 	%r166, %r208, %r165;
	mul.lo.s32 	%r167, %r166, 48271;
	mul.lo.s32 	%r168, %r164, 3399;
	setp.lt.u32 	%p44, %r167, %r168;
	xor.b32  	%r169, %r168, 2147483647;
	neg.s32 	%r170, %r168;
	selp.b32 	%r171, %r169, %r170, %p44;
	add.s32 	%r208, %r171, %r167;
	add.s32 	%r172, %r208, -1;
	cvt.rn.f64.u32 	%fd87, %r172;
	div.rn.f64 	%fd88, %fd87, 0d41DFFFFFFF800000;
	fma.rn.f64 	%fd89, %fd5, %fd88, %fd2;
	setp.ltu.f64 	%p45, %fd89, %fd1;
	@%p45 bra 	$L__BB13_42;
	ld.global.u64 	%rd148, [%rd40];
	ld.global.f64 	%fd108, [%rd40+8];
	bra.uni 	$L__BB13_43;
$L__BB13_42:
	shl.b64 	%rd122, %rd39, 4;
	add.s64 	%rd123, %rd11, %rd122;
	ld.global.f64 	%fd90, [%rd123+8];
	ld.global.f64 	%fd91, [%rd40+8];
	setp.lt.f64 	%p46, %fd90, %fd91;
	selp.b64 	%rd124, %rd123, %rd40, %p46;
	ld.global.u64 	%rd148, [%rd124];
	ld.global.f64 	%fd108, [%rd124+8];
$L__BB13_43:
	mul.wide.s32 	%rd125, %r34, 16;
	add.s64 	%rd126, %rd13, %rd125;
	st.global.u64 	[%rd126], %rd148;
	st.global.f64 	[%rd126+8], %fd108;
$L__BB13_44:
	add.s32 	%r37, %r28, 384;
	setp.ge.s32 	%p47, %r37, %r5;
	@%p47 bra 	$L__BB13_49;
	cvt.s64.s32 	%rd44, %r37;
	mul.wide.s32 	%rd127, %r37, 16;
	add.s64 	%rd45, %rd12, %rd127;
	mul.hi.u32 	%r173, %r208, -1131474031;
	shr.u32 	%r174, %r173, 15;
	mul.lo.s32 	%r175, %r174, 44488;
	sub.s32 	%r176, %r208, %r175;
	mul.lo.s32 	%r177, %r176, 48271;
	mul.lo.s32 	%r178, %r174, 3399;
	setp.lt.u32 	%p48, %r177, %r178;
	xor.b32  	%r179, %r178, 2147483647;
	neg.s32 	%r180, %r178;
	selp.b32 	%r181, %r179, %r180, %p48;
	add.s32 	%r208, %r181, %r177;
	add.s32 	%r182, %r208, -1;
	cvt.rn.f64.u32 	%fd92, %r182;
	div.rn.f64 	%fd93, %fd92, 0d41DFFFFFFF800000;
	fma.rn.f64 	%fd94, %fd5, %fd93, %fd2;
	setp.ltu.f64 	%p49, %fd94, %fd1;
	@%p49 bra 	$L__BB13_47;
	ld.global.u64 	%rd149, [%rd45];
	ld.global.f64 	%fd109, [%rd45+8];
	bra.uni 	$L__BB13_48;
$L__BB13_47:
	shl.b64 	%rd128, %rd44, 4;
	add.s64 	%rd129, %rd11, %rd128;
	ld.global.f64 	%fd95, [%rd129+8];
	ld.global.f64 	%fd96, [%rd45+8];
	setp.lt.f64 	%p50, %fd95, %fd96;
	selp.b64 	%rd130, %rd129, %rd45, %p50;
	ld.global.u64 	%rd149, [%rd130];
	ld.global.f64 	%fd109, [%rd130+8];
$L__BB13_48:
	mul.wide.s32 	%rd131, %r37, 16;
	add.s64 	%rd132, %rd13, %rd131;
	st.global.u64 	[%rd132], %rd149;
	st.global.f64 	[%rd132+8], %fd109;
$L__BB13_49:
	ld.param.u32 	%r200, [_ZN3cub18CUB_300001_SM_10006detail9transform16transform_kernelINS2_10policy_hubILb1EN4cuda3std3__45tupleIJN6thrust24THRUST_300001_SM_1000_NS6detail15normal_iteratorINSA_10device_ptrI10DEInstanceEEEESG_EEEE10policy1000EiN21DifferentialEvolution21randomized_comparisonESG_JPSE_SM_EEEvT0_iT1_T2_DpNS2_10kernel_argIT3_EE_param_1];
	add.s32 	%r206, %r206, 4;
	and.b32  	%r212, %r200, 2147483644;
	setp.ne.s32 	%p51, %r206, %r212;
	@%p51 bra 	$L__BB13_14;
$L__BB13_50:
	setp.eq.s32 	%p52, %r16, 0;
	@%p52 bra 	$L__BB13_68;
	mul.wide.s32 	%rd133, %r3, 16;
	add.s64 	%rd134, %rd133, %rd1;
	add.s64 	%rd49, %rd134, 8;
	shl.b32 	%r183, %r212, 7;
	add.s32 	%r215, %r7, %r183;
	cvta.to.global.u64 	%rd135, %rd73;
	add.s64 	%rd50, %rd135, %rd133;
	cvta.to.global.u64 	%rd136, %rd71;
	add.s64 	%rd51, %rd136, %rd133;
	neg.s32 	%r214, %r16;
$L__BB13_52:
	.pragma "nounroll";
	mul.wide.s32 	%rd52, %r215, 16;
	setp.ge.s32 	%p53, %r215, %r5;
	@%p53 bra 	$L__BB13_57;
	add.s64 	%rd53, %rd50, %rd52;
	mul.hi.u32 	%r184, %r208, -1131474031;
	shr.u32 	%r185, %r184, 15;
	mul.lo.s32 	%r186, %r185, 44488;
	sub.s32 	%r187, %r208, %r186;
	mul.lo.s32 	%r188, %r187, 48271;
	mul.lo.s32 	%r189, %r185, 3399;
	setp.lt.u32 	%p54, %r188, %r189;
	xor.b32  	%r190, %r189, 2147483647;
	neg.s32 	%r191, %r189;
	selp.b32 	%r192, %r190, %r191, %p54;
	add.s32 	%r208, %r192, %r188;
	add.s32 	%r193, %r208, -1;
	cvt.rn.f64.u32 	%fd97, %r193;
	div.rn.f64 	%fd98, %fd97, 0d41DFFFFFFF800000;
	fma.rn.f64 	%fd99, %fd5, %fd98, %fd2;
	setp.ltu.f64 	%p55, %fd99, %fd1;
	@%p55 bra 	$L__BB13_55;
	ld.global.u64 	%rd150, [%rd53];
	ld.global.f64 	%fd110, [%rd53+8];
	bra.uni 	$L__BB13_56;
$L__BB13_55:
	add.s64 	%rd137, %rd51, %rd52;
	ld.global.f64 	%fd100, [%rd137+8];
	ld.global.f64 	%fd101, [%rd53+8];
	setp.lt.f64 	%p56, %fd100, %fd101;
	selp.b64 	%rd138, %rd137, %rd53, %p56;
	ld.global.u64 	%rd150, [%rd138];
	ld.global.f64 	%fd110, [%rd138+8];
$L__BB13_56:
	add.s64 	%rd139, %rd49, %rd52;
	st.global.u64 	[%rd139+-8], %rd150;
	st.global.f64 	[%rd139], %fd110;
$L__BB13_57:
	add.s32 	%r215, %r215, 128;
	add.s32 	%r214, %r214, 1;
	setp.eq.s32 	%p57, %r214, 0;
	@%p57 bra 	$L__BB13_68;
	bra.uni 	$L__BB13_52;
$L__BB13_58:
	ld.global.f64 	%fd65, [%rd57+8];
	ld.global.f64 	%fd66, [%rd58+8];
	setp.lt.f64 	%p24, %fd65, %fd66;
	selp.b64 	%rd99, %rd57, %rd58, %p24;
	ld.global.u64 	%rd151, [%rd99];
	ld.global.f64 	%fd111, [%rd99+8];
$L__BB13_59:
	add.s64 	%rd62, %rd13, %rd98;
	st.global.u64 	[%rd62], %rd151;
	st.global.f64 	[%rd62+8], %fd111;
	mul.hi.u32 	%r117, %r56, -1131474031;
	shr.u32 	%r118, %r117, 15;
	mul.lo.s32 	%r119, %r118, 44488;
	sub.s32 	%r120, %r56, %r119;
	mul.lo.s32 	%r121, %r120, 48271;
	mul.lo.s32 	%r122, %r118, 3399;
	setp.lt.u32 	%p25, %r121, %r122;
	xor.b32  	%r123, %r122, 2147483647;
	neg.s32 	%r124, %r122;
	selp.b32 	%r125, %r123, %r124, %p25;
	add.s32 	%r208, %r125, %r121;
	add.s32 	%r126, %r208, -1;
	cvt.rn.f64.u32 	%fd67, %r126;
	div.rn.f64 	%fd68, %fd67, 0d41DFFFFFFF800000;
	fma.rn.f64 	%fd69, %fd4, %fd68, %fd2;
	setp.ltu.f64 	%p26, %fd69, %fd1;
	@%p26 bra 	$L__BB13_61;
	ld.global.u64 	%rd152, [%rd58+2048];
	ld.global.f64 	%fd112, [%rd58+2056];
	bra.uni 	$L__BB13_62;
$L__BB13_61:
	add.s64 	%rd101, %rd57, 2048;
	ld.global.f64 	%fd70, [%rd57+2056];
	ld.global.f64 	%fd71, [%rd58+2056];
	setp.lt.f64 	%p27, %fd70, %fd71;
	selp.b64 	%rd102, %rd57, %rd58, %p27;
	add.s64 	%rd103, %rd58, 2048;
	selp.b64 	%rd104, %rd101, %rd103, %p27;
	ld.global.u64 	%rd152, [%rd102+2048];
	ld.global.f64 	%fd112, [%rd104+8];
$L__BB13_62:
	st.global.u64 	[%rd62+2048], %rd152;
	st.global.f64 	[%rd62+2056], %fd112;
	add.s32 	%r218, %r218, 2;
$L__BB13_63:
	ld.param.u32 	%r197, [_ZN3cub18CUB_300001_SM_10006detail9transform16transform_kernelINS2_10policy_hubILb1EN4cuda3std3__45tupleIJN6thrust24THRUST_300001_SM_1000_NS6detail15normal_iteratorINSA_10device_ptrI10DEInstanceEEEESG_EEEE10policy1000EiN21DifferentialEvolution21randomized_comparisonESG_JPSE_SM_EEEvT0_iT1_T2_DpNS2_10kernel_argIT3_EE_param_1];
	and.b32  	%r127, %r197, 1;
	setp.eq.b32 	%p28, %r127, 1;
	not.pred 	%p29, %p28;
	@%p29 bra 	$L__BB13_68;
	shl.b32 	%r128, %r218, 7;
	add.s32 	%r61, %r128, %r7;
	mul.wide.s32 	%rd105, %r61, 16;
	add.s64 	%rd66, %rd11, %rd105;
	add.s64 	%rd67, %rd12, %rd105;
	mul.hi.u32 	%r129, %r208, -1131474031;
	shr.u32 	%r130, %r129, 15;
	mul.lo.s32 	%r131, %r130, 44488;
	sub.s32 	%r132, %r208, %r131;
	mul.lo.s32 	%r133, %r132, 48271;
	mul.lo.s32 	%r134, %r130, 3399;
	setp.lt.u32 	%p30, %r133, %r134;
	xor.b32  	%r135, %r134, 2147483647;
	neg.s32 	%r136, %r134;
	selp.b32 	%r137, %r135, %r136, %p30;
	add.s32 	%r138, %r137, %r133;
	add.s32 	%r139, %r138, -1;
	cvt.rn.f64.u32 	%fd72, %r139;
	div.rn.f64 	%fd73, %fd72, 0d41DFFFFFFF800000;
	fma.rn.f64 	%fd74, %fd4, %fd73, %fd2;
	setp.ltu.f64 	%p31, %fd74, %fd1;
	@%p31 bra 	$L__BB13_66;
	ld.global.u64 	%rd153, [%rd67];
	ld.global.f64 	%fd113, [%rd67+8];
	bra.uni 	$L__BB13_67;
$L__BB13_66:
	ld.global.f64 	%fd75, [%rd66+8];
	ld.global.f64 	%fd76, [%rd67+8];
	setp.lt.f64 	%p32, %fd75, %fd76;
	selp.b64 	%rd106, %rd66, %rd67, %p32;
	ld.global.u64 	%rd153, [%rd106];
	ld.global.f64 	%fd113, [%rd106+8];
$L__BB13_67:
	add.s64 	%rd108, %rd13, %rd105;
	st.global.u64 	[%rd108], %rd153;
	st.global.f64 	[%rd108+8], %fd113;
$L__BB13_68:
	ret;

}
	// .globl	_ZN3cub18CUB_300001_SM_10006detail9transform16transform_kernelINS2_10policy_hubILb1EN4cuda3std3__45tupleIJN6thrust24THRUST_300001_SM_1000_NS6detail15normal_iteratorINSA_10device_ptrI10DEInstanceEEEESG_EEEE10policy1000ElN21DifferentialEvolution21randomized_comparisonESG_JPSE_SM_EEEvT0_iT1_T2_DpNS2_10kernel_argIT3_EE
.visible .entry _ZN3cub18CUB_300001_SM_10006detail9transform16transform_kernelINS2_10policy_hubILb1EN4cuda3std3__45tupleIJN6thrust24THRUST_300001_SM_1000_NS6detail15normal_iteratorINSA_10device_ptrI10DEInstanceEEEESG_EEEE10policy1000ElN21DifferentialEvolution21randomized_comparisonESG_JPSE_SM_EEEvT0_iT1_T2_DpNS2_10kernel_argIT3_EE(
	.param .u64 _ZN3cub18CUB_300001_SM_10006detail9transform16transform_kernelINS2_10policy_hubILb1EN4cuda3std3__45tupleIJN6thrust24THRUST_300001_SM_1000_NS6detail15normal_iteratorINSA_10device_ptrI10DEInstanceEEEESG_EEEE10policy1000ElN21DifferentialEvolution21randomized_comparisonESG_JPSE_SM_EEEvT0_iT1_T2_DpNS2_10kernel_argIT3_EE_param_0,
	.param .u32 _ZN3cub18CUB_300001_SM_10006detail9transform16transform_kernelINS2_10policy_hubILb1EN4cuda3std3__45tupleIJN6thrust24THRUST_300001_SM_1000_NS6detail15normal_iteratorINSA_10device_ptrI10DEInstanceEEEESG_EEEE10policy1000ElN21DifferentialEvolution21randomized_comparisonESG_JPSE_SM_EEEvT0_iT1_T2_DpNS2_10kernel_argIT3_EE_param_1,
	.param .align 8 .b8 _ZN3cub18CUB_300001_SM_10006detail9transform16transform_kernelINS2_10policy_hubILb1EN4cuda3std3__45tupleIJN6thrust24THRUST_300001_SM_1000_NS6detail15normal_iteratorINSA_10device_ptrI10DEInstanceEEEESG_EEEE10policy1000ElN21DifferentialEvolution21randomized_comparisonESG_JPSE_SM_EEEvT0_iT1_T2_DpNS2_10kernel_argIT3_EE_param_2[32],
	.param .align 8 .b8 _ZN3cub18CUB_300001_SM_10006detail9transform16transform_kernelINS2_10policy_hubILb1EN4cuda3std3__45tupleIJN6thrust24THRUST_300001_SM_1000_NS6detail15normal_iteratorINSA_10device_ptrI10DEInstanceEEEESG_EEEE10policy1000ElN21DifferentialEvolution21randomized_comparisonESG_JPSE_SM_EEEvT0_iT1_T2_DpNS2_10kernel_argIT3_EE_param_3[8],
	.param .align 8 .b8 _ZN3cub18CUB_300001_SM_10006detail9transform16transform_kernelINS2_10policy_hubILb1EN4cuda3std3__45tupleIJN6thrust24THRUST_300001_SM_1000_NS6detail15normal_iteratorINSA_10device_ptrI10DEInstanceEEEESG_EEEE10policy1000ElN21DifferentialEvolution21randomized_comparisonESG_JPSE_SM_EEEvT0_iT1_T2_DpNS2_10kernel_argIT3_EE_param_4[16],
	.param .align 8 .b8 _ZN3cub18CUB_300001_SM_10006detail9transform16transform_kernelINS2_10policy_hubILb1EN4cuda3std3__45tupleIJN6thrust24THRUST_300001_SM_1000_NS6detail15normal_iteratorINSA_10device_ptrI10DEInstanceEEEESG_EEEE10policy1000ElN21DifferentialEvolution21randomized_comparisonESG_JPSE_SM_EEEvT0_iT1_T2_DpNS2_10kernel_argIT3_EE_param_5[16]
)
.maxntid 128
{
	.reg .pred 	%p<58>;
	.reg .b32 	%r<219>;
	.reg .b64 	%rd<163>;
	.reg .b64 	%fd<114>;

	ld.param.u64 	%rd70, [_ZN3cub18CUB_300001_SM_10006detail9transform16transform_kernelINS2_10policy_hubILb1EN4cuda3std3__45tupleIJN6thrust24THRUST_300001_SM_1000_NS6detail15normal_iteratorINSA_10device_ptrI10DEInstanceEEEESG_EEEE10policy1000ElN21DifferentialEvolution21randomized_comparisonESG_JPSE_SM_EEEvT0_iT1_T2_DpNS2_10kernel_argIT3_EE_param_4];
	ld.param.f64 	%fd1, [_ZN3cub18CUB_300001_SM_10006detail9transform16transform_kernelINS2_10policy_hubILb1EN4cuda3std3__45tupleIJN6thrust24THRUST_300001_SM_1000_NS6detail15normal_iteratorINSA_10device_ptrI10DEInstanceEEEESG_EEEE10policy1000ElN21DifferentialEvolution21randomized_comparisonESG_JPSE_SM_EEEvT0_iT1_T2_DpNS2_10kernel_argIT3_EE_param_2];
	ld.param.u32 	%r205, [_ZN3cub18CUB_300001_SM_10006detail9transform16transform_kernelINS2_10policy_hubILb1EN4cuda3std3__45tupleIJN6thrust24THRUST_300001_SM_1000_NS6detail15normal_iteratorINSA_10device_ptrI10DEInstanceEEEESG_EEEE10policy1000ElN21DifferentialEvolution21randomized_comparisonESG_JPSE_SM_EEEvT0_iT1_T2_DpNS2_10kernel_argIT3_EE_param_2+8];
	ld.param.f64 	%fd2, [_ZN3cub18CUB_300001_SM_10006detail9transform16transform_kernelINS2_10policy_hubILb1EN4cuda3std3__45tupleIJN6thrust24THRUST_300001_SM_1000_NS6detail15normal_iteratorINSA_10device_ptrI10DEInstanceEEEESG_EEEE10policy1000ElN21DifferentialEvolution21randomized_comparisonESG_JPSE_SM_EEEvT0_iT1_T2_DpNS2_10kernel_argIT3_EE_param_2+16];
	ld.param.f64 	%fd3, [_ZN3cub18CUB_300001_SM_10006detail9transform16transform_kernelINS2_10policy_hubILb1EN4cuda3std3__45tupleIJN6thrust24THRUST_300001_SM_1000_NS6detail15normal_iteratorINSA_10device_ptrI10DEInstanceEEEESG_EEEE10policy1000ElN21DifferentialEvolution21randomized_comparisonESG_JPSE_SM_EEEvT0_iT1_T2_DpNS2_10kernel_argIT3_EE_param_2+24];
	ld.param.u64 	%rd74, [_ZN3cub18CUB_300001_SM_10006detail9transform16transform_kernelINS2_10policy_hubILb1EN4cuda3std3__45tupleIJN6thrust24THRUST_300001_SM_1000_NS6detail15normal_iteratorINSA_10device_ptrI10DEInstanceEEEESG_EEEE10policy1000ElN21DifferentialEvolution21randomized_comparisonESG_JPSE_SM_EEEvT0_iT1_T2_DpNS2_10kernel_argIT3_EE_param_0];
	ld.param.u64 	%rd72, [_ZN3cub18CUB_300001_SM_10006detail9transform16transform_kernelINS2_10policy_hubILb1EN4cuda3std3__45tupleIJN6thrust24THRUST_300001_SM_1000_NS6detail15normal_iteratorINSA_10device_ptrI10DEInstanceEEEESG_EEEE10policy1000ElN21DifferentialEvolution21randomized_comparisonESG_JPSE_SM_EEEvT0_iT1_T2_DpNS2_10kernel_argIT3_EE_param_5];
	ld.param.u64 	%rd75, [_ZN3cub18CUB_300001_SM_10006detail9transform16transform_kernelINS2_10policy_hubILb1EN4cuda3std3__45tupleIJN6thrust24THRUST_300001_SM_1000_NS6detail15normal_iteratorINSA_10device_ptrI10DEInstanceEEEESG_EEEE10policy1000ElN21DifferentialEvolution21randomized_comparisonESG_JPSE_SM_EEEvT0_iT1_T2_DpNS2_10kernel_argIT3_EE_param_3];
	ld.param.u32 	%r60, [_ZN3cub18CUB_300001_SM_10006detail9transform16transform_kernelINS2_10policy_hubILb1EN4cuda3std3__45tupleIJN6thrust24THRUST_300001_SM_1000_NS6detail15normal_iteratorINSA_10device_ptrI10DEInstanceEEEESG_EEEE10policy1000ElN21DifferentialEvolution21randomized_comparisonESG_JPSE_SM_EEEvT0_iT1_T2_DpNS2_10kernel_argIT3_EE_param_1];
	cvta.to.global.u64 	%rd1, %rd75;
	cvta.to.global.u64 	%rd2, %rd72;
	shl.b32 	%r2, %r60, 7;
	mov.u32 	%r61, %ctaid.x;
	cvt.u64.u32 	%rd76, %r61;
	cvt.s64.s32 	%rd77, %r2;
	mul.lo.s64 	%rd3, %rd77, %rd76;
	sub.s64 	%rd78, %rd74, %rd3;
	min.s64 	%rd79, %rd78, %rd77;
	cvt.u32.u64 	%r3, %rd79;
	shl.b32 	%r4, %r3, 4;
	mov.u32 	%r5, %tid.x;
	shl.b32 	%r199, %r5, 7;
	setp.ge.s32 	%p1, %r199, %r4;
	@%p1 bra 	$L__BB14_5;
	cvta.to.global.u64 	%rd80, %rd70;
	shl.b64 	%rd4, %rd3, 4;
	add.s64 	%rd81, %rd80, %rd4;
	mul.wide.u32 	%rd5, %r5, 128;
	add.s64 	%rd149, %rd81, %rd5;
	mov.u32 	%r198, %r199;
$L__BB14_2:
	.pragma "nounroll";
	// begin inline asm
	prefetch.global.L2 [%rd149];
	// end inline asm
	add.s32 	%r198, %r198, 16384;
	add.s64 	%rd149, %rd149, 16384;
	setp.lt.s32 	%p2, %r198, %r4;
	@%p2 bra 	$L__BB14_2;
	add.s64 	%rd83, %rd2, %rd4;
	add.s64 	%rd150, %rd83, %rd5;
$L__BB14_4:
	.pragma "nounroll";
	// begin inline asm
	prefetch.global.L2 [%rd150];
	// end inline asm
	add.s32 	%r199, %r199, 16384;
	add.s64 	%rd150, %rd150, 16384;
	setp.lt.s32 	%p3, %r199, %r4;
	@%p3 bra 	$L__BB14_4;
$L__BB14_5:
	cvta.to.global.u64 	%rd85, %rd70;
	shl.b64 	%rd86, %rd3, 4;
	add.s64 	%rd12, %rd85, %rd86;
	add.s64 	%rd13, %rd2, %rd86;
	add.s64 	%rd14, %rd1, %rd86;
	setp.eq.s32 	%p4, %r2, %r3;
	@%p4 bra 	$L__BB14_12;
	ld.param.u32 	%r191, [_ZN3cub18CUB_300001_SM_10006detail9transform16transform_kernelINS2_10policy_hubILb1EN4cuda3std3__45tupleIJN6thrust24THRUST_300001_SM_1000_NS6detail15normal_iteratorINSA_10device_ptrI10DEInstanceEEEESG_EEEE10policy1000ElN21DifferentialEvolution21randomized_comparisonESG_JPSE_SM_EEEvT0_iT1_T2_DpNS2_10kernel_argIT3_EE_param_1];
	setp.lt.s32 	%p5, %r191, 1;
	@%p5 bra 	$L__BB14_68;
	ld.param.u32 	%r192, [_ZN3cub18CUB_300001_SM_10006detail9transform16transform_kernelINS2_10policy_hubILb1EN4cuda3std3__45tupleIJN6thrust24THRUST_300001_SM_1000_NS6detail15normal_iteratorINSA_10device_ptrI10DEInstanceEEEESG_EEEE10policy1000ElN21DifferentialEvolution21randomized_comparisonESG_JPSE_SM_EEEvT0_iT1_T2_DpNS2_10kernel_argIT3_EE_param_1];
	sub.f64 	%fd4, %fd3, %fd2;
	and.b32  	%r11, %r192, 3;
	setp.lt.u32 	%p6, %r192, 4;
	mov.b32 	%r213, 0;
	@%p6 bra 	$L__BB14_50;
	mov.b32 	%r203, 0;
$L__BB14_9:
	shl.b32 	%r64, %r203, 7;
	add.s32 	%r26, %r64, %r5;
	setp.ge.s32 	%p7, %r26, %r3;
	@%p7 bra 	$L__BB14_34;
	cvt.s64.s32 	%rd30, %r26;
	mul.wide.s32 	%rd87, %r26, 16;
	add.s64 	%rd31, %rd13, %rd87;
	mul.hi.u32 	%r65, %r205, -1131474031;
	shr.u32 	%r66, %r65, 15;
	mul.lo.s32 	%r67, %r66, 44488;
	sub.s32 	%r68, %r205, %r67;
	mul.lo.s32 	%r69, %r68, 48271;
	mul.lo.s32 	%r70, %r66, 3399;
	setp.lt.u32 	%p8, %r69, %r70;
	xor.b32  	%r71, %r70, 2147483647;
	neg.s32 	%r72, %r70;
	selp.b32 	%r73, %r71, %r72, %p8;
	add.s32 	%r205, %r73, %r69;
	add.s32 	%r74, %r205, -1;
	cvt.rn.f64.u32 	%fd42, %r74;
	div.rn.f64 	%fd43, %fd42, 0d41DFFFFFFF800000;
	fma.rn.f64 	%fd44, %fd4, %fd43, %fd2;
	setp.ltu.f64 	%p9, %fd44, %fd1;
	@%p9 bra 	$L__BB14_32;
	ld.global.u64 	%rd155, [%rd31];
	ld.global.f64 	%fd106, [%rd31+8];
	bra.uni 	$L__BB14_33;
$L__BB14_12:
	ld.param.u32 	%r194, [_ZN3cub18CUB_300001_SM_10006detail9transform16transform_kernelINS2_10policy_hubILb1EN4cuda3std3__45tupleIJN6thrust24THRUST_300001_SM_1000_NS6detail15normal_iteratorINSA_10device_ptrI10DEInstanceEEEESG_EEEE10policy1000ElN21DifferentialEvolution21randomized_comparisonESG_JPSE_SM_EEEvT0_iT1_T2_DpNS2_10kernel_argIT3_EE_param_1];
	setp.lt.s32 	%p30, %r194, 1;
	@%p30 bra 	$L__BB14_68;
	ld.param.u32 	%r195, [_ZN3cub18CUB_300001_SM_10006detail9transform16transform_kernelINS2_10policy_hubILb1EN4cuda3std3__45tupleIJN6thrust24THRUST_300001_SM_1000_NS6detail15normal_iteratorINSA_10device_ptrI10DEInstanceEEEESG_EEEE10policy1000ElN21DifferentialEvolution21randomized_comparisonESG_JPSE_SM_EEEvT0_iT1_T2_DpNS2_10kernel_argIT3_EE_param_1];
	sub.f64 	%fd5, %fd3, %fd2;
	and.b32  	%r12, %r195, 3;
	setp.lt.u32 	%p31, %r195, 4;
	mov.b32 	%r211, 0;
	@%p31 bra 	$L__BB14_28;
	ld.param.u32 	%r196, [_ZN3cub18CUB_300001_SM_10006detail9transform16transform_kernelINS2_10policy_hubILb1EN4cuda3std3__45tupleIJN6thrust24THRUST_300001_SM_1000_NS6detail15normal_iteratorINSA_10device_ptrI10DEInstanceEEEESG_EEEE10policy1000ElN21DifferentialEvolution21randomized_comparisonESG_JPSE_SM_EEEvT0_iT1_T2_DpNS2_10kernel_argIT3_EE_param_1];
	and.b32  	%r211, %r196, 2147483644;
	neg.s32 	%r201, %r211;
	mov.u32 	%r200, %r5;
$L__BB14_15:
	.pragma "nounroll";
	mul.wide.s32 	%rd123, %r200, 16;
	add.s64 	%rd15, %rd12, %rd123;
	add.s64 	%rd16, %rd13, %rd123;
	mul.hi.u32 	%r117, %r205, -1131474031;
	shr.u32 	%r118, %r117, 15;
	mul.lo.s32 	%r119, %r118, 44488;
	sub.s32 	%r120, %r205, %r119;
	mul.lo.s32 	%r121, %r120, 48271;
	mul.lo.s32 	%r122, %r118, 3399;
	setp.lt.u32 	%p32, %r121, %r122;
	xor.b32  	%r123, %r122, 2147483647;
	neg.s32 	%r124, %r122;
	selp.b32 	%r125, %r123, %r124, %p32;
	add.s32 	%r18, %r125, %r121;
	add.s32 	%r126, %r18, -1;
	cvt.rn.f64.u32 	%fd67, %r126;
	div.rn.f64 	%fd68, %fd67, 0d41DFFFFFFF800000;
	fma.rn.f64 	%fd69, %fd5, %fd68, %fd2;
	setp.ltu.f64 	%p33, %fd69, %fd1;
	@%p33 bra 	$L__BB14_17;
	ld.global.u64 	%rd151, [%rd16];
	ld.global.f64 	%fd102, [%rd16+8];
	bra.uni 	$L__BB14_18;
$L__BB14_17:
	ld.global.f64 	%fd70, [%rd15+8];
	ld.global.f64 	%fd71, [%rd16+8];
	setp.lt.f64 	%p34, %fd70, %fd71;
	selp.b64 	%rd124, %rd15, %rd16, %p34;
	ld.global.u64 	%rd151, [%rd124];
	ld.global.f64 	%fd102, [%rd124+8];
$L__BB14_18:
	add.s64 	%rd20, %rd14, %rd123;
	st.global.u64 	[%rd20], %rd151;
	st.global.f64 	[%rd20+8], %fd102;
	mul.hi.u32 	%r127, %r18, -1131474031;
	shr.u32 	%r128, %r127, 15;
	mul.lo.s32 	%r129, %r128, 44488;
	sub.s32 	%r130, %r18, %r129;
	mul.lo.s32 	%r131, %r130, 48271;
	mul.lo.s32 	%r132, %r128, 3399;
	setp.lt.u32 	%p35, %r131, %r132;
	xor.b32  	%r133, %r132, 2147483647;
	neg.s32 	%r134, %r132;
	selp.b32 	%r135, %r133, %r134, %p35;
	add.s32 	%r19, %r135, %r131;
	add.s32 	%r136, %r19, -1;
	cvt.rn.f64.u32 	%fd72, %r136;
	div.rn.f64 	%fd73, %fd72, 0d41DFFFFFFF800000;
	fma.rn.f64 	%fd74, %fd5, %fd73, %fd2;
	setp.ltu.f64 	%p36, %fd74, %fd1;
	@%p36 bra 	$L__BB14_20;
	ld.global.u64 	%rd152, [%rd16+2048];
	ld.global.f64 	%fd103, [%rd16+2056];
	bra.uni 	$L__BB14_21;
$L__BB14_20:
	add.s64 	%rd126, %rd15, 2048;
	ld.global.f64 	%fd75, [%rd15+2056];
	ld.global.f64 	%fd76, [%rd16+2056];
	setp.lt.f64 	%p37, %fd75, %fd76;
	selp.b64 	%rd127, %rd15, %rd16, %p37;
	add.s64 	%rd128, %rd16, 2048;
	selp.b64 	%rd129, %rd126, %rd128, %p37;
	ld.global.u64 	%rd152, [%rd127+2048];
	ld.global.f64 	%fd103, [%rd129+8];
$L__BB14_21:
	st.global.u64 	[%rd20+2048], %rd152;
	st.global.f64 	[%rd20+2056], %fd103;
	mul.hi.u32 	%r137, %r19, -1131474031;
	shr.u32 	%r138, %r137, 15;
	mul.lo.s32 	%r139, %r138, 44488;
	sub.s32 	%r140, %r19, %r139;
	mul.lo.s32 	%r141, %r140, 48271;
	mul.lo.s32 	%r142, %r138, 3399;
	setp.lt.u32 	%p38, %r141, %r142;
	xor.b32  	%r143, %r142, 2147483647;
	neg.s32 	%r144, %r142;
	selp.b32 	%r145, %r143, %r144, %p38;
	add.s32 	%r20, %r145, %r141;
	add.s32 	%r146, %r20, -1;
	cvt.rn.f64.u32 	%fd77, %r146;
	div.rn.f64 	%fd78, %fd77, 0d41DFFFFFFF800000;
	fma.rn.f64 	%fd79, %fd5, %fd78, %fd2;
	setp.ltu.f64 	%p39, %fd79, %fd1;
	@%p39 bra 	$L__BB14_23;
	ld.global.u64 	%rd153, [%rd16+4096];
	ld.global.f64 	%fd104, [%rd16+4104];
	bra.uni 	$L__BB14_24;
$L__BB14_23:
	add.s64 	%rd130, %rd15, 4096;
	ld.global.f64 	%fd80, [%rd15+4104];
	ld.global.f64 	%fd81, [%rd16+4104];
	setp.lt.f64 	%p40, %fd80, %fd81;
	selp.b64 	%rd131, %rd15, %rd16, %p40;
	add.s64 	%rd132, %rd16, 4096;
	selp.b64 	%rd133, %rd130, %rd132, %p40;
	ld.global.u64 	%rd153, [%rd131+4096];
	ld.global.f64 	%fd104, [%rd133+8];
$L__BB14_24:
	st.global.u64 	[%rd20+4096], %rd153;
	st.global.f64 	[%rd20+4104], %fd104;
	mul.hi.u32 	%r147, %r20, -1131474031;
	shr.u32 	%r148, %r147, 15;
	mul.lo.s32 	%r149, %r148, 44488;
	sub.s32 	%r150, %r20, %r149;
	mul.lo.s32 	%r151, %r150, 48271;
	mul.lo.s32 	%r152, %r148, 3399;
	setp.lt.u32 	%p41, %r151, %r152;
	xor.b32  	%r153, %r152, 2147483647;
	neg.s32 	%r154, %r152;
	selp.b32 	%r155, %r153, %r154, %p41;
	add.s32 	%r205, %r155, %r151;
	add.s32 	%r156, %r205, -1;
	cvt.rn.f64.u32 	%fd82, %r156;
	div.rn.f64 	%fd83, %fd82, 0d41DFFFFFFF800000;
	fma.rn.f64 	%fd84, %fd5, %fd83, %fd2;
	setp.ltu.f64 	%p42, %fd84, %fd1;
	@%p42 bra 	$L__BB14_26;
	ld.global.u64 	%rd154, [%rd16+6144];
	ld.global.f64 	%fd105, [%rd16+6152];
	bra.uni 	$L__BB14_27;
$L__BB14_26:
	add.s64 	%rd134, %rd15, 6144;
	ld.global.f64 	%fd85, [%rd15+6152];
	ld.global.f64 	%fd86, [%rd16+6152];
	setp.lt.f64 	%p43, %fd85, %fd86;
	selp.b64 	%rd135, %rd15, %rd16, %p43;
	add.s64 	%rd136, %rd16, 6144;
	selp.b64 	%rd137, %rd134, %rd136, %p43;
	ld.global.u64 	%rd154, [%rd135+6144];
	ld.global.f64 	%fd105, [%rd137+8];
$L__BB14_27:
	st.global.u64 	[%rd20+6144], %rd154;
	st.global.f64 	[%rd20+6152], %fd105;
	add.s32 	%r201, %r201, 4;
	add.s32 	%r200, %r200, 512;
	setp.eq.s32 	%p44, %r201, 0;
	@%p44 bra 	$L__BB14_28;
	bra.uni 	$L__BB14_15;
$L__BB14_28:
	setp.eq.s32 	%p45, %r12, 0;
	@%p45 bra 	$L__BB14_68;
	setp.eq.s32 	%p46, %r12, 1;
	@%p46 bra 	$L__BB14_60;
	shl.b32 	%r157, %r211, 7;
	add.s32 	%r42, %r157, %r5;
	mul.wide.s32 	%rd138, %r42, 16;
	add.s64 	%rd48, %rd12, %rd138;
	add.s64 	%rd49, %rd13, %rd138;
	mul.hi.u32 	%r158, %r205, -1131474031;
	shr.u32 	%r159, %r158, 15;
	mul.lo.s32 	%r160, %r159, 44488;
	sub.s32 	%r161, %r205, %r160;
	mul.lo.s32 	%r162, %r161, 48271;
	mul.lo.s32 	%r163, %r159, 3399;
	setp.lt.u32 	%p47, %r162, %r163;
	xor.b32  	%r164, %r163, 2147483647;
	neg.s32 	%r165, %r163;
	selp.b32 	%r166, %r164, %r165, %p47;
	add.s32 	%r43, %r166, %r162;
	add.s32 	%r167, %r43, -1;
	cvt.rn.f64.u32 	%fd87, %r167;
	div.rn.f64 	%fd88, %fd87, 0d41DFFFFFFF800000;
	fma.rn.f64 	%fd89, %fd5, %fd88, %fd2;
	setp.ltu.f64 	%p48, %fd89, %fd1;
	@%p48 bra 	$L__BB14_55;
	ld.global.u64 	%rd159, [%rd49];
	ld.global.f64 	%fd110, [%rd49+8];
	bra.uni 	$L__BB14_56;
$L__BB14_32:
	shl.b64 	%rd88, %rd30, 4;
	add.s64 	%rd89, %rd12, %rd88;
	ld.global.f64 	%fd45, [%rd89+8];
	add.s64 	%rd90, %rd13, %rd88;
	ld.global.f64 	%fd46, [%rd90+8];
	setp.lt.f64 	%p10, %fd45, %fd46;
	selp.b64 	%rd91, %rd89, %rd90, %p10;
	ld.global.u64 	%rd155, [%rd91];
	ld.global.f64 	%fd106, [%rd91+8];
$L__BB14_33:
	mul.wide.s32 	%rd92, %r26, 16;
	add.s64 	%rd93, %rd14, %rd92;
	st.global.u64 	[%rd93], %rd155;
	st.global.f64 	[%rd93+8], %fd106;
$L__BB14_34:
	add.s32 	%r29, %r26, 128;
	setp.ge.s32 	%p11, %r29, %r3;
	@%p11 bra 	$L__BB14_39;
	cvt.s64.s32 	%rd35, %r29;
	mul.hi.u32 	%r75, %r205, -1131474031;
	shr.u32 	%r76, %r75, 15;
	mul.lo.s32 	%r77, %r76, 44488;
	sub.s32 	%r78, %r205, %r77;
	mul.lo.s32 	%r79, %r78, 48271;
	mul.lo.s32 	%r80, %r76, 3399;
	setp.lt.u32 	%p12, %r79, %r80;
	xor.b32  	%r81, %r80, 2147483647;
	neg.s32 	%r82, %r80;
	selp.b32 	%r83, %r81, %r82, %p12;
	add.s32 	%r205, %r83, %r79;
	add.s32 	%r84, %r205, -1;
	cvt.rn.f64.u32 	%fd47, %r84;
	div.rn.f64 	%fd48, %fd47, 0d41DFFFFFFF800000;
	fma.rn.f64 	%fd49, %fd4, %fd48, %fd2;
	setp.ltu.f64 	%p13, %fd49, %fd1;
	@%p13 bra 	$L__BB14_37;
	mul.wide.s32 	%rd94, %r29, 16;
	add.s64 	%rd95, %rd13, %rd94;
	ld.global.u64 	%rd156, [%rd95];
	ld.global.f64 	%fd107, [%rd95+8];
	bra.uni 	$L__BB14_38;
$L__BB14_37:
	shl.b64 	%rd96, %rd35, 4;
	add.s64 	%rd97, %rd12, %rd96;
	ld.global.f64 	%fd50, [%rd97+8];
	add.s64 	%rd98, %rd13, %rd96;
	ld.global.f64 	%fd51, [%rd98+8];
	setp.lt.f64 	%p14, %fd50, %fd51;
	selp.b64 	%rd99, %rd97, %rd98, %p14;
	ld.global.u64 	%rd156, [%rd99];
	ld.global.f64 	%fd107, [%rd99+8];
$L__BB14_38:
	mul.wide.s32 	%rd100, %r29, 16;
	add.s64 	%rd101, %rd14, %rd100;
	st.global.u64 	[%rd101], %rd156;
	st.global.f64 	[%rd101+8], %fd107;
$L__BB14_39:
	add.s32 	%r32, %r26, 256;
	setp.ge.s32 	%p15, %r32, %r3;
	@%p15 bra 	$L__BB14_44;
	cvt.s64.s32 	%rd39, %r32;
	mul.hi.u32 	%r85, %r205, -1131474031;
	shr.u32 	%r86, %r85, 15;
	mul.lo.s32 	%r87, %r86, 44488;
	sub.s32 	%r88, %r205, %r87;
	mul.lo.s32 	%r89, %r88, 48271;
	mul.lo.s32 	%r90, %r86, 3399;
	setp.lt.u32 	%p16, %r89, %r90;
	xor.b32  	%r91, %r90, 2147483647;
	neg.s32 	%r92, %r90;
	selp.b32 	%r93, %r91, %r92, %p16;
	add.s32 	%r205, %r93, %r89;
	add.s32 	%r94, %r205, -1;
	cvt.rn.f64.u32 	%fd52, %r94;
	div.rn.f64 	%fd53, %fd52, 0d41DFFFFFFF800000;
	fma.rn.f64 	%fd54, %fd4, %fd53, %fd2;
	setp.ltu.f64 	%p17, %fd54, %fd1;
	@%p17 bra 	$L__BB14_42;
	mul.wide.s32 	%rd102, %r32, 16;
	add.s64 	%rd103, %rd13, %rd102;
	ld.global.u64 	%rd157, [%rd103];
	ld.global.f64 	%fd108, [%rd103+8];
	bra.uni 	$L__BB14_43;
$L__BB14_42:
	shl.b64 	%rd104, %rd39, 4;
	add.s64 	%rd105, %rd12, %rd104;
	ld.global.f64 	%fd55, [%rd105+8];
	add.s64 	%rd106, %rd13, %rd104;
	ld.global.f64 	%fd56, [%rd106+8];
	setp.lt.f64 	%p18, %fd55, %fd56;
	selp.b64 	%rd107, %rd105, %rd106, %p18;
	ld.global.u64 	%rd157, [%rd107];
	ld.global.f64 	%fd108, [%rd107+8];
$L__BB14_43:
	mul.wide.s32 	%rd108, %r32, 16;
	add.s64 	%rd109, %rd14, %rd108;
	st.global.u64 	[%rd109], %rd157;
	st.global.f64 	[%rd109+8], %fd108;
$L__BB14_44:
	add.s32 	%r35, %r26, 384;
	setp.ge.s32 	%p19, %r35, %r3;
	@%p19 bra 	$L__BB14_49;
	cvt.s64.s32 	%rd43, %r35;
	mul.wide.s32 	%rd110, %r35, 16;
	add.s64 	%rd44, %rd13, %rd110;
	mul.hi.u32 	%r95, %r205, -1131474031;
	shr.u32 	%r96, %r95, 15;
	mul.lo.s32 	%r97, %r96, 44488;
	sub.s32 	%r98, %r205, %r97;
	mul.lo.s32 	%r99, %r98, 48271;
	mul.lo.s32 	%r100, %r96, 3399;
	setp.lt.u32 	%p20, %r99, %r100;
	xor.b32  	%r101, %r100, 2147483647;
	neg.s32 	%r102, %r100;
	selp.b32 	%r103, %r101, %r102, %p20;
	add.s32 	%r205, %r103, %r99;
	add.s32 	%r104, %r205, -1;
	cvt.rn.f64.u32 	%fd57, %r104;
	div.rn.f64 	%fd58, %fd57, 0d41DFFFFFFF800000;
	fma.rn.f64 	%fd59, %fd4, %fd58, %fd2;
	setp.ltu.f64 	%p21, %fd59, %fd1;
	@%p21 bra 	$L__BB14_47;
	ld.global.u64 	%rd158, [%rd44];
	ld.global.f64 	%fd109, [%rd44+8];
	bra.uni 	$L__BB14_48;
$L__BB14_47:
	shl.b64 	%rd111, %rd43, 4;
	add.s64 	%rd112, %rd12, %rd111;
	ld.global.f64 	%fd60, [%rd112+8];
	ld.global.f64 	%fd61, [%rd44+8];
	setp.lt.f64 	%p22, %fd60, %fd61;
	selp.b64 	%rd113, %rd112, %rd44, %p22;
	ld.global.u64 	%rd158, [%rd113];
	ld.global.f64 	%fd109, [%rd113+8];
$L__BB14_48:
	mul.wide.s32 	%rd114, %r35, 16;
	add.s64 	%rd115, %rd14, %rd114;
	st.global.u64 	[%rd115], %rd158;
	st.global.f64 	[%rd115+8], %fd109;
$L__BB14_49:
	ld.param.u32 	%r193, [_ZN3cub18CUB_300001_SM_10006detail9transform16transform_kernelINS2_10policy_hubILb1EN4cuda3std3__45tupleIJN6thrust24THRUST_300001_SM_1000_NS6detail15normal_iteratorINSA_10device_ptrI10DEInstanceEEEESG_EEEE10policy1000ElN21DifferentialEvolution21randomized_comparisonESG_JPSE_SM_EEEvT0_iT1_T2_DpNS2_10kernel_argIT3_EE_param_1];
	add.s32 	%r203, %r203, 4;
	and.b32  	%r213, %r193, 2147483644;
	setp.eq.s32 	%p23, %r203, %r213;
	@%p23 bra 	$L__BB14_50;
	bra.uni 	$L__BB14_9;
$L__BB14_50:
	setp.eq.s32 	%p24, %r11, 0;
	@%p24 bra 	$L__BB14_68;
	shl.b64 	%rd116, %rd3, 4;
	add.s64 	%rd117, %rd116, %rd1;
	add.s64 	%rd62, %rd117, 8;
	shl.b32 	%r105, %r213, 7;
	add.s32 	%r216, %r5, %r105;
	cvta.to.global.u64 	%rd118, %rd72;
	add.s64 	%rd63, %rd118, %rd116;
	cvta.to.global.u64 	%rd119, %rd70;
	add.s64 	%rd64, %rd119, %rd116;
	neg.s32 	%r215, %r11;
$L__BB14_52:
	.pragma "nounroll";
	mul.wide.s32 	%rd65, %r216, 16;
	setp.ge.s32 	%p25, %r216, %r3;
	@%p25 bra 	$L__BB14_67;
	add.s64 	%rd66, %rd63, %rd65;
	mul.hi.u32 	%r106, %r205, -1131474031;
	shr.u32 	%r107, %r106, 15;
	mul.lo.s32 	%r108, %r107, 44488;
	sub.s32 	%r109, %r205, %r108;
	mul.lo.s32 	%r110, %r109, 48271;
	mul.lo.s32 	%r111, %r107, 3399;
	setp.lt.u32 	%p26, %r110, %r111;
	xor.b32  	%r112, %r111, 2147483647;
	neg.s32 	%r113, %r111;
	selp.b32 	%r114, %r112, %r113, %p26;
	add.s32 	%r205, %r114, %r110;
	add.s32 	%r115, %r205, -1;
	cvt.rn.f64.u32 	%fd62, %r115;
	div.rn.f64 	%fd63, %fd62, 0d41DFFFFFFF800000;
	fma.rn.f64 	%fd64, %fd4, %fd63, %fd2;
	setp.ltu.f64 	%p27, %fd64, %fd1;
	@%p27 bra 	$L__BB14_65;
	ld.global.u64 	%rd162, [%rd66];
	ld.global.f64 	%fd113, [%rd66+8];
	bra.uni 	$L__BB14_66;
$L__BB14_55:
	ld.global.f64 	%fd90, [%rd48+8];
	ld.global.f64 	%fd91, [%rd49+8];
	setp.lt.f64 	%p49, %fd90, %fd91;
	selp.b64 	%rd139, %rd48, %rd49, %p49;
	ld.global.u64 	%rd159, [%rd139];
	ld.global.f64 	%fd110, [%rd139+8];
$L__BB14_56:
	add.s64 	%rd53, %rd14, %rd138;
	st.global.u64 	[%rd53], %rd159;
	st.global.f64 	[%rd53+8], %fd110;
	mul.hi.u32 	%r168, %r43, -1131474031;
	shr.u32 	%r169, %r168, 15;
	mul.lo.s32 	%r170, %r169, 44488;
	sub.s32 	%r171, %r43, %r170;
	mul.lo.s32 	%r172, %r171, 48271;
	mul.lo.s32 	%r173, %r169, 3399;
	setp.lt.u32 	%p50, %r172, %r173;
	xor.b32  	%r174, %r173, 2147483647;
	neg.s32 	%r175, %r173;
	selp.b32 	%r176, %r174, %r175, %p50;
	add.s32 	%r205, %r176, %r172;
	add.s32 	%r177, %r205, -1;
	cvt.rn.f64.u32 	%fd92, %r177;
	div.rn.f64 	%fd93, %fd92, 0d41DFFFFFFF800000;
	fma.rn.f64 	%fd94, %fd5, %fd93, %fd2;
	setp.ltu.f64 	%p51, %fd94, %fd1;
	@%p51 bra 	$L__BB14_58;
	ld.global.u64 	%rd160, [%rd49+2048];
	ld.global.f64 	%fd111, [%rd49+2056];
	bra.uni 	$L__BB14_59;
$L__BB14_58:
	add.s64 	%rd141, %rd48, 2048;
	ld.global.f64 	%fd95, [%rd48+2056];
	ld.global.f64 	%fd96, [%rd49+2056];
	setp.lt.f64 	%p52, %fd95, %fd96;
	selp.b64 	%rd142, %rd48, %rd49, %p52;
	add.s64 	%rd143, %rd49, 2048;
	selp.b64 	%rd144, %rd141, %rd143, %p52;
	ld.global.u64 	%rd160, [%rd142+2048];
	ld.global.f64 	%fd111, [%rd144+8];
$L__BB14_59:
	st.global.u64 	[%rd53+2048], %rd160;
	st.global.f64 	[%rd53+2056], %fd111;
	add.s32 	%r211, %r211, 2;
$L__BB14_60:
	ld.param.u32 	%r197, [_ZN3cub18CUB_300001_SM_10006detail9transform16transform_kernelINS2_10policy_hubILb1EN4cuda3std3__45tupleIJN6thrust24THRUST_300001_SM_1000_NS6detail15normal_iteratorINSA_10device_ptrI10DEInstanceEEEESG_EEEE10policy1000ElN21DifferentialEvolution21randomized_comparisonESG_JPSE_SM_EEEvT0_iT1_T2_DpNS2_10kernel_argIT3_EE_param_1];
	and.b32  	%r178, %r197, 1;
	setp.eq.b32 	%p53, %r178, 1;
	not.pred 	%p54, %p53;
	@%p54 bra 	$L__BB14_68;
	shl.b32 	%r179, %r211, 7;
	add.s32 	%r48, %r179, %r5;
	mul.wide.s32 	%rd145, %r48, 16;
	add.s64 	%rd57, %rd12, %rd145;
	add.s64 	%rd58, %rd13, %rd145;
	mul.hi.u32 	%r180, %r205, -1131474031;
	shr.u32 	%r181, %r180, 15;
	mul.lo.s32 	%r182, %r181, 44488;
	sub.s32 	%r183, %r205, %r182;
	mul.lo.s32 	%r184, %r183, 48271;
	mul.lo.s32 	%r185, %r181, 3399;
	setp.lt.u32 	%p55, %r184, %r185;
	xor.b32  	%r186, %r185, 2147483647;
	neg.s32 	%r187, %r185;
	selp.b32 	%r188, %r186, %r187, %p55;
	add.s32 	%r189, %r188, %r184;
	add.s32 	%r190, %r189, -1;
	cvt.rn.f64.u32 	%fd97, %r190;
	div.rn.f64 	%fd98, %fd97, 0d41DFFFFFFF800000;
	fma.rn.f64 	%fd99, %fd5, %fd98, %fd2;
	setp.ltu.f64 	%p56, %fd99, %fd1;
	@%p56 bra 	$L__BB14_63;
	ld.global.u64 	%rd161, [%rd58];
	ld.global.f64 	%fd112, [%rd58+8];
	bra.uni 	$L__BB14_64;
$L__BB14_63:
	ld.global.f64 	%fd100, [%rd57+8];
	ld.global.f64 	%fd101, [%rd58+8];
	setp.lt.f64 	%p57, %fd100, %fd101;
	selp.b64 	%rd146, %rd57, %rd58, %p57;
	ld.global.u64 	%rd161, [%rd146];
	ld.global.f64 	%fd112, [%rd146+8];
$L__BB14_64:
	add.s64 	%rd148, %rd14, %rd145;
	st.global.u64 	[%rd148], %rd161;
	st.global.f64 	[%rd148+8], %fd112;
	bra.uni 	$L__BB14_68;
$L__BB14_65:
	add.s64 	%rd120, %rd64, %rd65;
	ld.global.f64 	%fd65, [%rd120+8];
	ld.global.f64 	%fd66, [%rd66+8];
	setp.lt.f64 	%p28, %fd65, %fd66;
	selp.b64 	%rd121, %rd120, %rd66, %p28;
	ld.global.u64 	%rd162, [%rd121];
	ld.global.f64 	%fd113, [%rd121+8];
$L__BB14_66:
	add.s64 	%rd122, %rd62, %rd65;
	st.global.u64 	[%rd122+-8], %rd162;
	st.global.f64 	[%rd122], %fd113;
$L__BB14_67:
	add.s32 	%r216, %r216, 128;
	add.s32 	%r215, %r215, 1;
	setp.ne.s32 	%p29, %r215, 0;
	@%p29 bra 	$L__BB14_52;
$L__BB14_68:
	ret;

}
	// .globl	_ZN3cub18CUB_300001_SM_10006detail9transform16transform_kernelINS2_10policy_hubILb1EN4cuda3std3__45tupleIJN6thrust24THRUST_300001_SM_1000_NS10device_ptrI10DEInstanceEEEEEE10policy1000EiNS7_10__identityEPSC_JSI_EEEvT0_iT1_T2_DpNS2_10kernel_argIT3_EE
.visible .entry _ZN3cub18CUB_300001_SM_10006detail9transform16transform_kernelINS2_10policy_hubILb1EN4cuda3std3__45tupleIJN6thrust24THRUST_300001_SM_1000_NS10device_ptrI10DEInstanceEEEEEE10policy1000EiNS7_10__identityEPSC_JSI_EEEvT0_iT1_T2_DpNS2_10kernel_argIT3_EE(
	.param .u32 _ZN3cub18CUB_300001_SM_10006detail9transform16transform_kernelINS2_10policy_hubILb1EN4cuda3std3__45tupleIJN6thrust24THRUST_300001_SM_1000_NS10device_ptrI10DEInstanceEEEEEE10policy1000EiNS7_10__identityEPSC_JSI_EEEvT0_iT1_T2_DpNS2_10kernel_argIT3_EE_param_0,
	.param .u32 _ZN3cub18CUB_300001_SM_10006detail9transform16transform_kernelINS2_10policy_hubILb1EN4cuda3std3__45tupleIJN6thrust24THRUST_300001_SM_1000_NS10device_ptrI10DEInstanceEEEEEE10policy1000EiNS7_10__identityEPSC_JSI_EEEvT0_iT1_T2_DpNS2_10kernel_argIT3_EE_param_1,
	.param .align 1 .b8 _ZN3cub18CUB_300001_SM_10006detail9transform16transform_kernelINS2_10policy_hubILb1EN4cuda3std3__45tupleIJN6thrust24THRUST_300001_SM_1000_NS10device_ptrI10DEInstanceEEEEEE10policy1000EiNS7_10__identityEPSC_JSI_EEEvT0_iT1_T2_DpNS2_10kernel_argIT3_EE_param_2[1],
	.param .u64 .ptr .align 1 _ZN3cub18CUB_300001_SM_10006detail9transform16transform_kernelINS2_10policy_hubILb1EN4cuda3std3__45tupleIJN6thrust24THRUST_300001_SM_1000_NS10device_ptrI10DEInstanceEEEEEE10policy1000EiNS7_10__identityEPSC_JSI_EEEvT0_iT1_T2_DpNS2_10kernel_argIT3_EE_param_3,
	.param .align 8 .b8 _ZN3cub18CUB_300001_SM_10006detail9transform16transform_kernelINS2_10policy_hubILb1EN4cuda3std3__45tupleIJN6thrust24THRUST_300001_SM_1000_NS10device_ptrI10DEInstanceEEEEEE10policy1000EiNS7_10__identityEPSC_JSI_EEEvT0_iT1_T2_DpNS2_10kernel_argIT3_EE_param_4[16]
)
.maxntid 128
{
	.reg .pred 	%p<37>;
	.reg .b32 	%r<84>;
	.reg .b64 	%rd<116>;
	.reg .b64 	%fd<45>;

	ld.param.u32 	%r50, [_ZN3cub18CUB_300001_SM_10006detail9transform16transform_kernelINS2_10policy_hubILb1EN4cuda3std3__45tupleIJN6thrust24THRUST_300001_SM_1000_NS10device_ptrI10DEInstanceEEEEEE10policy1000EiNS7_10__identityEPSC_JSI_EEEvT0_iT1_T2_DpNS2_10kernel_argIT3_EE_param_0];
	ld.param.u64 	%rd15, [_ZN3cub18CUB_300001_SM_10006detail9transform16transform_kernelINS2_10policy_hubILb1EN4cuda3std3__45tupleIJN6thrust24THRUST_300001_SM_1000_NS10device_ptrI10DEInstanceEEEEEE10policy1000EiNS7_10__identityEPSC_JSI_EEEvT0_iT1_T2_DpNS2_10kernel_argIT3_EE_param_4];
	ld.param.u32 	%r49, [_ZN3cub18CUB_300001_SM_10006detail9transform16transform_kernelINS2_10policy_hubILb1EN4cuda3std3__45tupleIJN6thrust24THRUST_300001_SM_1000_NS10device_ptrI10DEInstanceEEEEEE10policy1000EiNS7_10__identityEPSC_JSI_EEEvT0_iT1_T2_DpNS2_10kernel_argIT3_EE_param_1];
	ld.param.u64 	%rd16, [_ZN3cub18CUB_300001_SM_10006detail9transform16transform_kernelINS2_10policy_hubILb1EN4cuda3std3__45tupleIJN6thrust24THRUST_300001_SM_1000_NS10device_ptrI10DEInstanceEEEEEE10policy1000EiNS7_10__identityEPSC_JSI_EEEvT0_iT1_T2_DpNS2_10kernel_argIT3_EE_param_3];
	cvta.to.global.u64 	%rd1, %rd16;
	cvta.to.global.u64 	%rd2, %rd15;
	shl.b32 	%r1, %r49, 7;
	mov.u32 	%r51, %ctaid.x;
	mul.lo.s32 	%r2, %r1, %r51;
	sub.s32 	%r3, %r50, %r2;
	min.s32 	%r4, %r1, %r3;
	shl.b32 	%r5, %r4, 4;
	mov.u32 	%r6, %tid.x;
	shl.b32 	%r72, %r6, 7;
	setp.ge.s32 	%p1, %r72, %r5;
	@%p1 bra 	$L__BB15_3;
	mul.wide.u32 	%rd17, %r6, 128;
	add.s64 	%rd18, %rd2, %rd17;
	mul.wide.s32 	%rd19, %r2, 16;
	add.s64 	%rd114, %rd18, %rd19;
$L__BB15_2:
	.pragma "nounroll";
	// begin inline asm
	prefetch.global.L2 [%rd114];
	// end inline asm
	add.s32 	%r72, %r72, 16384;
	add.s64 	%rd114, %rd114, 16384;
	setp.lt.s32 	%p2, %r72, %r5;
	@%p2 bra 	$L__BB15_2;
$L__BB15_3:
	mul.wide.s32 	%rd115, %r2, 16;
	add.s64 	%rd6, %rd2, %rd115;
	add.s64 	%rd7, %rd1, %rd115;
	setp.gt.s32 	%p3, %r1, %r3;
	@%p3 bra 	$L__BB15_17;
	setp.lt.s32 	%p4, %r49, 1;
	@%p4 bra 	$L__BB15_58;
	and.b32  	%r10, %r49, 15;
	setp.lt.u32 	%p5, %r49, 16;
	mov.b32 	%r79, 0;
	@%p5 bra 	$L__BB15_8;
	and.b32  	%r79, %r49, 2147483632;
	neg.s32 	%r74, %r79;
	add.s32 	%r73, %r6, 1152;
	add.s64 	%rd24, %rd115, 6152;
	add.s64 	%rd25, %rd2, %rd24;
	add.s64 	%rd27, %rd1, %rd24;
	mul.wide.u32 	%rd29, %r6, 16;
	add.s64 	%rd30, %rd2, %rd29;
$L__BB15_7:
	.pragma "nounroll";
	mul.wide.s32 	%rd22, %r73, 16;
	add.s64 	%rd26, %rd25, %rd22;
	add.s64 	%rd28, %rd27, %rd22;
	add.s64 	%rd31, %rd30, %rd115;
	ld.global.u64 	%rd32, [%rd31];
	ld.global.f64 	%fd1, [%rd31+8];
	add.s64 	%rd33, %rd1, %rd29;
	add.s64 	%rd34, %rd33, %rd115;
	st.global.u64 	[%rd34], %rd32;
	st.global.f64 	[%rd34+8], %fd1;
	ld.global.u64 	%rd35, [%rd31+2048];
	ld.global.f64 	%fd2, [%rd31+2056];
	st.global.u64 	[%rd34+2048], %rd35;
	st.global.f64 	[%rd34+2056], %fd2;
	ld.global.u64 	%rd36, [%rd31+4096];
	ld.global.f64 	%fd3, [%rd31+4104];
	st.global.u64 	[%rd34+4096], %rd36;
	st.global.f64 	[%rd34+4104], %fd3;
	ld.global.u64 	%rd37, [%rd31+6144];
	ld.global.f64 	%fd4, [%rd31+6152];
	st.global.u64 	[%rd34+6144], %rd37;
	st.global.f64 	[%rd34+6152], %fd4;
	ld.global.u64 	%rd38, [%rd31+8192];
	ld.global.f64 	%fd5, [%rd31+8200];
	st.global.u64 	[%rd34+8192], %rd38;
	st.global.f64 	[%rd34+8200], %fd5;
	ld.global.u64 	%rd39, [%rd31+10240];
	ld.global.f64 	%fd6, [%rd31+10248];
	st.global.u64 	[%rd34+10240], %rd39;
	st.global.f64 	[%rd34+10248], %fd6;
	ld.global.u64 	%rd40, [%rd31+12288];
	ld.global.f64 	%fd7, [%rd31+12296];
	st.global.u64 	[%rd34+12288], %rd40;
	st.global.f64 	[%rd34+12296], %fd7;
	ld.global.u64 	%rd41, [%rd31+14336];
	ld.global.f64 	%fd8, [%rd31+14344];
	st.global.u64 	[%rd34+14336], %rd41;
	st.global.f64 	[%rd34+14344], %fd8;
	ld.global.u64 	%rd42, [%rd31+16384];
	ld.global.f64 	%fd9, [%rd31+16392];
	st.global.u64 	[%rd34+16384], %rd42;
	st.global.f64 	[%rd34+16392], %fd9;
	ld.global.u64 	%rd43, [%rd26+-6152];
	ld.global.f64 	%fd10, [%rd26+-6144];
	st.global.u64 	[%rd28+-6152], %rd43;
	st.global.f64 	[%rd28+-6144], %fd10;
	ld.global.u64 	%rd44, [%rd26+-4104];
	ld.global.f64 	%fd11, [%rd26+-4096];
	st.global.u64 	[%rd28+-4104], %rd44;
	st.global.f64 	[%rd28+-4096], %fd11;
	ld.global.u64 	%rd45, [%rd26+-2056];
	ld.global.f64 	%fd12, [%rd26+-2048];
	st.global.u64 	[%rd28+-2056], %rd45;
	st.global.f64 	[%rd28+-2048], %fd12;
	ld.global.u64 	%rd46, [%rd26+-8];
	ld.global.f64 	%fd13, [%rd26];
	st.global.u64 	[%rd28+-8], %rd46;
	st.global.f64 	[%rd28], %fd13;
	ld.global.u64 	%rd47, [%rd26+2040];
	ld.global.f64 	%fd14, [%rd26+2048];
	st.global.u64 	[%rd28+2040], %rd47;
	st.global.f64 	[%rd28+2048], %fd14;
	ld.global.u64 	%rd48, [%rd26+4088];
	ld.global.f64 	%fd15, [%rd26+4096];
	st.global.u64 	[%rd28+4088], %rd48;
	st.global.f64 	[%rd28+4096], %fd15;
	ld.global.u64 	%rd49, [%rd26+6136];
	ld.global.f64 	%fd16, [%rd26+6144];
	st.global.u64 	[%rd28+6136], %rd49;
	st.global.f64 	[%rd28+6144], %fd16;
	add.s32 	%r74, %r74, 16;
	add.s64 	%rd115, %rd115, 32768;
	add.s32 	%r73, %r73, 2048;
	setp.eq.s32 	%p6, %r74, 0;
	@%p6 bra 	$L__BB15_8;
	bra.uni 	$L__BB15_7;
$L__BB15_8:
	setp.eq.s32 	%p7, %r10, 0;
	@%p7 bra 	$L__BB15_58;
	and.b32  	%r37, %r49, 7;
	setp.lt.u32 	%p8, %r10, 8;
	@%p8 bra 	$L__BB15_11;
	shl.b32 	%r53, %r79, 7;
	add.s32 	%r54, %r53, %r6;
	mul.wide.s32 	%rd50, %r54, 16;
	add.s64 	%rd51, %rd6, %rd50;
	ld.global.u64 	%rd52, [%rd51];
	ld.global.f64 	%fd17, [%rd51+8];
	add.s64 	%rd53, %rd7, %rd50;
	st.global.u64 	[%rd53], %rd52;
	st.global.f64 	[%rd53+8], %fd17;
	ld.global.u64 	%rd54, [%rd51+2048];
	ld.global.f64 	%fd18, [%rd51+2056];
	st.global.u64 	[%rd53+2048], %rd54;
	st.global.f64 	[%rd53+2056], %fd18;
	ld.global.u64 	%rd55, [%rd51+4096];
	ld.global.f64 	%fd19, [%rd51+4104];
	st.global.u64 	[%rd53+4096], %rd55;
	st.global.f64 	[%rd53+4104], %fd19;
	ld.global.u64 	%rd56, [%rd51+6144];
	ld.global.f64 	%fd20, [%rd51+6152];
	st.global.u64 	[%rd53+6144], %rd56;
	st.global.f64 	[%rd53+6152], %fd20;
	ld.global.u64 	%rd57, [%rd51+8192];
	ld.global.f64 	%fd21, [%rd51+8200];
	st.global.u64 	[%rd53+8192], %rd57;
	st.global.f64 	[%rd53+8200], %fd21;
	ld.global.u64 	%rd58, [%rd51+10240];
	ld.global.f64 	%fd22, [%rd51+10248];
	st.global.u64 	[%rd53+10240], %rd58;
	st.global.f64 	[%rd53+10248], %fd22;
	ld.global.u64 	%rd59, [%rd51+12288];
	ld.global.f64 	%fd23, [%rd51+12296];
	st.global.u64 	[%rd53+12288], %rd59;
	st.global.f64 	[%rd53+12296], %fd23;
	ld.global.u64 	%rd60, [%rd51+14336];
	ld.global.f64 	%fd24, [%rd51+14344];
	st.global.u64 	[%rd53+14336], %rd60;
	st.global.f64 	[%rd53+14344], %fd24;
	add.s32 	%r79, %r79, 8;
$L__BB15_11:
	setp.eq.s32 	%p9, %r37, 0;
	@%p9 bra 	$L__BB15_58;
	and.b32  	%r40, %r49, 3;
	setp.lt.u32 	%p10, %r37, 4;
	@%p10 bra 	$L__BB15_14;
	shl.b32 	%r55, %r79, 7;
	add.s32 	%r56, %r55, %r6;
	mul.wide.s32 	%rd61, %r56, 16;
	add.s64 	%rd62, %rd6, %rd61;
	ld.global.u64 	%rd63, [%rd62];
	ld.global.f64 	%fd25, [%rd62+8];
	add.s64 	%rd64, %rd7, %rd61;
	st.global.u64 	[%rd64], %rd63;
	st.global.f64 	[%rd64+8], %fd25;
	ld.global.u64 	%rd65, [%rd62+2048];
	ld.global.f64 	%fd26, [%rd62+2056];
	st.global.u64 	[%rd64+2048], %rd65;
	st.global.f64 	[%rd64+2056], %fd26;
	ld.global.u64 	%rd66, [%rd62+4096];
	ld.global.f64 	%fd27, [%rd62+4104];
	st.global.u64 	[%rd64+4096], %rd66;
	st.global.f64 	[%rd64+4104], %fd27;
	ld.global.u64 	%rd67, [%rd62+6144];
	ld.global.f64 	%fd28, [%rd62+6152];
	st.global.u64 	[%rd64+6144], %rd67;
	st.global.f64 	[%rd64+6152], %fd28;
	add.s32 	%r79, %r79, 4;
$L__BB15_14:
	setp.eq.s32 	%p11, %r40, 0;
	@%p11 bra 	$L__BB15_58;
	mul.wide.s32 	%rd68, %r2, 16;
	or.b64  	%rd69, %rd68, 8;
	add.s64 	%rd13, %rd1, %rd69;
	shl.b32 	%r57, %r79, 7;
	add.s32 	%r83, %r6, %r57;
	add.s64 	%rd14, %rd2, %rd69;
	neg.s32 	%r82, %r40;
$L__BB15_16:
	.pragma "nounroll";
	mul.wide.s32 	%rd70, %r83, 16;
	add.s64 	%rd71, %rd13, %rd70;
	add.s64 	%rd72, %rd14, %rd70;
	ld.global.u64 	%rd73, [%rd72+-8];
	ld.global.f64 	%fd29, [%rd72];
	st.global.u64 	[%rd71+-8], %rd73;
	st.global.f64 	[%rd71], %fd29;
	add.s32 	%r83, %r83, 128;
	add.s32 	%r82, %r82, 1;
	setp.ne.s32 	%p12, %r82, 0;
	@%p12 bra 	$L__BB15_16;
	bra.uni 	$L__BB15_58;
$L__BB15_17:
	setp.lt.s32 	%p13, %r49, 1;
	@%p13 bra 	$L__BB15_58;
	and.b32  	%r14, %r49, 7;
	setp.lt.u32 	%p14, %r49, 8;
	mov.b32 	%r76, 0;
	@%p14 bra 	$L__BB15_37;
	and.b32  	%r76, %r49, 2147483640;
	mov.b32 	%r75, 0;
$L__BB15_20:
	.pragma "nounroll";
	shl.b32 	%r60, %r75, 7;
	add.s32 	%r21, %r60, %r6;
	setp.ge.s32 	%p15, %r21, %r4;
	@%p15 bra 	$L__BB15_22;
	mul.wide.u32 	%rd74, %r21, 16;
	add.s64 	%rd75, %rd6, %rd74;
	ld.global.u64 	%rd76, [%rd75];
	ld.global.f64 	%fd30, [%rd75+8];
	add.s64 	%rd77, %rd7, %rd74;
	st.global.u64 	[%rd77], %rd76;
	st.global.f64 	[%rd77+8], %fd30;
$L__BB15_22:
	add.s32 	%r61, %r21, 128;
	setp.ge.s32 	%p16, %r61, %r4;
	mul.wide.s32 	%rd78, %r61, 16;
	add.s64 	%rd11, %rd6, %rd78;
	add.s64 	%rd12, %rd7, %rd78;
	@%p16 bra 	$L__BB15_24;
	ld.global.u64 	%rd79, [%rd11];
	ld.global.f64 	%fd31, [%rd11+8];
	st.global.u64 	[%rd12], %rd79;
	st.global.f64 	[%rd12+8], %fd31;
$L__BB15_24:
	add.s32 	%r62, %r21, 256;
	setp.ge.s32 	%p17, %r62, %r4;
	@%p17 bra 	$L__BB15_26;
	ld.global.u64 	%rd80, [%rd11+2048];
	ld.global.f64 	%fd32, [%rd11+2056];
	st.global.u64 	[%rd12+2048], %rd80;
	st.global.f64 	[%rd12+2056], %fd32;
$L__BB15_26:
	add.s32 	%r63, %r21, 384;
	setp.ge.s32 	%p18, %r63, %r4;
	@%p18 bra 	$L__BB15_28;
	ld.global.u64 	%rd81, [%rd11+4096];
	ld.global.f64 	%fd33, [%rd11+4104];
	st.global.u64 	[%rd12+4096], %rd81;
	st.global.f64 	[%rd12+4104], %fd33;
$L__BB15_28:
	add.s32 	%r64, %r21, 512;
	setp.ge.s32 	%p19, %r64, %r4;
	@%p19 bra 	$L__BB15_30;
	ld.global.u64 	%rd82, [%rd11+6144];
	ld.global.f64 	%fd34, [%rd11+6152];
	st.global.u64 	[%rd12+6144], %rd82;
	st.global.f64 	[%rd12+6152], %fd34;
$L__BB15_30:
	add.s32 	%r65, %r21, 640;
	setp.ge.s32 	%p20, %r65, %r4;
	@%p20 bra 	$L__BB15_32;
	ld.global.u64 	%rd83, [%rd11+8192];
	ld.global.f64 	%fd35, [%rd11+8200];
	st.global.u64 	[%rd12+8192], %rd83;
	st.global.f64 	[%rd12+8200], %fd35;
$L__BB15_32:
	add.s32 	%r66, %r21, 768;
	setp.ge.s32 	%p21, %r66, %r4;
	@%p21 bra 	$L__BB15_34;
	ld.global.u64 	%rd84, [%rd11+10240];
	ld.global.f64 	%fd36, [%rd11+10248];
	st.global.u64 	[%rd12+10240], %rd84;
	st.global.f64 	[%rd12+10248], %fd36;
$L__BB15_34:
	add.s32 	%r67, %r21, 896;
	setp.ge.s32 	%p22, %r67, %r4;
	@%p22 bra 	$L__BB15_36;
	ld.global.u64 	%rd85, [%rd11+12288];
	ld.global.f64 	%fd37, [%rd11+12296];
	st.global.u64 	[%rd12+12288], %rd85;
	st.global.f64 	[%rd12+12296], %fd37;
$L__BB15_36:
	add.s32 	%r75, %r75, 8;
	setp.ne.s32 	%p23, %r75, %r76;
	@%p23 bra 	$L__BB15_20;
$L__BB15_37:
	setp.eq.s32 	%p24, %r14, 0;
	@%p24 bra 	$L__BB15_58;
	and.b32  	%r24, %r49, 3;
	setp.lt.u32 	%p25, %r14, 4;
	@%p25 bra 	$L__BB15_48;
	shl.b32 	%r68, %r76, 7;
	add.s32 	%r25, %r68, %r6;
	setp.ge.s32 	%p26, %r25, %r4;
	@%p26 bra 	$L__BB15_41;
	mul.wide.s32 	%rd86, %r25, 16;
	add.s64 	%rd87, %rd6, %rd86;
	ld.global.u64 	%rd88, [%rd87];
	ld.global.f64 	%fd38, [%rd87+8];
	add.s64 	%rd89, %rd7, %rd86;
	st.global.u64 	[%rd89], %rd88;
	st.global.f64 	[%rd89+8], %fd38;
$L__BB15_41:
	add.s32 	%r26, %r25, 128;
	setp.ge.s32 	%p27, %r26, %r4;
	@%p27 bra 	$L__BB15_43;
	mul.wide.s32 	%rd90, %r26, 16;
	add.s64 	%rd91, %rd6, %rd90;
	ld.global.u64 	%rd92, [%rd91];
	ld.global.f64 	%fd39, [%rd91+8];
	add.s64 	%rd93, %rd7, %rd90;
	st.global.u64 	[%rd93], %rd92;
	st.global.f64 	[%rd93+8], %fd39;
$L__BB15_43:
	add.s32 	%r27, %r25, 256;
	setp.ge.s32 	%p28, %r27, %r4;
	@%p28 bra 	$L__BB15_45;
	mul.wide.s32 	%rd94, %r27, 16;
	add.s64 	%rd95, %rd6, %rd94;
	ld.global.u64 	%rd96, [%rd95];
	ld.global.f64 	%fd40, [%rd95+8];
	add.s64 	%rd97, %rd7, %rd94;
	st.global.u64 	[%rd97], %rd96;
	st.global.f64 	[%rd97+8], %fd40;
$L__BB15_45:
	add.s32 	%r28, %r25, 384;
	setp.ge.s32 	%p29, %r28, %r4;
	@%p29 bra 	$L__BB15_47;
	mul.wide.s32 	%rd98, %r28, 16;
	add.s64 	%rd99, %rd6, %rd98;
	ld.global.u64 	%rd100, [%rd99];
	ld.global.f64 	%fd41, [%rd99+8];
	add.s64 	%rd101, %rd7, %rd98;
	st.global.u64 	[%rd101], %rd100;
	st.global.f64 	[%rd101+8], %fd41;
$L__BB15_47:
	add.s32 	%r76, %r76, 4;
$L__BB15_48:
	setp.eq.s32 	%p30, %r24, 0;
	@%p30 bra 	$L__BB15_58;
	setp.eq.s32 	%p31, %r24, 1;
	@%p31 bra 	$L__BB15_55;
	shl.b32 	%r69, %r76, 7;
	add.s32 	%r31, %r69, %r6;
	setp.ge.s32 	%p32, %r31, %r4;
	@%p32 bra 	$L__BB15_52;
	mul.wide.s32 	%rd102, %r31, 16;
	add.s64 	%rd103, %rd6, %rd102;
	ld.global.u64 	%rd104, [%rd103];
	ld.global.f64 	%fd42, [%rd103+8];
	add.s64 	%rd105, %rd7, %rd102;
	st.global.u64 	[%rd105], %rd104;
	st.global.f64 	[%rd105+8], %fd42;
$L__BB15_52:
	add.s32 	%r32, %r31, 128;
	setp.ge.s32 	%p33, %r32, %r4;
	@%p33 bra 	$L__BB15_54;
	mul.wide.s32 	%rd106, %r32, 16;
	add.s64 	%rd107, %rd6, %rd106;
	ld.global.u64 	%rd108, [%rd107];
	ld.global.f64 	%fd43, [%rd107+8];
	add.s64 	%rd109, %rd7, %rd106;
	st.global.u64 	[%rd109], %rd108;
	st.global.f64 	[%rd109+8], %fd43;
$L__BB15_54:
	add.s32 	%r76, %r76, 2;
$L__BB15_55:
	and.b32  	%r70, %r49, 1;
	setp.eq.b32 	%p34, %r70, 1;
	not.pred 	%p35, %p34;
	@%p35 bra 	$L__BB15_58;
	shl.b32 	%r71, %r76, 7;
	add.s32 	%r35, %r71, %r6;
	setp.ge.s32 	%p36, %r35, %r4;
	@%p36 bra 	$L__BB15_58;
	mul.wide.s32 	%rd110, %r35, 16;
	add.s64 	%rd111, %rd6, %rd110;
	ld.global.u64 	%rd112, [%rd111];
	ld.global.f64 	%fd44, [%rd111+8];
	add.s64 	%rd113, %rd7, %rd110;
	st.global.u64 	[%rd113], %rd112;
	st.global.f64 	[%rd113+8], %fd44;
$L__BB15_58:
	ret;

}
	// .globl	_ZN3cub18CUB_300001_SM_10006detail9transform16transform_kernelINS2_10policy_hubILb1EN4cuda3std3__45tupleIJN6thrust24THRUST_300001_SM_1000_NS10device_ptrI10DEInstanceEEEEEE10policy1000ElNS7_10__identityEPSC_JSI_EEEvT0_iT1_T2_DpNS2_10kernel_argIT3_EE
.visible .entry _ZN3cub18CUB_300001_SM_10006detail9transform16transform_kernelINS2_10policy_hubILb1EN4cuda3std3__45tupleIJN6thrust24THRUST_300001_SM_1000_NS10device_ptrI10DEInstanceEEEEEE10policy1000ElNS7_10__identityEPSC_JSI_EEEvT0_iT1_T2_DpNS2_10kernel_argIT3_EE(
	.param .u64 _ZN3cub18CUB_300001_SM_10006detail9transform16transform_kernelINS2_10policy_hubILb1EN4cuda3std3__45tupleIJN6thrust24THRUST_300001_SM_1000_NS10device_ptrI10DEInstanceEEEEEE10policy1000ElNS7_10__identityEPSC_JSI_EEEvT0_iT1_T2_DpNS2_10kernel_argIT3_EE_param_0,
	.param .u32 _ZN3cub18CUB_300001_SM_10006detail9transform16transform_kernelINS2_10policy_hubILb1EN4cuda3std3__45tupleIJN6thrust24THRUST_300001_SM_1000_NS10device_ptrI10DEInstanceEEEEEE10policy1000ElNS7_10__identityEPSC_JSI_EEEvT0_iT1_T2_DpNS2_10kernel_argIT3_EE_param_1,
	.param .align 1 .b8 _ZN3cub18CUB_300001_SM_10006detail9transform16transform_kernelINS2_10policy_hubILb1EN4cuda3std3__45tupleIJN6thrust24THRUST_300001_SM_1000_NS10device_ptrI10DEInstanceEEEEEE10policy1000ElNS7_10__identityEPSC_JSI_EEEvT0_iT1_T2_DpNS2_10kernel_argIT3_EE_param_2[1],
	.param .u64 .ptr .align 1 _ZN3cub18CUB_300001_SM_10006detail9transform16transform_kernelINS2_10policy_hubILb1EN4cuda3std3__45tupleIJN6thrust24THRUST_300001_SM_1000_NS10device_ptrI10DEInstanceEEEEEE10policy1000ElNS7_10__identityEPSC_JSI_EEEvT0_iT1_T2_DpNS2_10kernel_argIT3_EE_param_3,
	.param .align 8 .b8 _ZN3cub18CUB_300001_SM_10006detail9transform16transform_kernelINS2_10policy_hubILb1EN4cuda3std3__45tupleIJN6thrust24THRUST_300001_SM_1000_NS10device_ptrI10DEInstanceEEEEEE10policy1000ElNS7_10__identityEPSC_JSI_EEEvT0_iT1_T2_DpNS2_10kernel_argIT3_EE_param_4[16]
)
.maxntid 128
{
	.reg .pred 	%p<37>;
	.reg .b32 	%r<81>;
	.reg .b64 	%rd<122>;
	.reg .b64 	%fd<45>;

	ld.param.u64 	%rd16, [_ZN3cub18CUB_300001_SM_10006detail9transform16transform_kernelINS2_10policy_hubILb1EN4cuda3std3__45tupleIJN6thrust24THRUST_300001_SM_1000_NS10device_ptrI10DEInstanceEEEEEE10policy1000ElNS7_10__identityEPSC_JSI_EEEvT0_iT1_T2_DpNS2_10kernel_argIT3_EE_param_0];
	ld.param.u64 	%rd17, [_ZN3cub18CUB_300001_SM_10006detail9transform16transform_kernelINS2_10policy_hubILb1EN4cuda3std3__45tupleIJN6thrust24THRUST_300001_SM_1000_NS10device_ptrI10DEInstanceEEEEEE10policy1000ElNS7_10__identityEPSC_JSI_EEEvT0_iT1_T2_DpNS2_10kernel_argIT3_EE_param_4];
	ld.param.u32 	%r47, [_ZN3cub18CUB_300001_SM_10006detail9transform16transform_kernelINS2_10policy_hubILb1EN4cuda3std3__45tupleIJN6thrust24THRUST_300001_SM_1000_NS10device_ptrI10DEInstanceEEEEEE10policy1000ElNS7_10__identityEPSC_JSI_EEEvT0_iT1_T2_DpNS2_10kernel_argIT3_EE_param_1];
	ld.param.u64 	%rd18, [_ZN3cub18CUB_300001_SM_10006detail9transform16transform_kernelINS2_10policy_hubILb1EN4cuda3std3__45tupleIJN6thrust24THRUST_300001_SM_1000_NS10device_ptrI10DEInstanceEEEEEE10policy1000ElNS7_10__identityEPSC_JSI_EEEvT0_iT1_T2_DpNS2_10kernel_argIT3_EE_param_3];
	cvta.to.global.u64 	%rd1, %rd18;
	cvta.to.global.u64 	%rd2, %rd17;
	shl.b32 	%r1, %r47, 7;
	mov.u32 	%r48, %ctaid.x;
	cvt.u64.u32 	%rd19, %r48;
	cvt.s64.s32 	%rd20, %r1;
	mul.lo.s64 	%rd3, %rd20, %rd19;
	sub.s64 	%rd21, %rd16, %rd3;
	min.s64 	%rd22, %rd21, %rd20;
	cvt.u32.u64 	%r2, %rd22;
	shl.b32 	%r3, %r2, 4;
	mov.u32 	%r4, %tid.x;
	shl.b32 	%r69, %r4, 7;
	setp.ge.s32 	%p1, %r69, %r3;
	@%p1 bra 	$L__BB16_3;
	shl.b64 	%rd23, %rd3, 4;
	add.s64 	%rd24, %rd2, %rd23;
	mul.wide.u32 	%rd25, %r4, 128;
	add.s64 	%rd120, %rd24, %rd25;
$L__BB16_2:
	.pragma "nounroll";
	// begin inline asm
	prefetch.global.L2 [%rd120];
	// end inline asm
	add.s32 	%r69, %r69, 16384;
	add.s64 	%rd120, %rd120, 16384;
	setp.lt.s32 	%p2, %r69, %r3;
	@%p2 bra 	$L__BB16_2;
$L__BB16_3:
	shl.b64 	%rd121, %rd3, 4;
	add.s64 	%rd7, %rd2, %rd121;
	add.s64 	%rd8, %rd1, %rd121;
	setp.eq.s32 	%p3, %r1, %r2;
	@%p3 bra 	$L__BB16_45;
	setp.lt.s32 	%p4, %r47, 1;
	@%p4 bra 	$L__BB16_58;
	and.b32  	%r8, %r47, 7;
	setp.lt.u32 	%p5, %r47, 8;
	mov.b32 	%r78, 0;
	@%p5 bra 	$L__BB16_24;
	and.b32  	%r78, %r47, 2147483640;
	mov.b32 	%r72, 0;
$L__BB16_7:
	.pragma "nounroll";
	shl.b32 	%r51, %r72, 7;
	add.s32 	%r19, %r51, %r4;
	setp.ge.s32 	%p6, %r19, %r2;
	@%p6 bra 	$L__BB16_9;
	mul.wide.u32 	%rd28, %r19, 16;
	add.s64 	%rd29, %rd7, %rd28;
	ld.global.u64 	%rd30, [%rd29];
	ld.global.f64 	%fd1, [%rd29+8];
	add.s64 	%rd31, %rd8, %rd28;
	st.global.u64 	[%rd31], %rd30;
	st.global.f64 	[%rd31+8], %fd1;
$L__BB16_9:
	add.s32 	%r52, %r19, 128;
	setp.ge.s32 	%p7, %r52, %r2;
	mul.wide.s32 	%rd32, %r52, 16;
	add.s64 	%rd12, %rd7, %rd32;
	add.s64 	%rd13, %rd8, %rd32;
	@%p7 bra 	$L__BB16_11;
	ld.global.u64 	%rd33, [%rd12];
	ld.global.f64 	%fd2, [%rd12+8];
	st.global.u64 	[%rd13], %rd33;
	st.global.f64 	[%rd13+8], %fd2;
$L__BB16_11:
	add.s32 	%r53, %r19, 256;
	setp.ge.s32 	%p8, %r53, %r2;
	@%p8 bra 	$L__BB16_13;
	ld.global.u64 	%rd34, [%rd12+2048];
	ld.global.f64 	%fd3, [%rd12+2056];
	st.global.u64 	[%rd13+2048], %rd34;
	st.global.f64 	[%rd13+2056], %fd3;
$L__BB16_13:
	add.s32 	%r54, %r19, 384;
	setp.ge.s32 	%p9, %r54, %r2;
	@%p9 bra 	$L__BB16_15;
	ld.global.u64 	%rd35, [%rd12+4096];
	ld.global.f64 	%fd4, [%rd12+4104];
	st.global.u64 	[%rd13+4096], %rd35;
	st.global.f64 	[%rd13+4104], %fd4;
$L__BB16_15:
	add.s32 	%r55, %r19, 512;
	setp.ge.s32 	%p10, %r55, %r2;
	@%p10 bra 	$L__BB16_17;
	ld.global.u64 	%rd36, [%rd12+6144];
	ld.global.f64 	%fd5, [%rd12+6152];
	st.global.u64 	[%rd13+6144], %rd36;
	st.global.f64 	[%rd13+6152], %fd5;
$L__BB16_17:
	add.s32 	%r56, %r19, 640;
	setp.ge.s32 	%p11, %r56, %r2;
	@%p11 bra 	$L__BB16_19;
	ld.global.u64 	%rd37, [%rd12+8192];
	ld.global.f64 	%fd6, [%rd12+8200];
	st.global.u64 	[%rd13+8192], %rd37;
	st.global.f64 	[%rd13+8200], %fd6;
$L__BB16_19:
	add.s32 	%r57, %r19, 768;
	setp.ge.s32 	%p12, %r57, %r2;
	@%p12 bra 	$L__BB16_21;
	ld.global.u64 	%rd38, [%rd12+10240];
	ld.global.f64 	%fd7, [%rd12+10248];
	st.global.u64 	[%rd13+10240], %rd38;
	st.global.f64 	[%rd13+10248], %fd7;
$L__BB16_21:
	add.s32 	%r58, %r19, 896;
	setp.ge.s32 	%p13, %r58, %r2;
	@%p13 bra 	$L__BB16_23;
	ld.global.u64 	%rd39, [%rd12+12288];
	ld.global.f64 	%fd8, [%rd12+12296];
	st.global.u64 	[%rd13+12288], %rd39;
	st.global.f64 	[%rd13+12296], %fd8;
$L__BB16_23:
	add.s32 	%r72, %r72, 8;
	setp.eq.s32 	%p14, %r72, %r78;
	@%p14 bra 	$L__BB16_24;
	bra.uni 	$L__BB16_7;
$L__BB16_24:
	setp.eq.s32 	%p15, %r8, 0;
	@%p15 bra 	$L__BB16_58;
	and.b32  	%r35, %r47, 3;
	setp.lt.u32 	%p16, %r8, 4;
	@%p16 bra 	$L__BB16_35;
	shl.b32 	%r59, %r78, 7;
	add.s32 	%r36, %r59, %r4;
	setp.ge.s32 	%p17, %r36, %r2;
	@%p17 bra 	$L__BB16_28;
	mul.wide.s32 	%rd40, %r36, 16;
	add.s64 	%rd41, %rd7, %rd40;
	ld.global.u64 	%rd42, [%rd41];
	ld.global.f64 	%fd9, [%rd41+8];
	add.s64 	%rd43, %rd8, %rd40;
	st.global.u64 	[%rd43], %rd42;
	st.global.f64 	[%rd43+8], %fd9;
$L__BB16_28:
	add.s32 	%r37, %r36, 128;
	setp.ge.s32 	%p18, %r37, %r2;
	@%p18 bra 	$L__BB16_30;
	mul.wide.s32 	%rd44, %r37, 16;
	add.s64 	%rd45, %rd7, %rd44;
	ld.global.u64 	%rd46, [%rd45];
	ld.global.f64 	%fd10, [%rd45+8];
	add.s64 	%rd47, %rd8, %rd44;
	st.global.u64 	[%rd47], %rd46;
	st.global.f64 	[%rd47+8], %fd10;
$L__BB16_30:
	add.s32 	%r38, %r36, 256;
	setp.ge.s32 	%p19, %r38, %r2;
	@%p19 bra 	$L__BB16_32;
	mul.wide.s32 	%rd48, %r38, 16;
	add.s64 	%rd49, %rd7, %rd48;
	ld.global.u64 	%rd50, [%rd49];
	ld.global.f64 	%fd11, [%rd49+8];
	add.s64 	%rd51, %rd8, %rd48;
	st.global.u64 	[%rd51], %rd50;
	st.global.f64 	[%rd51+8], %fd11;
$L__BB16_32:
	add.s32 	%r39, %r36, 384;
	setp.ge.s32 	%p20, %r39, %r2;
	@%p20 bra 	$L__BB16_34;
	mul.wide.s32 	%rd52, %r39, 16;
	add.s64 	%rd53, %rd7, %rd52;
	ld.global.u64 	%rd54, [%rd53];
	ld.global.f64 	%fd12, [%rd53+8];
	add.s64 	%rd55, %rd8, %rd52;
	st.global.u64 	[%rd55], %rd54;
	st.global.f64 	[%rd55+8], %fd12;
$L__BB16_34:
	add.s32 	%r78, %r78, 4;
$L__BB16_35:
	setp.eq.s32 	%p21, %r35, 0;
	@%p21 bra 	$L__BB16_58;
	setp.eq.s32 	%p22, %r35, 1;
	@%p22 bra 	$L__BB16_42;
	shl.b32 	%r60, %r78, 7;
	add.s32 	%r42, %r60, %r4;
	setp.ge.s32 	%p23, %r42, %r2;
	@%p23 bra 	$L__BB16_39;
	mul.wide.s32 	%rd56, %r42, 16;
	add.s64 	%rd57, %rd7, %rd56;
	ld.global.u64 	%rd58, [%rd57];
	ld.global.f64 	%fd13, [%rd57+8];
	add.s64 	%rd59, %rd8, %rd56;
	st.global.u64 	[%rd59], %rd58;
	st.global.f64 	[%rd59+8], %fd13;
$L__BB16_39:
	add.s32 	%r43, %r42, 128;
	setp.ge.s32 	%p24, %r43, %r2;
	@%p24 bra 	$L__BB16_41;
	mul.wide.s32 	%rd60, %r43, 16;
	add.s64 	%rd61, %rd7, %rd60;
	ld.global.u64 	%rd62, [%rd61];
	ld.global.f64 	%fd14, [%rd61+8];
	add.s64 	%rd63, %rd8, %rd60;
	st.global.u64 	[%rd63], %rd62;
	st.global.f64 	[%rd63+8], %fd14;
$L__BB16_41:
	add.s32 	%r78, %r78, 2;
$L__BB16_42:
	and.b32  	%r61, %r47, 1;
	setp.eq.b32 	%p25, %r61, 1;
	not.pred 	%p26, %p25;
	@%p26 bra 	$L__BB16_58;
	shl.b32 	%r62, %r78, 7;
	add.s32 	%r46, %r62, %r4;
	setp.ge.s32 	%p27, %r46, %r2;
	@%p27 bra 	$L__BB16_58;
	mul.wide.s32 	%rd64, %r46, 16;
	add.s64 	%rd65, %rd7, %rd64;
	ld.global.u64 	%rd66, [%rd65];
	ld.global.f64 	%fd15, [%rd65+8];
	add.s64 	%rd67, %rd8, %rd64;
	st.global.u64 	[%rd67], %rd66;
	st.global.f64 	[%rd67+8], %fd15;
	bra.uni 	$L__BB16_58;
$L__BB16_45:
	setp.lt.s32 	%p28, %r47, 1;
	@%p28 bra 	$L__BB16_58;
	and.b32  	%r10, %r47, 15;
	setp.lt.u32 	%p29, %r47, 16;
	mov.b32 	%r74, 0;
	@%p29 bra 	$L__BB16_49;
	and.b32  	%r74, %r47, 2147483632;
	neg.s32 	%r71, %r74;
	add.s32 	%r70, %r4, 1152;
	add.s64 	%rd70, %rd121, 6152;
	add.s64 	%rd71, %rd2, %rd70;
	add.s64 	%rd73, %rd1, %rd70;
	mul.wide.u32 	%rd75, %r4, 16;
$L__BB16_48:
	.pragma "nounroll";
	mul.wide.s32 	%rd68, %r70, 16;
	add.s64 	%rd72, %rd71, %rd68;
	add.s64 	%rd74, %rd73, %rd68;
	add.s64 	%rd76, %rd2, %rd75;
	add.s64 	%rd77, %rd76, %rd121;
	ld.global.u64 	%rd78, [%rd77];
	ld.global.f64 	%fd16, [%rd77+8];
	add.s64 	%rd79, %rd1, %rd75;
	add.s64 	%rd80, %rd79, %rd121;
	st.global.u64 	[%rd80], %rd78;
	st.global.f64 	[%rd80+8], %fd16;
	ld.global.u64 	%rd81, [%rd77+2048];
	ld.global.f64 	%fd17, [%rd77+2056];
	st.global.u64 	[%rd80+2048], %rd81;
	st.global.f64 	[%rd80+2056], %fd17;
	ld.global.u64 	%rd82, [%rd77+4096];
	ld.global.f64 	%fd18, [%rd77+4104];
	st.global.u64 	[%rd80+4096], %rd82;
	st.global.f64 	[%rd80+4104], %fd18;
	ld.global.u64 	%rd83, [%rd77+6144];
	ld.global.f64 	%fd19, [%rd77+6152];
	st.global.u64 	[%rd80+6144], %rd83;
	st.global.f64 	[%rd80+6152], %fd19;
	ld.global.u64 	%rd84, [%rd77+8192];
	ld.global.f64 	%fd20, [%rd77+8200];
	st.global.u64 	[%rd80+8192], %rd84;
	st.global.f64 	[%rd80+8200], %fd20;
	ld.global.u64 	%rd85, [%rd77+10240];
	ld.global.f64 	%fd21, [%rd77+10248];
	st.global.u64 	[%rd80+10240], %rd85;
	st.global.f64 	[%rd80+10248], %fd21;
	ld.global.u64 	%rd86, [%rd77+12288];
	ld.global.f64 	%fd22, [%rd77+12296];
	st.global.u64 	[%rd80+12288], %rd86;
	st.global.f64 	[%rd80+12296], %fd22;
	ld.global.u64 	%rd87, [%rd77+14336];
	ld.global.f64 	%fd23, [%rd77+14344];
	st.global.u64 	[%rd80+14336], %rd87;
	st.global.f64 	[%rd80+14344], %fd23;
	ld.global.u64 	%rd88, [%rd77+16384];
	ld.global.f64 	%fd24, [%rd77+16392];
	st.global.u64 	[%rd80+16384], %rd88;
	st.global.f64 	[%rd80+16392], %fd24;
	ld.global.u64 	%rd89, [%rd72+-6152];
	ld.global.f64 	%fd25, [%rd72+-6144];
	st.global.u64 	[%rd74+-6152], %rd89;
	st.global.f64 	[%rd74+-6144], %fd25;
	ld.global.u64 	%rd90, [%rd72+-4104];
	ld.global.f64 	%fd26, [%rd72+-4096];
	st.global.u64 	[%rd74+-4104], %rd90;
	st.global.f64 	[%rd74+-4096], %fd26;
	ld.global.u64 	%rd91, [%rd72+-2056];
	ld.global.f64 	%fd27, [%rd72+-2048];
	st.global.u64 	[%rd74+-2056], %rd91;
	st.global.f64 	[%rd74+-2048], %fd27;
	ld.global.u64 	%rd92, [%rd72+-8];
	ld.global.f64 	%fd28, [%rd72];
	st.global.u64 	[%rd74+-8], %rd92;
	st.global.f64 	[%rd74], %fd28;
	ld.global.u64 	%rd93, [%rd72+2040];
	ld.global.f64 	%fd29, [%rd72+2048];
	st.global.u64 	[%rd74+2040], %rd93;
	st.global.f64 	[%rd74+2048], %fd29;
	ld.global.u64 	%rd94, [%rd72+4088];
	ld.global.f64 	%fd30, [%rd72+4096];
	st.global.u64 	[%rd74+4088], %rd94;
	st.global.f64 	[%rd74+4096], %fd30;
	ld.global.u64 	%rd95, [%rd72+6136];
	ld.global.f64 	%fd31, [%rd72+6144];
	st.global.u64 	[%rd74+6136], %rd95;
	st.global.f64 	[%rd74+6144], %fd31;
	add.s32 	%r71, %r71, 16;
	add.s64 	%rd121, %rd121, 32768;
	add.s32 	%r70, %r70, 2048;
	setp.eq.s32 	%p30, %r71, 0;
	@%p30 bra 	$L__BB16_49;
	bra.uni 	$L__BB16_48;
$L__BB16_49:
	setp.eq.s32 	%p31, %r10, 0;
	@%p31 bra 	$L__BB16_58;
	and.b32  	%r22, %r47, 7;
	setp.lt.u32 	%p32, %r10, 8;
	@%p32 bra 	$L__BB16_52;
	shl.b32 	%r64, %r74, 7;
	add.s32 	%r65, %r64, %r4;
	mul.wide.s32 	%rd96, %r65, 16;
	add.s64 	%rd97, %rd7, %rd96;
	ld.global.u64 	%rd98, [%rd97];
	ld.global.f64 	%fd32, [%rd97+8];
	add.s64 	%rd99, %rd8, %rd96;
	st.global.u64 	[%rd99], %rd98;
	st.global.f64 	[%rd99+8], %fd32;
	ld.global.u64 	%rd100, [%rd97+2048];
	ld.global.f64 	%fd33, [%rd97+2056];
	st.global.u64 	[%rd99+2048], %rd100;
	st.global.f64 	[%rd99+2056], %fd33;
	ld.global.u64 	%rd101, [%rd97+4096];
	ld.global.f64 	%fd34, [%rd97+4104];
	st.global.u64 	[%rd99+4096], %rd101;
	st.global.f64 	[%rd99+4104], %fd34;
	ld.global.u64 	%rd102, [%rd97+6144];
	ld.global.f64 	%fd35, [%rd97+6152];
	st.global.u64 	[%rd99+6144], %rd102;
	st.global.f64 	[%rd99+6152], %fd35;
	ld.global.u64 	%rd103, [%rd97+8192];
	ld.global.f64 	%fd36, [%rd97+8200];
	st.global.u64 	[%rd99+8192], %rd103;
	st.global.f64 	[%rd99+8200], %fd36;
	ld.global.u64 	%rd104, [%rd97+10240];
	ld.global.f64 	%fd37, [%rd97+10248];
	st.global.u64 	[%rd99+10240], %rd104;
	st.global.f64 	[%rd99+10248], %fd37;
	ld.global.u64 	%rd105, [%rd97+12288];
	ld.global.f64 	%fd38, [%rd97+12296];
	st.global.u64 	[%rd99+12288], %rd105;
	st.global.f64 	[%rd99+12296], %fd38;
	ld.global.u64 	%rd106, [%rd97+14336];
	ld.global.f64 	%fd39, [%rd97+14344];
	st.global.u64 	[%rd99+14336], %rd106;
	st.global.f64 	[%rd99+14344], %fd39;
	add.s32 	%r74, %r74, 8;
$L__BB16_52:
	setp.eq.s32 	%p33, %r22, 0;
	@%p33 bra 	$L__BB16_58;
	and.b32  	%r25, %r47, 3;
	setp.lt.u32 	%p34, %r22, 4;
	@%p34 bra 	$L__BB16_55;
	shl.b32 	%r66, %r74, 7;
	add.s32 	%r67, %r66, %r4;
	mul.wide.s32 	%rd107, %r67, 16;
	add.s64 	%rd108, %rd7, %rd107;
	ld.global.u64 	%rd109, [%rd108];
	ld.global.f64 	%fd40, [%rd108+8];
	add.s64 	%rd110, %rd8, %rd107;
	st.global.u64 	[%rd110], %rd109;
	st.global.f64 	[%rd110+8], %fd40;
	ld.global.u64 	%rd111, [%rd108+2048];
	ld.global.f64 	%fd41, [%rd108+2056];
	st.global.u64 	[%rd110+2048], %rd111;
	st.global.f64 	[%rd110+2056], %fd41;
	ld.global.u64 	%rd112, [%rd108+4096];
	ld.global.f64 	%fd42, [%rd108+4104];
	st.global.u64 	[%rd110+4096], %rd112;
	st.global.f64 	[%rd110+4104], %fd42;
	ld.global.u64 	%rd113, [%rd108+6144];
	ld.global.f64 	%fd43, [%rd108+6152];
	st.global.u64 	[%rd110+6144], %rd113;
	st.global.f64 	[%rd110+6152], %fd43;
	add.s32 	%r74, %r74, 4;
$L__BB16_55:
	setp.eq.s32 	%p35, %r25, 0;
	@%p35 bra 	$L__BB16_58;
	shl.b64 	%rd114, %rd3, 4;
	or.b64  	%rd115, %rd114, 8;
	add.s64 	%rd14, %rd1, %rd115;
	shl.b32 	%r68, %r74, 7;
	add.s32 	%r77, %r4, %r68;
	add.s64 	%rd15, %rd2, %rd115;
	neg.s32 	%r76, %r25;
$L__BB16_57:
	.pragma "nounroll";
	mul.wide.s32 	%rd116, %r77, 16;
	add.s64 	%rd117, %rd14, %rd116;
	add.s64 	%rd118, %rd15, %rd116;
	ld.global.u64 	%rd119, [%rd118+-8];
	ld.global.f64 	%fd44, [%rd118];
	st.global.u64 	[%rd117+-8], %rd119;
	st.global.f64 	[%rd117], %fd44;
	add.s32 	%r77, %r77, 128;
	add.s32 	%r76, %r76, 1;
	setp.eq.s32 	%p36, %r76, 0;
	@%p36 bra 	$L__BB16_58;
	bra.uni 	$L__BB16_57;
$L__BB16_58:
	ret;

}
	// .globl	_ZN3cub18CUB_300001_SM_10006detail9transform16transform_kernelINS2_10policy_hubILb1EN4cuda3std3__45tupleIJP10DEInstanceEEEE10policy1000EiNS7_10__identityESA_JSA_EEEvT0_iT1_T2_DpNS2_10kernel_argIT3_EE
.visible .entry _ZN3cub18CUB_300001_SM_10006detail9transform16transform_kernelINS2_10policy_hubILb1EN4cuda3std3__45tupleIJP10DEInstanceEEEE10policy1000EiNS7_10__identityESA_JSA_EEEvT0_iT1_T2_DpNS2_10kernel_argIT3_EE(
	.param .u32 _ZN3cub18CUB_300001_SM_10006detail9transform16transform_kernelINS2_10policy_hubILb1EN4cuda3std3__45tupleIJP10DEInstanceEEEE10policy1000EiNS7_10__identityESA_JSA_EEEvT0_iT1_T2_DpNS2_10kernel_argIT3_EE_param_0,
	.param .u32 _ZN3cub18CUB_300001_SM_10006detail9transform16transform_kernelINS2_10policy_hubILb1EN4cuda3std3__45tupleIJP10DEInstanceEEEE10policy1000EiNS7_10__identityESA_JSA_EEEvT0_iT1_T2_DpNS2_10kernel_argIT3_EE_param_1,
	.param .align 1 .b8 _ZN3cub18CUB_300001_SM_10006detail9transform16transform_kernelINS2_10policy_hubILb1EN4cuda3std3__45tupleIJP10DEInstanceEEEE10policy1000EiNS7_10__identityESA_JSA_EEEvT0_iT1_T2_DpNS2_10kernel_argIT3_EE_param_2[1],
	.param .u64 .ptr .align 1 _ZN3cub18CUB_300001_SM_10006detail9transform16transform_kernelINS2_10policy_hubILb1EN4cuda3std3__45tupleIJP10DEInstanceEEEE10policy1000EiNS7_10__identityESA_JSA_EEEvT0_iT1_T2_DpNS2_10kernel_argIT3_EE_param_3,
	.param .align 8 .b8 _ZN3cub18CUB_300001_SM_10006detail9transform16transform_kernelINS2_10policy_hubILb1EN4cuda3std3__45tupleIJP10DEInstanceEEEE10policy1000EiNS7_10__identityESA_JSA_EEEvT0_iT1_T2_DpNS2_10kernel_argIT3_EE_param_4[16]
)
.maxntid 128
{
	.reg .pred 	%p<37>;
	.reg .b32 	%r<84>;
	.reg .b64 	%rd<116>;
	.reg .b64 	%fd<45>;

	ld.param.u32 	%r50, [_ZN3cub18CUB_300001_SM_10006detail9transform16transform_kernelINS2_10policy_hubILb1EN4cuda3std3__45tupleIJP10DEInstanceEEEE10policy1000EiNS7_10__identityESA_JSA_EEEvT0_iT1_T2_DpNS2_10kernel_argIT3_EE_param_0];
	ld.param.u64 	%rd15, [_ZN3cub18CUB_300001_SM_10006detail9transform16transform_kernelINS2_10policy_hubILb1EN4cuda3std3__45tupleIJP10DEInstanceEEEE10policy1000EiNS7_10__identityESA_JSA_EEEvT0_iT1_T2_DpNS2_10kernel_argIT3_EE_param_4];
	ld.param.u32 	%r49, [_ZN3cub18CUB_300001_SM_10006detail9transform16transform_kernelINS2_10policy_hubILb1EN4cuda3std3__45tupleIJP10DEInstanceEEEE10policy1000EiNS7_10__identityESA_JSA_EEEvT0_iT1_T2_DpNS2_10kernel_argIT3_EE_param_1];
	ld.param.u64 	%rd16, [_ZN3cub18CUB_300001_SM_10006detail9transform16transform_kernelINS2_10policy_hubILb1EN4cuda3std3__45tupleIJP10DEInstanceEEEE10policy1000EiNS7_10__identityESA_JSA_EEEvT0_iT1_T2_DpNS2_10kernel_argIT3_EE_param_3];
	cvta.to.global.u64 	%rd1, %rd16;
	cvta.to.global.u64 	%rd2, %rd15;
	shl.b32 	%r1, %r49, 7;
	mov.u32 	%r51, %ctaid.x;
	mul.lo.s32 	%r2, %r1, %r51;
	sub.s32 	%r3, %r50, %r2;
	min.s32 	%r4, %r1, %r3;
	shl.b32 	%r5, %r4, 4;
	mov.u32 	%r6, %tid.x;
	shl.b32 	%r72, %r6, 7;
	setp.ge.s32 	%p1, %r72, %r5;
	@%p1 bra 	$L__BB17_3;
	mul.wide.u32 	%rd17, %r6, 128;
	add.s64 	%rd18, %rd2, %rd17;
	mul.wide.s32 	%rd19, %r2, 16;
	add.s64 	%rd114, %rd18, %rd19;
$L__BB17_2:
	.pragma "nounroll";
	// begin inline asm
	prefetch.global.L2 [%rd114];
	// end inline asm
	add.s32 	%r72, %r72, 16384;
	add.s64 	%rd114, %rd114, 16384;
	setp.lt.s32 	%p2, %r72, %r5;
	@%p2 bra 	$L__BB17_2;
$L__BB17_3:
	mul.wide.s32 	%rd115, %r2, 16;
	add.s64 	%rd6, %rd2, %rd115;
	add.s64 	%rd7, %rd1, %rd115;
	setp.gt.s32 	%p3, %r1, %r3;
	@%p3 bra 	$L__BB17_17;
	setp.lt.s32 	%p4, %r49, 1;
	@%p4 bra 	$L__BB17_58;
	and.b32  	%r10, %r49, 15;
	setp.lt.u32 	%p5, %r49, 16;
	mov.b32 	%r79, 0;
	@%p5 bra 	$L__BB17_8;
	and.b32  	%r79, %r49, 2147483632;
	neg.s32 	%r74, %r79;
	add.s32 	%r73, %r6, 1152;
	add.s64 	%rd24, %rd115, 6152;
	add.s64 	%rd25, %rd2, %rd24;
	add.s64 	%rd27, %rd1, %rd24;
	mul.wide.u32 	%rd29, %r6, 16;
	add.s64 	%rd30, %rd2, %rd29;
$L__BB17_7:
	.pragma "nounroll";
	mul.wide.s32 	%rd22, %r73, 16;
	add.s64 	%rd26, %rd25, %rd22;
	add.s64 	%rd28, %rd27, %rd22;
	add.s64 	%rd31, %rd30, %rd115;
	ld.global.u64 	%rd32, [%rd31];
	ld.global.f64 	%fd1, [%rd31+8];
	add.s64 	%rd33, %rd1, %rd29;
	add.s64 	%rd34, %rd33, %rd115;
	st.global.u64 	[%rd34], %rd32;
	st.global.f64 	[%rd34+8], %fd1;
	ld.global.u64 	%rd35, [%rd31+2048];
	ld.global.f64 	%fd2, [%rd31+2056];
	st.global.u64 	[%rd34+2048], %rd35;
	st.global.f64 	[%rd34+2056], %fd2;
	ld.global.u64 	%rd36, [%rd31+4096];
	ld.global.f64 	%fd3, [%rd31+4104];
	st.global.u64 	[%rd34+4096], %rd36;
	st.global.f64 	[%rd34+4104], %fd3;
	ld.global.u64 	%rd37, [%rd31+6144];
	ld.global.f64 	%fd4, [%rd31+6152];
	st.global.u64 	[%rd34+6144], %rd37;
	st.global.f64 	[%rd34+6152], %fd4;
	ld.global.u64 	%rd38, [%rd31+8192];
	ld.global.f64 	%fd5, [%rd31+8200];
	st.global.u64 	[%rd34+8192], %rd38;
	st.global.f64 	[%rd34+8200], %fd5;
	ld.global.u64 	%rd39, [%rd31+10240];
	ld.global.f64 	%fd6, [%rd31+10248];
	st.global.u64 	[%rd34+10240], %rd39;
	st.global.f64 	[%rd34+10248], %fd6;
	ld.global.u64 	%rd40, [%rd31+12288];
	ld.global.f64 	%fd7, [%rd31+12296];
	st.global.u64 	[%rd34+12288], %rd40;
	st.global.f64 	[%rd34+12296], %fd7;
	ld.global.u64 	%rd41, [%rd31+14336];
	ld.global.f64 	%fd8, [%rd31+14344];
	st.global.u64 	[%rd34+14336], %rd41;
	st.global.f64 	[%rd34+14344], %fd8;
	ld.global.u64 	%rd42, [%rd31+16384];
	ld.global.f64 	%fd9, [%rd31+16392];
	st.global.u64 	[%rd34+16384], %rd42;
	st.global.f64 	[%rd34+16392], %fd9;
	ld.global.u64 	%rd43, [%rd26+-6152];
	ld.global.f64 	%fd10, [%rd26+-6144];
	st.global.u64 	[%rd28+-6152], %rd43;
	st.global.f64 	[%rd28+-6144], %fd10;
	ld.global.u64 	%rd44, [%rd26+-4104];
	ld.global.f64 	%fd11, [%rd26+-4096];
	st.global.u64 	[%rd28+-4104], %rd44;
	st.global.f64 	[%rd28+-4096], %fd11;
	ld.global.u64 	%rd45, [%rd26+-2056];
	ld.global.f64 	%fd12, [%rd26+-2048];
	st.global.u64 	[%rd28+-2056], %rd45;
	st.global.f64 	[%rd28+-2048], %fd12;
	ld.global.u64 	%rd46, [%rd26+-8];
	ld.global.f64 	%fd13, [%rd26];
	st.global.u64 	[%rd28+-8], %rd46;
	st.global.f64 	[%rd28], %fd13;
	ld.global.u64 	%rd47, [%rd26+2040];
	ld.global.f64 	%fd14, [%rd26+2048];
	st.global.u64 	[%rd28+2040], %rd47;
	st.global.f64 	[%rd28+2048], %fd14;
	ld.global.u64 	%rd48, [%rd26+4088];
	ld.global.f64 	%fd15, [%rd26+4096];
	st.global.u64 	[%rd28+4088], %rd48;
	st.global.f64 	[%rd28+4096], %fd15;
	ld.global.u64 	%rd49, [%rd26+6136];
	ld.global.f64 	%fd16, [%rd26+6144];
	st.global.u64 	[%rd28+6136], %rd49;
	st.global.f64 	[%rd28+6144], %fd16;
	add.s32 	%r74, %r74, 16;
	add.s64 	%rd115, %rd115, 32768;
	add.s32 	%r73, %r73, 2048;
	setp.eq.s32 	%p6, %r74, 0;
	@%p6 bra 	$L__BB17_8;
	bra.uni 	$L__BB17_7;
$L__BB17_8:
	setp.eq.s32 	%p7, %r10, 0;
	@%p7 bra 	$L__BB17_58;
	and.b32  	%r37, %r49, 7;
	setp.lt.u32 	%p8, %r10, 8;
	@%p8 bra 	$L__BB17_11;
	shl.b32 	%r53, %r79, 7;
	add.s32 	%r54, %r53, %r6;
	mul.wide.s32 	%rd50, %r54, 16;
	add.s64 	%rd51, %rd6, %rd50;
	ld.global.u64 	%rd52, [%rd51];
	ld.global.f64 	%fd17, [%rd51+8];
	add.s64 	%rd53, %rd7, %rd50;
	st.global.u64 	[%rd53], %rd52;
	st.global.f64 	[%rd53+8], %fd17;
	ld.global.u64 	%rd54, [%rd51+2048];
	ld.global.f64 	%fd18, [%rd51+2056];
	st.global.u64 	[%rd53+2048], %rd54;
	st.global.f64 	[%rd53+2056], %fd18;
	ld.global.u64 	%rd55, [%rd51+4096];
	ld.global.f64 	%fd19, [%rd51+4104];
	st.global.u64 	[%rd53+4096], %rd55;
	st.global.f64 	[%rd53+4104], %fd19;
	ld.global.u64 	%rd56, [%rd51+6144];
	ld.global.f64 	%fd20, [%rd51+6152];
	st.global.u64 	[%rd53+6144], %rd56;
	st.global.f64 	[%rd53+6152], %fd20;
	ld.global.u64 	%rd57, [%rd51+8192];
	ld.global.f64 	%fd21, [%rd51+8200];
	st.global.u64 	[%rd53+8192], %rd57;
	st.global.f64 	[%rd53+8200], %fd21;
	ld.global.u64 	%rd58, [%rd51+10240];
	ld.global.f64 	%fd22, [%rd51+10248];
	st.global.u64 	[%rd53+10240], %rd58;
	st.global.f64 	[%rd53+10248], %fd22;
	ld.global.u64 	%rd59, [%rd51+12288];
	ld.global.f64 	%fd23, [%rd51+12296];
	st.global.u64 	[%rd53+12288], %rd59;
	st.global.f64 	[%rd53+12296], %fd23;
	ld.global.u64 	%rd60, [%rd51+14336];
	ld.global.f64 	%fd24, [%rd51+14344];
	st.global.u64 	[%rd53+14336], %rd60;
	st.global.f64 	[%rd53+14344], %fd24;
	add.s32 	%r79, %r79, 8;
$L__BB17_11:
	setp.eq.s32 	%p9, %r37, 0;
	@%p9 bra 	$L__BB17_58;
	and.b32  	%r40, %r49, 3;
	setp.lt.u32 	%p10, %r37, 4;
	@%p10 bra 	$L__BB17_14;
	shl.b32 	%r55, %r79, 7;
	add.s32 	%r56, %r55, %r6;
	mul.wide.s32 	%rd61, %r56, 16;
	add.s64 	%rd62, %rd6, %rd61;
	ld.global.u64 	%rd63, [%rd62];
	ld.global.f64 	%fd25, [%rd62+8];
	add.s64 	%rd64, %rd7, %rd61;
	st.global.u64 	[%rd64], %rd63;
	st.global.f64 	[%rd64+8], %fd25;
	ld.global.u64 	%rd65, [%rd62+2048];
	ld.global.f64 	%fd26, [%rd62+2056];
	st.global.u64 	[%rd64+2048], %rd65;
	st.global.f64 	[%rd64+2056], %fd26;
	ld.global.u64 	%rd66, [%rd62+4096];
	ld.global.f64 	%fd27, [%rd62+4104];
	st.global.u64 	[%rd64+4096], %rd66;
	st.global.f64 	[%rd64+4104], %fd27;
	ld.global.u64 	%rd67, [%rd62+6144];
	ld.global.f64 	%fd28, [%rd62+6152];
	st.global.u64 	[%rd64+6144], %rd67;
	st.global.f64 	[%rd64+6152], %fd28;
	add.s32 	%r79, %r79, 4;
$L__BB17_14:
	setp.eq.s32 	%p11, %r40, 0;
	@%p11 bra 	$L__BB17_58;
	mul.wide.s32 	%rd68, %r2, 16;
	or.b64  	%rd69, %rd68, 8;
	add.s64 	%rd13, %rd1, %rd69;
	shl.b32 	%r57, %r79, 7;
	add.s32 	%r83, %r6, %r57;
	add.s64 	%rd14, %rd2, %rd69;
	neg.s32 	%r82, %r40;
$L__BB17_16:
	.pragma "nounroll";
	mul.wide.s32 	%rd70, %r83, 16;
	add.s64 	%rd71, %rd13, %rd70;
	add.s64 	%rd72, %rd14, %rd70;
	ld.global.u64 	%rd73, [%rd72+-8];
	ld.global.f64 	%fd29, [%rd72];
	st.global.u64 	[%rd71+-8], %rd73;
	st.global.f64 	[%rd71], %fd29;
	add.s32 	%r83, %r83, 128;
	add.s32 	%r82, %r82, 1;
	setp.ne.s32 	%p12, %r82, 0;
	@%p12 bra 	$L__BB17_16;
	bra.uni 	$L__BB17_58;
$L__BB17_17:
	setp.lt.s32 	%p13, %r49, 1;
	@%p13 bra 	$L__BB17_58;
	and.b32  	%r14, %r49, 7;
	setp.lt.u32 	%p14, %r49, 8;
	mov.b32 	%r76, 0;
	@%p14 bra 	$L__BB17_37;
	and.b32  	%r76, %r49, 2147483640;
	mov.b32 	%r75, 0;
$L__BB17_20:
	.pragma "nounroll";
	shl.b32 	%r60, %r75, 7;
	add.s32 	%r21, %r60, %r6;
	setp.ge.s32 	%p15, %r21, %r4;
	@%p15 bra 	$L__BB17_22;
	mul.wide.u32 	%rd74, %r21, 16;
	add.s64 	%rd75, %rd6, %rd74;
	ld.global.u64 	%rd76, [%rd75];
	ld.global.f64 	%fd30, [%rd75+8];
	add.s64 	%rd77, %rd7, %rd74;
	st.global.u64 	[%rd77], %rd76;
	st.global.f64 	[%rd77+8], %fd30;
$L__BB17_22:
	add.s32 	%r61, %r21, 128;
	setp.ge.s32 	%p16, %r61, %r4;
	mul.wide.s32 	%rd78, %r61, 16;
	add.s64 	%rd11, %rd6, %rd78;
	add.s64 	%rd12, %rd7, %rd78;
	@%p16 bra 	$L__BB17_24;
	ld.global.u64 	%rd79, [%rd11];
	ld.global.f64 	%fd31, [%rd11+8];
	st.global.u64 	[%rd12], %rd79;
	st.global.f64 	[%rd12+8], %fd31;
$L__BB17_24:
	add.s32 	%r62, %r21, 256;
	setp.ge.s32 	%p17, %r62, %r4;
	@%p17 bra 	$L__BB17_26;
	ld.global.u64 	%rd80, [%rd11+2048];
	ld.global.f64 	%fd32, [%rd11+2056];
	st.global.u64 	[%rd12+2048], %rd80;
	st.global.f64 	[%rd12+2056], %fd32;
$L__BB17_26:
	add.s32 	%r63, %r21, 384;
	setp.ge.s32 	%p18, %r63, %r4;
	@%p18 bra 	$L__BB17_28;
	ld.global.u64 	%rd81, [%rd11+4096];
	ld.global.f64 	%fd33, [%rd11+4104];
	st.global.u64 	[%rd12+4096], %rd81;
	st.global.f64 	[%rd12+4104], %fd33;
$L__BB17_28:
	add.s32 	%r64, %r21, 512;
	setp.ge.s32 	%p19, %r64, %r4;
	@%p19 bra 	$L__BB17_30;
	ld.global.u64 	%rd82, [%rd11+6144];
	ld.global.f64 	%fd34, [%rd11+6152];
	st.global.u64 	[%rd12+6144], %rd82;
	st.global.f64 	[%rd12+6152], %fd34;
$L__BB17_30:
	add.s32 	%r65, %r21, 640;
	setp.ge.s32 	%p20, %r65, %r4;
	@%p20 bra 	$L__BB17_32;
	ld.global.u64 	%rd83, [%rd11+8192];
	ld.global.f64 	%fd35, [%rd11+8200];
	st.global.u64 	[%rd12+8192], %rd83;
	st.global.f64 	[%rd12+8200], %fd35;
$L__BB17_32:
	add.s32 	%r66, %r21, 768;
	setp.ge.s32 	%p21, %r66, %r4;
	@%p21 bra 	$L__BB17_34;
	ld.global.u64 	%rd84, [%rd11+10240];
	ld.global.f64 	%fd36, [%rd11+10248];
	st.global.u64 	[%rd12+10240], %rd84;
	st.global.f64 	[%rd12+10248], %fd36;
$L__BB17_34:
	add.s32 	%r67, %r21, 896;
	setp.ge.s32 	%p22, %r67, %r4;
	@%p22 bra 	$L__BB17_36;
	ld.global.u64 	%rd85, [%rd11+12288];
	ld.global.f64 	%fd37, [%rd11+12296];
	st.global.u64 	[%rd12+12288], %rd85;
	st.global.f64 	[%rd12+12296], %fd37;
$L__BB17_36:
	add.s32 	%r75, %r75, 8;
	setp.ne.s32 	%p23, %r75, %r76;
	@%p23 bra 	$L__BB17_20;
$L__BB17_37:
	setp.eq.s32 	%p24, %r14, 0;
	@%p24 bra 	$L__BB17_58;
	and.b32  	%r24, %r49, 3;
	setp.lt.u32 	%p25, %r14, 4;
	@%p25 bra 	$L__BB17_48;
	shl.b32 	%r68, %r76, 7;
	add.s32 	%r25, %r68, %r6;
	setp.ge.s32 	%p26, %r25, %r4;
	@%p26 bra 	$L__BB17_41;
	mul.wide.s32 	%rd86, %r25, 16;
	add.s64 	%rd87, %rd6, %rd86;
	ld.global.u64 	%rd88, [%rd87];
	ld.global.f64 	%fd38, [%rd87+8];
	add.s64 	%rd89, %rd7, %rd86;
	st.global.u64 	[%rd89], %rd88;
	st.global.f64 	[%rd89+8], %fd38;
$L__BB17_41:
	add.s32 	%r26, %r25, 128;
	setp.ge.s32 	%p27, %r26, %r4;
	@%p27 bra 	$L__BB17_43;
	mul.wide.s32 	%rd90, %r26, 16;
	add.s64 	%rd91, %rd6, %rd90;
	ld.global.u64 	%rd92, [%rd91];
	ld.global.f64 	%fd39, [%rd91+8];
	add.s64 	%rd93, %rd7, %rd90;
	st.global.u64 	[%rd93], %rd92;
	st.global.f64 	[%rd93+8], %fd39;
$L__BB17_43:
	add.s32 	%r27, %r25, 256;
	setp.ge.s32 	%p28, %r27, %r4;
	@%p28 bra 	$L__BB17_45;
	mul.wide.s32 	%rd94, %r27, 16;
	add.s64 	%rd95, %rd6, %rd94;
	ld.global.u64 	%rd96, [%rd95];
	ld.global.f64 	%fd40, [%rd95+8];
	add.s64 	%rd97, %rd7, %rd94;
	st.global.u64 	[%rd97], %rd96;
	st.global.f64 	[%rd97+8], %fd40;
$L__BB17_45:
	add.s32 	%r28, %r25, 384;
	setp.ge.s32 	%p29, %r28, %r4;
	@%p29 bra 	$L__BB17_47;
	mul.wide.s32 	%rd98, %r28, 16;
	add.s64 	%rd99, %rd6, %rd98;
	ld.global.u64 	%rd100, [%rd99];
	ld.global.f64 	%fd41, [%rd99+8];
	add.s64 	%rd101, %rd7, %rd98;
	st.global.u64 	[%rd101], %rd100;
	st.global.f64 	[%rd101+8], %fd41;
$L__BB17_47:
	add.s32 	%r76, %r76, 4;
$L__BB17_48:
	setp.eq.s32 	%p30, %r24, 0;
	@%p30 bra 	$L__BB17_58;
	setp.eq.s32 	%p31, %r24, 1;
	@%p31 bra 	$L__BB17_55;
	shl.b32 	%r69, %r76, 7;
	add.s32 	%r31, %r69, %r6;
	setp.ge.s32 	%p32, %r31, %r4;
	@%p32 bra 	$L__BB17_52;
	mul.wide.s32 	%rd102, %r31, 16;
	add.s64 	%rd103, %rd6, %rd102;
	ld.global.u64 	%rd104, [%rd103];
	ld.global.f64 	%fd42, [%rd103+8];
	add.s64 	%rd105, %rd7, %rd102;
	st.global.u64 	[%rd105], %rd104;
	st.global.f64 	[%rd105+8], %fd42;
$L__BB17_52:
	add.s32 	%r32, %r31, 128;
	setp.ge.s32 	%p33, %r32, %r4;
	@%p33 bra 	$L__BB17_54;
	mul.wide.s32 	%rd106, %r32, 16;
	add.s64 	%rd107, %rd6, %rd106;
	ld.global.u64 	%rd108, [%rd107];
	ld.global.f64 	%fd43, [%rd107+8];
	add.s64 	%rd109, %rd7, %rd106;
	st.global.u64 	[%rd109], %rd108;
	st.global.f64 	[%rd109+8], %fd43;
$L__BB17_54:
	add.s32 	%r76, %r76, 2;
$L__BB17_55:
	and.b32  	%r70, %r49, 1;
	setp.eq.b32 	%p34, %r70, 1;
	not.pred 	%p35, %p34;
	@%p35 bra 	$L__BB17_58;
	shl.b32 	%r71, %r76, 7;
	add.s32 	%r35, %r71, %r6;
	setp.ge.s32 	%p36, %r35, %r4;
	@%p36 bra 	$L__BB17_58;
	mul.wide.s32 	%rd110, %r35, 16;
	add.s64 	%rd111, %rd6, %rd110;
	ld.global.u64 	%rd112, [%rd111];
	ld.global.f64 	%fd44, [%rd111+8];
	add.s64 	%rd113, %rd7, %rd110;
	st.global.u64 	[%rd113], %rd112;
	st.global.f64 	[%rd113+8], %fd44;
$L__BB17_58:
	ret;

}
	// .globl	_ZN3cub18CUB_300001_SM_10006detail9transform16transform_kernelINS2_10policy_hubILb1EN4cuda3std3__45tupleIJP10DEInstanceEEEE10policy1000ElNS7_10__identityESA_JSA_EEEvT0_iT1_T2_DpNS2_10kernel_argIT3_EE
.visible .entry _ZN3cub18CUB_300001_SM_10006detail9transform16transform_kernelINS2_10policy_hubILb1EN4cuda3std3__45tupleIJP10DEInstanceEEEE10policy1000ElNS7_10__identityESA_JSA_EEEvT0_iT1_T2_DpNS2_10kernel_argIT3_EE(
	.param .u64 _ZN3cub18CUB_300001_SM_10006detail9transform16transform_kernelINS2_10policy_hubILb1EN4cuda3std3__45tupleIJP10DEInstanceEEEE10policy1000ElNS7_10__identityESA_JSA_EEEvT0_iT1_T2_DpNS2_10kernel_argIT3_EE_param_0,
	.param .u32 _ZN3cub18CUB_300001_SM_10006detail9transform16transform_kernelINS2_10policy_hubILb1EN4cuda3std3__45tupleIJP10DEInstanceEEEE10policy1000ElNS7_10__identityESA_JSA_EEEvT0_iT1_T2_DpNS2_10kernel_argIT3_EE_param_1,
	.param .align 1 .b8 _ZN3cub18CUB_300001_SM_10006detail9transform16transform_kernelINS2_10policy_hubILb1EN4cuda3std3__45tupleIJP10DEInstanceEEEE10policy1000ElNS7_10__identityESA_JSA_EEEvT0_iT1_T2_DpNS2_10kernel_argIT3_EE_param_2[1],
	.param .u64 .ptr .align 1 _ZN3cub18CUB_300001_SM_10006detail9transform16transform_kernelINS2_10policy_hubILb1EN4cuda3std3__45tupleIJP10DEInstanceEEEE10policy1000ElNS7_10__identityESA_JSA_EEEvT0_iT1_T2_DpNS2_10kernel_argIT3_EE_param_3,
	.param .align 8 .b8 _ZN3cub18CUB_300001_SM_10006detail9transform16transform_kernelINS2_10policy_hubILb1EN4cuda3std3__45tupleIJP10DEInstanceEEEE10policy1000ElNS7_10__identityESA_JSA_EEEvT0_iT1_T2_DpNS2_10kernel_argIT3_EE_param_4[16]
)
.maxntid 128
{
	.reg .pred 	%p<37>;
	.reg .b32 	%r<81>;
	.reg .b64 	%rd<122>;
	.reg .b64 	%fd<45>;

	ld.param.u64 	%rd16, [_ZN3cub18CUB_300001_SM_10006detail9transform16transform_kernelINS2_10policy_hubILb1EN4cuda3std3__45tupleIJP10DEInstanceEEEE10policy1000ElNS7_10__identityESA_JSA_EEEvT0_iT1_T2_DpNS2_10kernel_argIT3_EE_param_0];
	ld.param.u64 	%rd17, [_ZN3cub18CUB_300001_SM_10006detail9transform16transform_kernelINS2_10policy_hubILb1EN4cuda3std3__45tupleIJP10DEInstanceEEEE10policy1000ElNS7_10__identityESA_JSA_EEEvT0_iT1_T2_DpNS2_10kernel_argIT3_EE_param_4];
	ld.param.u32 	%r47, [_ZN3cub18CUB_300001_SM_10006detail9transform16transform_kernelINS2_10policy_hubILb1EN4cuda3std3__45tupleIJP10DEInstanceEEEE10policy1000ElNS7_10__identityESA_JSA_EEEvT0_iT1_T2_DpNS2_10kernel_argIT3_EE_param_1];
	ld.param.u64 	%rd18, [_ZN3cub18CUB_300001_SM_10006detail9transform16transform_kernelINS2_10policy_hubILb1EN4cuda3std3__45tupleIJP10DEInstanceEEEE10policy1000ElNS7_10__identityESA_JSA_EEEvT0_iT1_T2_DpNS2_10kernel_argIT3_EE_param_3];
	cvta.to.global.u64 	%rd1, %rd18;
	cvta.to.global.u64 	%rd2, %rd17;
	shl.b32 	%r1, %r47, 7;
	mov.u32 	%r48, %ctaid.x;
	cvt.u64.u32 	%rd19, %r48;
	cvt.s64.s32 	%rd20, %r1;
	mul.lo.s64 	%rd3, %rd20, %rd19;
	sub.s64 	%rd21, %rd16, %rd3;
	min.s64 	%rd22, %rd21, %rd20;
	cvt.u32.u64 	%r2, %rd22;
	shl.b32 	%r3, %r2, 4;
	mov.u32 	%r4, %tid.x;
	shl.b32 	%r69, %r4, 7;
	setp.ge.s32 	%p1, %r69, %r3;
	@%p1 bra 	$L__BB18_3;
	shl.b64 	%rd23, %rd3, 4;
	add.s64 	%rd24, %rd2, %rd23;
	mul.wide.u32 	%rd25, %r4, 128;
	add.s64 	%rd120, %rd24, %rd25;
$L__BB18_2:
	.pragma "nounroll";
	// begin inline asm
	prefetch.global.L2 [%rd120];
	// end inline asm
	add.s32 	%r69, %r69, 16384;
	add.s64 	%rd120, %rd120, 16384;
	setp.lt.s32 	%p2, %r69, %r3;
	@%p2 bra 	$L__BB18_2;
$L__BB18_3:
	shl.b64 	%rd121, %rd3, 4;
	add.s64 	%rd7, %rd2, %rd121;
	add.s64 	%rd8, %rd1, %rd121;
	setp.eq.s32 	%p3, %r1, %r2;
	@%p3 bra 	$L__BB18_45;
	setp.lt.s32 	%p4, %r47, 1;
	@%p4 bra 	$L__BB18_58;
	and.b32  	%r8, %r47, 7;
	setp.lt.u32 	%p5, %r47, 8;
	mov.b32 	%r78, 0;
	@%p5 bra 	$L__BB18_24;
	and.b32  	%r78, %r47, 2147483640;
	mov.b32 	%r72, 0;
$L__BB18_7:
	.pragma "nounroll";
	shl.b32 	%r51, %r72, 7;
	add.s32 	%r19, %r51, %r4;
	setp.ge.s32 	%p6, %r19, %r2;
	@%p6 bra 	$L__BB18_9;
	mul.wide.u32 	%rd28, %r19, 16;
	add.s64 	%rd29, %rd7, %rd28;
	ld.global.u64 	%rd30, [%rd29];
	ld.global.f64 	%fd1, [%rd29+8];
	add.s64 	%rd31, %rd8, %rd28;
	st.global.u64 	[%rd31], %rd30;
	st.global.f64 	[%rd31+8], %fd1;
$L__BB18_9:
	add.s32 	%r52, %r19, 128;
	setp.ge.s32 	%p7, %r52, %r2;
	mul.wide.s32 	%rd32, %r52, 16;
	add.s64 	%rd12, %rd7, %rd32;
	add.s64 	%rd13, %rd8, %rd32;
	@%p7 bra 	$L__BB18_11;
	ld.global.u64 	%rd33, [%rd12];
	ld.global.f64 	%fd2, [%rd12+8];
	st.global.u64 	[%rd13], %rd33;
	st.global.f64 	[%rd13+8], %fd2;
$L__BB18_11:
	add.s32 	%r53, %r19, 256;
	setp.ge.s32 	%p8, %r53, %r2;
	@%p8 bra 	$L__BB18_13;
	ld.global.u64 	%rd34, [%rd12+2048];
	ld.global.f64 	%fd3, [%rd12+2056];
	st.global.u64 	[%rd13+2048], %rd34;
	st.global.f64 	[%rd13+2056], %fd3;
$L__BB18_13:
	add.s32 	%r54, %r19, 384;
	setp.ge.s32 	%p9, %r54, %r2;
	@%p9 bra 	$L__BB18_15;
	ld.global.u64 	%rd35, [%rd12+4096];
	ld.global.f64 	%fd4, [%rd12+4104];
	st.global.u64 	[%rd13+4096], %rd35;
	st.global.f64 	[%rd13+4104], %fd4;
$L__BB18_15:
	add.s32 	%r55, %r19, 512;
	setp.ge.s32 	%p10, %r55, %r2;
	@%p10 bra 	$L__BB18_17;
	ld.global.u64 	%rd36, [%rd12+6144];
	ld.global.f64 	%fd5, [%rd12+6152];
	st.global.u64 	[%rd13+6144], %rd36;
	st.global.f64 	[%rd13+6152], %fd5;
$L__BB18_17:
	add.s32 	%r56, %r19, 640;
	setp.ge.s32 	%p11, %r56, %r2;
	@%p11 bra 	$L__BB18_19;
	ld.global.u64 	%rd37, [%rd12+8192];
	ld.global.f64 	%fd6, [%rd12+8200];
	st.global.u64 	[%rd13+8192], %rd37;
	st.global.f64 	[%rd13+8200], %fd6;
$L__BB18_19:
	add.s32 	%r57, %r19, 768;
	setp.ge.s32 	%p12, %r57, %r2;
	@%p12 bra 	$L__BB18_21;
	ld.global.u64 	%rd38, [%rd12+10240];
	ld.global.f64 	%fd7, [%rd12+10248];
	st.global.u64 	[%rd13+10240], %rd38;
	st.global.f64 	[%rd13+10248], %fd7;
$L__BB18_21:
	add.s32 	%r58, %r19, 896;
	setp.ge.s32 	%p13, %r58, %r2;
	@%p13 bra 	$L__BB18_23;
	ld.global.u64 	%rd39, [%rd12+12288];
	ld.global.f64 	%fd8, [%rd12+12296];
	st.global.u64 	[%rd13+12288], %rd39;
	st.global.f64 	[%rd13+12296], %fd8;
$L__BB18_23:
	add.s32 	%r72, %r72, 8;
	setp.eq.s32 	%p14, %r72, %r78;
	@%p14 bra 	$L__BB18_24;
	bra.uni 	$L__BB18_7;
$L__BB18_24:
	setp.eq.s32 	%p15, %r8, 0;
	@%p15 bra 	$L__BB18_58;
	and.b32  	%r35, %r47, 3;
	setp.lt.u32 	%p16, %r8, 4;
	@%p16 bra 	$L__BB18_35;
	shl.b32 	%r59, %r78, 7;
	add.s32 	%r36, %r59, %r4;
	setp.ge.s32 	%p17, %r36, %r2;
	@%p17 bra 	$L__BB18_28;
	mul.wide.s32 	%rd40, %r36, 16;
	add.s64 	%rd41, %rd7, %rd40;
	ld.global.u64 	%rd42, [%rd41];
	ld.global.f64 	%fd9, [%rd41+8];
	add.s64 	%rd43, %rd8, %rd40;
	st.global.u64 	[%rd43], %rd42;
	st.global.f64 	[%rd43+8], %fd9;
$L__BB18_28:
	add.s32 	%r37, %r36, 128;
	setp.ge.s32 	%p18, %r37, %r2;
	@%p18 bra 	$L__BB18_30;
	mul.wide.s32 	%rd44, %r37, 16;
	add.s64 	%rd45, %rd7, %rd44;
	ld.global.u64 	%rd46, [%rd45];
	ld.global.f64 	%fd10, [%rd45+8];
	add.s64 	%rd47, %rd8, %rd44;
	st.global.u64 	[%rd47], %rd46;
	st.global.f64 	[%rd47+8], %fd10;
$L__BB18_30:
	add.s32 	%r38, %r36, 256;
	setp.ge.s32 	%p19, %r38, %r2;
	@%p19 bra 	$L__BB18_32;
	mul.wide.s32 	%rd48, %r38, 16;
	add.s64 	%rd49, %rd7, %rd48;
	ld.global.u64 	%rd50, [%rd49];
	ld.global.f64 	%fd11, [%rd49+8];
	add.s64 	%rd51, %rd8, %rd48;
	st.global.u64 	[%rd51], %rd50;
	st.global.f64 	[%rd51+8], %fd11;
$L__BB18_32:
	add.s32 	%r39, %r36, 384;
	setp.ge.s32 	%p20, %r39, %r2;
	@%p20 bra 	$L__BB18_34;
	mul.wide.s32 	%rd52, %r39, 16;
	add.s64 	%rd53, %rd7, %rd52;
	ld.global.u64 	%rd54, [%rd53];
	ld.global.f64 	%fd12, [%rd53+8];
	add.s64 	%rd55, %rd8, %rd52;
	st.global.u64 	[%rd55], %rd54;
	st.global.f64 	[%rd55+8], %fd12;
$L__BB18_34:
	add.s32 	%r78, %r78, 4;
$L__BB18_35:
	setp.eq.s32 	%p21, %r35, 0;
	@%p21 bra 	$L__BB18_58;
	setp.eq.s32 	%p22, %r35, 1;
	@%p22 bra 	$L__BB18_42;
	shl.b32 	%r60, %r78, 7;
	add.s32 	%r42, %r60, %r4;
	setp.ge.s32 	%p23, %r42, %r2;
	@%p23 bra 	$L__BB18_39;
	mul.wide.s32 	%rd56, %r42, 16;
	add.s64 	%rd57, %rd7, %rd56;
	ld.global.u64 	%rd58, [%rd57];
	ld.global.f64 	%fd13, [%rd57+8];
	add.s64 	%rd59, %rd8, %rd56;
	st.global.u64 	[%rd59], %rd58;
	st.global.f64 	[%rd59+8], %fd13;
$L__BB18_39:
	add.s32 	%r43, %r42, 128;
	setp.ge.s32 	%p24, %r43, %r2;
	@%p24 bra 	$L__BB18_41;
	mul.wide.s32 	%rd60, %r43, 16;
	add.s64 	%rd61, %rd7, %rd60;
	ld.global.u64 	%rd62, [%rd61];
	ld.global.f64 	%fd14, [%rd61+8];
	add.s64 	%rd63, %rd8, %rd60;
	st.global.u64 	[%rd63], %rd62;
	st.global.f64 	[%rd63+8], %fd14;
$L__BB18_41:
	add.s32 	%r78, %r78, 2;
$L__BB18_42:
	and.b32  	%r61, %r47, 1;
	setp.eq.b32 	%p25, %r61, 1;
	not.pred 	%p26, %p25;
	@%p26 bra 	$L__BB18_58;
	shl.b32 	%r62, %r78, 7;
	add.s32 	%r46, %r62, %r4;
	setp.ge.s32 	%p27, %r46, %r2;
	@%p27 bra 	$L__BB18_58;
	mul.wide.s32 	%rd64, %r46, 16;
	add.s64 	%rd65, %rd7, %rd64;
	ld.global.u64 	%rd66, [%rd65];
	ld.global.f64 	%fd15, [%rd65+8];
	add.s64 	%rd67, %rd8, %rd64;
	st.global.u64 	[%rd67], %rd66;
	st.global.f64 	[%rd67+8], %fd15;
	bra.uni 	$L__BB18_58;
$L__BB18_45:
	setp.lt.s32 	%p28, %r47, 1;
	@%p28 bra 	$L__BB18_58;
	and.b32  	%r10, %r47, 15;
	setp.lt.u32 	%p29, %r47, 16;
	mov.b32 	%r74, 0;
	@%p29 bra 	$L__BB18_49;
	and.b32  	%r74, %r47, 2147483632;
	neg.s32 	%r71, %r74;
	add.s32 	%r70, %r4, 1152;
	add.s64 	%rd70, %rd121, 6152;
	add.s64 	%rd71, %rd2, %rd70;
	add.s64 	%rd73, %rd1, %rd70;
	mul.wide.u32 	%rd75, %r4, 16;
$L__BB18_48:
	.pragma "nounroll";
	mul.wide.s32 	%rd68, %r70, 16;
	add.s64 	%rd72, %rd71, %rd68;
	add.s64 	%rd74, %rd73, %rd68;
	add.s64 	%rd76, %rd2, %rd75;
	add.s64 	%rd77, %rd76, %rd121;
	ld.global.u64 	%rd78, [%rd77];
	ld.global.f64 	%fd16, [%rd77+8];
	add.s64 	%rd79, %rd1, %rd75;
	add.s64 	%rd80, %rd79, %rd121;
	st.global.u64 	[%rd80], %rd78;
	st.global.f64 	[%rd80+8], %fd16;
	ld.global.u64 	%rd81, [%rd77+2048];
	ld.global.f64 	%fd17, [%rd77+2056];
	st.global.u64 	[%rd80+2048], %rd81;
	st.global.f64 	[%rd80+2056], %fd17;
	ld.global.u64 	%rd82, [%rd77+4096];
	ld.global.f64 	%fd18, [%rd77+4104];
	st.global.u64 	[%rd80+4096], %rd82;
	st.global.f64 	[%rd80+4104], %fd18;
	ld.global.u64 	%rd83, [%rd77+6144];
	ld.global.f64 	%fd19, [%rd77+6152];
	st.global.u64 	[%rd80+6144], %rd83;
	st.global.f64 	[%rd80+6152], %fd19;
	ld.global.u64 	%rd84, [%rd77+8192];
	ld.global.f64 	%fd20, [%rd77+8200];
	st.global.u64 	[%rd80+8192], %rd84;
	st.global.f64 	[%rd80+8200], %fd20;
	ld.global.u64 	%rd85, [%rd77+10240];
	ld.global.f64 	%fd21, [%rd77+10248];
	st.global.u64 	[%rd80+10240], %rd85;
	st.global.f64 	[%rd80+10248], %fd21;
	ld.global.u64 	%rd86, [%rd77+12288];
	ld.global.f64 	%fd22, [%rd77+12296];
	st.global.u64 	[%rd80+12288], %rd86;
	st.global.f64 	[%rd80+12296], %fd22;
	ld.global.u64 	%rd87, [%rd77+14336];
	ld.global.f64 	%fd23, [%rd77+14344];
	st.global.u64 	[%rd80+14336], %rd87;
	st.global.f64 	[%rd80+14344], %fd23;
	ld.global.u64 	%rd88, [%rd77+16384];
	ld.global.f64 	%fd24, [%rd77+16392];
	st.global.u64 	[%rd80+16384], %rd88;
	st.global.f64 	[%rd80+16392], %fd24;
	ld.global.u64 	%rd89, [%rd72+-6152];
	ld.global.f64 	%fd25, [%rd72+-6144];
	st.global.u64 	[%rd74+-6152], %rd89;
	st.global.f64 	[%rd74+-6144], %fd25;
	ld.global.u64 	%rd90, [%rd72+-4104];
	ld.global.f64 	%fd26, [%rd72+-4096];
	st.global.u64 	[%rd74+-4104], %rd90;
	st.global.f64 	[%rd74+-4096], %fd26;
	ld.global.u64 	%rd91, [%rd72+-2056];
	ld.global.f64 	%fd27, [%rd72+-2048];
	st.global.u64 	[%rd74+-2056], %rd91;
	st.global.f64 	[%rd74+-2048], %fd27;
	ld.global.u64 	%rd92, [%rd72+-8];
	ld.global.f64 	%fd28, [%rd72];
	st.global.u64 	[%rd74+-8], %rd92;
	st.global.f64 	[%rd74], %fd28;
	ld.global.u64 	%rd93, [%rd72+2040];
	ld.global.f64 	%fd29, [%rd72+2048];
	st.global.u64 	[%rd74+2040], %rd93;
	st.global.f64 	[%rd74+2048], %fd29;
	ld.global.u64 	%rd94, [%rd72+4088];
	ld.global.f64 	%fd30, [%rd72+4096];
	st.global.u64 	[%rd74+4088], %rd94;
	st.global.f64 	[%rd74+4096], %fd30;
	ld.global.u64 	%rd95, [%rd72+6136];
	ld.global.f64 	%fd31, [%rd72+6144];
	st.global.u64 	[%rd74+6136], %rd95;
	st.global.f64 	[%rd74+6144], %fd31;
	add.s32 	%r71, %r71, 16;
	add.s64 	%rd121, %rd121, 32768;
	add.s32 	%r70, %r70, 2048;
	setp.eq.s32 	%p30, %r71, 0;
	@%p30 bra 	$L__BB18_49;
	bra.uni 	$L__BB18_48;
$L__BB18_49:
	setp.eq.s32 	%p31, %r10, 0;
	@%p31 bra 	$L__BB18_58;
	and.b32  	%r22, %r47, 7;
	setp.lt.u32 	%p32, %r10, 8;
	@%p32 bra 	$L__BB18_52;
	shl.b32 	%r64, %r74, 7;
	add.s32 	%r65, %r64, %r4;
	mul.wide.s32 	%rd96, %r65, 16;
	add.s64 	%rd97, %rd7, %rd96;
	ld.global.u64 	%rd98, [%rd97];
	ld.global.f64 	%fd32, [%rd97+8];
	add.s64 	%rd99, %rd8, %rd96;
	st.global.u64 	[%rd99], %rd98;
	st.global.f64 	[%rd99+8], %fd32;
	ld.global.u64 	%rd100, [%rd97+2048];
	ld.global.f64 	%fd33, [%rd97+2056];
	st.global.u64 	[%rd99+2048], %rd100;
	st.global.f64 	[%rd99+2056], %fd33;
	ld.global.u64 	%rd101, [%rd97+4096];
	ld.global.f64 	%fd34, [%rd97+4104];
	st.global.u64 	[%rd99+4096], %rd101;
	st.global.f64 	[%rd99+4104], %fd34;
	ld.global.u64 	%rd102, [%rd97+6144];
	ld.global.f64 	%fd35, [%rd97+6152];
	st.global.u64 	[%rd99+6144], %rd102;
	st.global.f64 	[%rd99+6152], %fd35;
	ld.global.u64 	%rd103, [%rd97+8192];
	ld.global.f64 	%fd36, [%rd97+8200];
	st.global.u64 	[%rd99+8192], %rd103;
	st.global.f64 	[%rd99+8200], %fd36;
	ld.global.u64 	%rd104, [%rd97+10240];
	ld.global.f64 	%fd37, [%rd97+10248];
	st.global.u64 	[%rd99+10240], %rd104;
	st.global.f64 	[%rd99+10248], %fd37;
	ld.global.u64 	%rd105, [%rd97+12288];
	ld.global.f64 	%fd38, [%rd97+12296];
	st.global.u64 	[%rd99+12288], %rd105;
	st.global.f64 	[%rd99+12296], %fd38;
	ld.global.u64 	%rd106, [%rd97+14336];
	ld.global.f64 	%fd39, [%rd97+14344];
	st.global.u64 	[%rd99+14336], %rd106;
	st.global.f64 	[%rd99+14344], %fd39;
	add.s32 	%r74, %r74, 8;
$L__BB18_52:
	setp.eq.s32 	%p33, %r22, 0;
	@%p33 bra 	$L__BB18_58;
	and.b32  	%r25, %r47, 3;
	setp.lt.u32 	%p34, %r22, 4;
	@%p34 bra 	$L__BB18_55;
	shl.b32 	%r66, %r74, 7;
	add.s32 	%r67, %r66, %r4;
	mul.wide.s32 	%rd107, %r67, 16;
	add.s64 	%rd108, %rd7, %rd107;
	ld.global.u64 	%rd109, [%rd108];
	ld.global.f64 	%fd40, [%rd108+8];
	add.s64 	%rd110, %rd8, %rd107;
	st.global.u64 	[%rd110], %rd109;
	st.global.f64 	[%rd110+8], %fd40;
	ld.global.u64 	%rd111, [%rd108+2048];
	ld.global.f64 	%fd41, [%rd108+2056];
	st.global.u64 	[%rd110+2048], %rd111;
	st.global.f64 	[%rd110+2056], %fd41;
	ld.global.u64 	%rd112, [%rd108+4096];
	ld.global.f64 	%fd42, [%rd108+4104];
	st.global.u64 	[%rd110+4096], %rd112;
	st.global.f64 	[%rd110+4104], %fd42;
	ld.global.u64 	%rd113, [%rd108+6144];
	ld.global.f64 	%fd43, [%rd108+6152];
	st.global.u64 	[%rd110+6144], %rd113;
	st.global.f64 	[%rd110+6152], %fd43;
	add.s32 	%r74, %r74, 4;
$L__BB18_55:
	setp.eq.s32 	%p35, %r25, 0;
	@%p35 bra 	$L__BB18_58;
	shl.b64 	%rd114, %rd3, 4;
	or.b64  	%rd115, %rd114, 8;
	add.s64 	%rd14, %rd1, %rd115;
	shl.b32 	%r68, %r74, 7;
	add.s32 	%r77, %r4, %r68;
	add.s64 	%rd15, %rd2, %rd115;
	neg.s32 	%r76, %r25;
$L__BB18_57:
	.pragma "nounroll";
	mul.wide.s32 	%rd116, %r77, 16;
	add.s64 	%rd117, %rd14, %rd116;
	add.s64 	%rd118, %rd15, %rd116;
	ld.global.u64 	%rd119, [%rd118+-8];
	ld.global.f64 	%fd44, [%rd118];
	st.global.u64 	[%rd117+-8], %rd119;
	st.global.f64 	[%rd117], %fd44;
	add.s32 	%r77, %r77, 128;
	add.s32 	%r76, %r76, 1;
	setp.eq.s32 	%p36, %r76, 0;
	@%p36 bra 	$L__BB18_58;
	bra.uni 	$L__BB18_57;
$L__BB18_58:
	ret;

}
	// .globl	_ZN3cub18CUB_300001_SM_10006detail6reduce28DeviceReduceSingleTileKernelINS2_10policy_hubIdjN4cuda3std3__44plusIdEEE10Policy1000EN6thrust24THRUST_300001_SM_1000_NS6detail15normal_iteratorINSD_10device_ptrIdEEEEPdjS9_ddN9Rastrigin17evaluate_functionEEEvT0_T1_T2_T3_T4_T6_
.visible .entry _ZN3cub18CUB_300001_SM_10006detail6reduce28DeviceReduceSingleTileKernelINS2_10policy_hubIdjN4cuda3std3__44plusIdEEE10Policy1000EN6thrust24THRUST_300001_SM_1000_NS6detail15normal_iteratorINSD_10device_ptrIdEEEEPdjS9_ddN9Rastrigin17evaluate_functionEEEvT0_T1_T2_T3_T4_T6_(
	.param .align 8 .b8 _ZN3cub18CUB_300001_SM_10006detail6reduce28DeviceReduceSingleTileKernelINS2_10policy_hubIdjN4cuda3std3__44plusIdEEE10Policy1000EN6thrust24THRUST_300001_SM_1000_NS6detail15normal_iteratorINSD_10device_ptrIdEEEEPdjS9_ddN9Rastrigin17evaluate_functionEEEvT0_T1_T2_T3_T4_T6__param_0[8],
	.param .u64 .ptr .align 1 _ZN3cub18CUB_300001_SM_10006detail6reduce28DeviceReduceSingleTileKernelINS2_10policy_hubIdjN4cuda3std3__44plusIdEEE10Policy1000EN6thrust24THRUST_300001_SM_1000_NS6detail15normal_iteratorINSD_10device_ptrIdEEEEPdjS9_ddN9Rastrigin17evaluate_functionEEEvT0_T1_T2_T3_T4_T6__param_1,
	.param .u32 _ZN3cub18CUB_300001_SM_10006detail6reduce28DeviceReduceSingleTileKernelINS2_10policy_hubIdjN4cuda3std3__44plusIdEEE10Policy1000EN6thrust24THRUST_300001_SM_1000_NS6detail15normal_iteratorINSD_10device_ptrIdEEEEPdjS9_ddN9Rastrigin17evaluate_functionEEEvT0_T1_T2_T3_T4_T6__param_2,
	.param .align 1 .b8 _ZN3cub18CUB_300001_SM_10006detail6reduce28DeviceReduceSingleTileKernelINS2_10policy_hubIdjN4cuda3std3__44plusIdEEE10Policy1000EN6thrust24THRUST_300001_SM_1000_NS6detail15normal_iteratorINSD_10device_ptrIdEEEEPdjS9_ddN9Rastrigin17evaluate_functionEEEvT0_T1_T2_T3_T4_T6__param_3[1],
	.param .f64 _ZN3cub18CUB_300001_SM_10006detail6reduce28DeviceReduceSingleTileKernelINS2_10policy_hubIdjN4cuda3std3__44plusIdEEE10Policy1000EN6thrust24THRUST_300001_SM_1000_NS6detail15normal_iteratorINSD_10device_ptrIdEEEEPdjS9_ddN9Rastrigin17evaluate_functionEEEvT0_T1_T2_T3_T4_T6__param_4,
	.param .align 8 .b8 _ZN3cub18CUB_300001_SM_10006detail6reduce28DeviceReduceSingleTileKernelINS2_10policy_hubIdjN4cuda3std3__44plusIdEEE10Policy1000EN6thrust24THRUST_300001_SM_1000_NS6detail15normal_iteratorINSD_10device_ptrIdEEEEPdjS9_ddN9Rastrigin17evaluate_functionEEEvT0_T1_T2_T3_T4_T6__param_5[8]
)
.maxntid 640
.minnctapersm 1
{
	.reg .pred 	%p<152>;
	.reg .b32 	%r<500>;
	.reg .b64 	%rd<146>;
	.reg .b64 	%fd<1128>;
	// demoted variable
	.shared .align 8 .b8 _ZZN3cub18CUB_300001_SM_10006detail6reduce28DeviceReduceSingleTileKernelINS2_10policy_hubIdjN4cuda3std3__44plusIdEEE10Policy1000EN6thrust24THRUST_300001_SM_1000_NS6detail15normal_iteratorINSD_10device_ptrIdEEEEPdjS9_ddN9Rastrigin17evaluate_functionEEEvT0_T1_T2_T3_T4_T6_E12temp_storage[192];
	ld.param.f64 	%fd230, [_ZN3cub18CUB_300001_SM_10006detail6reduce28DeviceReduceSingleTileKernelINS2_10policy_hubIdjN4cuda3std3__44plusIdEEE10Policy1000EN6thrust24THRUST_300001_SM_1000_NS6detail15normal_iteratorINSD_10device_ptrIdEEEEPdjS9_ddN9Rastrigin17evaluate_functionEEEvT0_T1_T2_T3_T4_T6__param_5];
	ld.param.u64 	%rd8, [_ZN3cub18CUB_300001_SM_10006detail6reduce28DeviceReduceSingleTileKernelINS2_10policy_hubIdjN4cuda3std3__44plusIdEEE10Policy1000EN6thrust24THRUST_300001_SM_1000_NS6detail15normal_iteratorINSD_10device_ptrIdEEEEPdjS9_ddN9Rastrigin17evaluate_functionEEEvT0_T1_T2_T3_T4_T6__param_0];
	ld.param.u64 	%rd9, [_ZN3cub18CUB_300001_SM_10006detail6reduce28DeviceReduceSingleTileKernelINS2_10policy_hubIdjN4cuda3std3__44plusIdEEE10Policy1000EN6thrust24THRUST_300001_SM_1000_NS6detail15normal_iteratorINSD_10device_ptrIdEEEEPdjS9_ddN9Rastrigin17evaluate_functionEEEvT0_T1_T2_T3_T4_T6__param_1];
	ld.param.u32 	%r139, [_ZN3cub18CUB_300001_SM_10006detail6reduce28DeviceReduceSingleTileKernelINS2_10policy_hubIdjN4cuda3std3__44plusIdEEE10Policy1000EN6thrust24THRUST_300001_SM_1000_NS6detail15normal_iteratorINSD_10device_ptrIdEEEEPdjS9_ddN9Rastrigin17evaluate_functionEEEvT0_T1_T2_T3_T4_T6__param_2];
	ld.param.f64 	%fd229, [_ZN3cub18CUB_300001_SM_10006detail6reduce28DeviceReduceSingleTileKernelINS2_10policy_hubIdjN4cuda3std3__44plusIdEEE10Policy1000EN6thrust24THRUST_300001_SM_1000_NS6detail15normal_iteratorINSD_10device_ptrIdEEEEPdjS9_ddN9Rastrigin17evaluate_functionEEEvT0_T1_T2_T3_T4_T6__param_4];
	cvta.to.global.u64 	%rd1, %rd9;
	setp.ne.s32 	%p1, %r139, 0;
	@%p1 bra 	$L__BB19_3;
	mov.u32 	%r445, %tid.x;
	setp.ne.s32 	%p151, %r445, 0;
	@%p151 bra 	$L__BB19_153;
	st.global.f64 	[%rd1], %fd229;
	bra.uni 	$L__BB19_153;
$L__BB19_3:
	cvta.to.global.u64 	%rd2, %rd8;
	setp.gt.u32 	%p2, %r139, 5119;
	@%p2 bra 	$L__BB19_41;
	mov.u32 	%r1, %tid.x;
	setp.ge.u32 	%p94, %r1, %r139;
	mov.f64 	%fd1082, 0d0000000000000000;
	mov.u32 	%r451, %r1;
	@%p94 bra 	$L__BB19_11;
	mul.wide.u32 	%rd104, %r1, 8;
	add.s64 	%rd105, %rd2, %rd104;
	ld.global.f64 	%fd2, [%rd105];
	mul.f64 	%fd3, %fd2, 0d401921FB54442D18;
	abs.f64 	%fd4, %fd3;
	setp.neu.f64 	%p95, %fd4, 0d7FF0000000000000;
	@%p95 bra 	$L__BB19_7;
	mov.f64 	%fd838, 0d0000000000000000;
	mul.rn.f64 	%fd1071, %fd3, %fd838;
	mov.b32 	%r447, 1;
	bra.uni 	$L__BB19_10;
$L__BB19_7:
	mul.f64 	%fd833, %fd3, 0d3FE45F306DC9C883;
	cvt.rni.s32.f64 	%r446, %fd833;
	cvt.rn.f64.s32 	%fd834, %r446;
	fma.rn.f64 	%fd835, %fd834, 0dBFF921FB54442D18, %fd3;
	fma.rn.f64 	%fd836, %fd834, 0dBC91A62633145C00, %fd835;
	fma.rn.f64 	%fd1071, %fd834, 0dB97B839A252049C0, %fd836;
	setp.ltu.f64 	%p96, %fd4, 0d41E0000000000000;
	@%p96 bra 	$L__BB19_9;
	{ // callseq 19, 0
	.param .b64 param0;
	st.param.f64 	[param0], %fd3;
	.param .align 16 .b8 retval0[16];
	call.uni (retval0), 
	__internal_trig_reduction_slowpathd, 
	(
	param0
	);
	ld.param.f64 	%fd1071, [retval0];
	ld.param.b32 	%r446, [retval0+8];
	} // callseq 19
$L__BB19_9:
	add.s32 	%r447, %r446, 1;
$L__BB19_10:
	shl.b32 	%r304, %r447, 6;
	cvt.u64.u32 	%rd106, %r304;
	and.b64  	%rd107, %rd106, 64;
	mov.u64 	%rd108, __cudart_sin_cos_coeffs;
	add.s64 	%rd109, %rd108, %rd107;
	mul.rn.f64 	%fd839, %fd1071, %fd1071;
	and.b32  	%r305, %r447, 1;
	setp.eq.b32 	%p97, %r305, 1;
	selp.f64 	%fd840, 0dBDA8FF8320FD8164, 0d3DE5DB65F9785EBA, %p97;
	ld.global.nc.v2.f64 	{%fd841, %fd842}, [%rd109];
	fma.rn.f64 	%fd843, %fd840, %fd839, %fd841;
	fma.rn.f64 	%fd844, %fd843, %fd839, %fd842;
	ld.global.nc.v2.f64 	{%fd845, %fd846}, [%rd109+16];
	fma.rn.f64 	%fd847, %fd844, %fd839, %fd845;
	fma.rn.f64 	%fd848, %fd847, %fd839, %fd846;
	ld.global.nc.v2.f64 	{%fd849, %fd850}, [%rd109+32];
	fma.rn.f64 	%fd851, %fd848, %fd839, %fd849;
	fma.rn.f64 	%fd852, %fd851, %fd839, %fd850;
	fma.rn.f64 	%fd853, %fd852, %fd1071, %fd1071;
	fma.rn.f64 	%fd854, %fd852, %fd839, 0d3FF0000000000000;
	selp.f64 	%fd855, %fd854, %fd853, %p97;
	and.b32  	%r306, %r447, 2;
	setp.eq.s32 	%p98, %r306, 0;
	mov.f64 	%fd856, 0d0000000000000000;
	sub.f64 	%fd857, %fd856, %fd855;
	selp.f64 	%fd858, %fd855, %fd857, %p98;
	mul.f64 	%fd859, %fd230, %fd858;
	mul.f64 	%fd860, %fd2, %fd2;
	sub.f64 	%fd1082, %fd860, %fd859;
	add.s32 	%r451, %r1, 640;
$L__BB19_11:
	setp.ge.u32 	%p99, %r451, %r139;
	@%p99 bra 	$L__BB19_32;
	not.b32 	%r307, %r451;
	add.s32 	%r9, %r139, %r307;
	mul.hi.u32 	%r308, %r9, -858993459;
	shr.u32 	%r309, %r308, 9;
	and.b32  	%r310, %r309, 1;
	setp.eq.b32 	%p100, %r310, 1;
	@%p100 bra 	$L__BB19_19;
	mul.wide.u32 	%rd110, %r451, 8;
	add.s64 	%rd111, %rd2, %rd110;
	ld.global.f64 	%fd12, [%rd111];
	mul.f64 	%fd13, %fd12, 0d401921FB54442D18;
	abs.f64 	%fd14, %fd13;
	setp.eq.f64 	%p101, %fd14, 0d7FF0000000000000;
	@%p101 bra 	$L__BB19_17;
	mul.f64 	%fd862, %fd13, 0d3FE45F306DC9C883;
	cvt.rni.s32.f64 	%r449, %fd862;
	cvt.rn.f64.s32 	%fd863, %r449;
	fma.rn.f64 	%fd864, %fd863, 0dBFF921FB54442D18, %fd13;
	fma.rn.f64 	%fd865, %fd863, 0dBC91A62633145C00, %fd864;
	fma.rn.f64 	%fd1074, %fd863, 0dB97B839A252049C0, %fd865;
	setp.ltu.f64 	%p102, %fd14, 0d41E0000000000000;
	@%p102 bra 	$L__BB19_16;
	{ // callseq 20, 0
	.param .b64 param0;
	st.param.f64 	[param0], %fd13;
	.param .align 16 .b8 retval0[16];
	call.uni (retval0), 
	__internal_trig_reduction_slowpathd, 
	(
	param0
	);
	ld.param.f64 	%fd1074, [retval0];
	ld.param.b32 	%r449, [retval0+8];
	} // callseq 20
$L__BB19_16:
	add.s32 	%r450, %r449, 1;
	bra.uni 	$L__BB19_18;
$L__BB19_17:
	mov.f64 	%fd867, 0d0000000000000000;
	mul.rn.f64 	%fd1074, %fd13, %fd867;
	mov.b32 	%r450, 1;
$L__BB19_18:
	shl.b32 	%r313, %r450, 6;
	cvt.u64.u32 	%rd112, %r313;
	and.b64  	%rd113, %rd112, 64;
	mov.u64 	%rd114, __cudart_sin_cos_coeffs;
	add.s64 	%rd115, %rd114, %rd113;
	mul.rn.f64 	%fd868, %fd1074, %fd1074;
	and.b32  	%r314, %r450, 1;
	setp.eq.b32 	%p103, %r314, 1;
	selp.f64 	%fd869, 0dBDA8FF8320FD8164, 0d3DE5DB65F9785EBA, %p103;
	ld.global.nc.v2.f64 	{%fd870, %fd871}, [%rd115];
	fma.rn.f64 	%fd872, %fd869, %fd868, %fd870;
	fma.rn.f64 	%fd873, %fd872, %fd868, %fd871;
	ld.global.nc.v2.f64 	{%fd874, %fd875}, [%rd115+16];
	fma.rn.f64 	%fd876, %fd873, %fd868, %fd874;
	fma.rn.f64 	%fd877, %fd876, %fd868, %fd875;
	ld.global.nc.v2.f64 	{%fd878, %fd879}, [%rd115+32];
	fma.rn.f64 	%fd880, %fd877, %fd868, %fd878;
	fma.rn.f64 	%fd881, %fd880, %fd868, %fd879;
	fma.rn.f64 	%fd882, %fd881, %fd1074, %fd1074;
	fma.rn.f64 	%fd883, %fd881, %fd868, 0d3FF0000000000000;
	selp.f64 	%fd884, %fd883, %fd882, %p103;
	and.b32  	%r315, %r450, 2;
	setp.eq.s32 	%p104, %r315, 0;
	mov.f64 	%fd885, 0d0000000000000000;
	sub.f64 	%fd886, %fd885, %fd884;
	selp.f64 	%fd887, %fd884, %fd886, %p104;
	mul.f64 	%fd888, %fd230, %fd887;
	mul.f64 	%fd889, %fd12, %fd12;
	sub.f64 	%fd890, %fd889, %fd888;
	add.f64 	%fd1082, %fd1082, %fd890;
	add.s32 	%r451, %r451, 640;
$L__BB19_19:
	setp.lt.u32 	%p105, %r9, 640;
	@%p105 bra 	$L__BB19_32;
	mul.wide.u32 	%rd116, %r451, 8;
	add.s64 	%rd145, %rd2, %rd116;
	mov.u64 	%rd119, __cudart_sin_cos_coeffs;
$L__BB19_21:
	ld.global.f64 	%fd24, [%rd145];
	mul.f64 	%fd25, %fd24, 0d401921FB54442D18;
	abs.f64 	%fd26, %fd25;
	setp.neu.f64 	%p106, %fd26, 0d7FF0000000000000;
	@%p106 bra 	$L__BB19_23;
	mov.f64 	%fd896, 0d0000000000000000;
	mul.rn.f64 	%fd1079, %fd25, %fd896;
	mov.b32 	%r454, 1;
	bra.uni 	$L__BB19_26;
$L__BB19_23:
	mul.f64 	%fd891, %fd25, 0d3FE45F306DC9C883;
	cvt.rni.s32.f64 	%r453, %fd891;
	cvt.rn.f64.s32 	%fd892, %r453;
	fma.rn.f64 	%fd893, %fd892, 0dBFF921FB54442D18, %fd25;
	fma.rn.f64 	%fd894, %fd892, 0dBC91A62633145C00, %fd893;
	fma.rn.f64 	%fd1079, %fd892, 0dB97B839A252049C0, %fd894;
	setp.ltu.f64 	%p107, %fd26, 0d41E0000000000000;
	@%p107 bra 	$L__BB19_25;
	{ // callseq 21, 0
	.param .b64 param0;
	st.param.f64 	[param0], %fd25;
	.param .align 16 .b8 retval0[16];
	call.uni (retval0), 
	__internal_trig_reduction_slowpathd, 
	(
	param0
	);
	ld.param.f64 	%fd1079, [retval0];
	ld.param.b32 	%r453, [retval0+8];
	} // callseq 21
$L__BB19_25:
	add.s32 	%r454, %r453, 1;
$L__BB19_26:
	shl.b32 	%r318, %r454, 6;
	cvt.u64.u32 	%rd117, %r318;
	and.b64  	%rd118, %rd117, 64;
	add.s64 	%rd120, %rd119, %rd118;
	mul.rn.f64 	%fd897, %fd1079, %fd1079;
	and.b32  	%r319, %r454, 1;
	setp.eq.b32 	%p108, %r319, 1;
	selp.f64 	%fd898, 0dBDA8FF8320FD8164, 0d3DE5DB65F9785EBA, %p108;
	ld.global.nc.v2.f64 	{%fd899, %fd900}, [%rd120];
	fma.rn.f64 	%fd901, %fd898, %fd897, %fd899;
	fma.rn.f64 	%fd902, %fd901, %fd897, %fd900;
	ld.global.nc.v2.f64 	{%fd903, %fd904}, [%rd120+16];
	fma.rn.f64 	%fd905, %fd902, %fd897, %fd903;
	fma.rn.f64 	%fd906, %fd905, %fd897, %fd904;
	ld.global.nc.v2.f64 	{%fd907, %fd908}, [%rd120+32];
	fma.rn.f64 	%fd909, %fd906, %fd897, %fd907;
	fma.rn.f64 	%fd910, %fd909, %fd897, %fd908;
	fma.rn.f64 	%fd911, %fd910, %fd1079, %fd1079;
	fma.rn.f64 	%fd912, %fd910, %fd897, 0d3FF0000000000000;
	selp.f64 	%fd913, %fd912, %fd911, %p108;
	and.b32  	%r320, %r454, 2;
	setp.eq.s32 	%p109, %r320, 0;
	mov.f64 	%fd914, 0d0000000000000000;
	sub.f64 	%fd915, %fd914, %fd913;
	selp.f64 	%fd916, %fd913, %fd915, %p109;
	mul.f64 	%fd917, %fd230, %fd916;
	mul.f64 	%fd918, %fd24, %fd24;
	sub.f64 	%fd919, %fd918, %fd917;
	add.f64 	%fd32, %fd1082, %fd919;
	ld.global.f64 	%fd33, [%rd145+5120];
	mul.f64 	%fd34, %fd33, 0d401921FB54442D18;
	abs.f64 	%fd35, %fd34;
	setp.eq.f64 	%p110, %fd35, 0d7FF0000000000000;
	@%p110 bra 	$L__BB19_30;
	mul.f64 	%fd920, %fd34, 0d3FE45F306DC9C883;
	cvt.rni.s32.f64 	%r455, %fd920;
	cvt.rn.f64.s32 	%fd921, %r455;
	fma.rn.f64 	%fd922, %fd921, 0dBFF921FB54442D18, %fd34;
	fma.rn.f64 	%fd923, %fd921, 0dBC91A62633145C00, %fd922;
	fma.rn.f64 	%fd1081, %fd921, 0dB97B839A252049C0, %fd923;
	setp.ltu.f64 	%p111, %fd35, 0d41E0000000000000;
	@%p111 bra 	$L__BB19_29;
	{ // callseq 22, 0
	.param .b64 param0;
	st.param.f64 	[param0], %fd34;
	.param .align 16 .b8 retval0[16];
	call.uni (retval0), 
	__internal_trig_reduction_slowpathd, 
	(
	param0
	);
	ld.param.f64 	%fd1081, [retval0];
	ld.param.b32 	%r455, [retval0+8];
	} // callseq 22
$L__BB19_29:
	add.s32 	%r456, %r455, 1;
	bra.uni 	$L__BB19_31;
$L__BB19_30:
	mov.f64 	%fd925, 0d0000000000000000;
	mul.rn.f64 	%fd1081, %fd34, %fd925;
	mov.b32 	%r456, 1;
$L__BB19_31:
	shl.b32 	%r323, %r456, 6;
	cvt.u64.u32 	%rd121, %r323;
	and.b64  	%rd122, %rd121, 64;
	add.s64 	%rd124, %rd119, %rd122;
	mul.rn.f64 	%fd926, %fd1081, %fd1081;
	and.b32  	%r324, %r456, 1;
	setp.eq.b32 	%p112, %r324, 1;
	selp.f64 	%fd927, 0dBDA8FF8320FD8164, 0d3DE5DB65F9785EBA, %p112;
	ld.global.nc.v2.f64 	{%fd928, %fd929}, [%rd124];
	fma.rn.f64 	%fd930, %fd927, %fd926, %fd928;
	fma.rn.f64 	%fd931, %fd930, %fd926, %fd929;
	ld.global.nc.v2.f64 	{%fd932, %fd933}, [%rd124+16];
	fma.rn.f64 	%fd934, %fd931, %fd926, %fd932;
	fma.rn.f64 	%fd935, %fd934, %fd926, %fd933;
	ld.global.nc.v2.f64 	{%fd936, %fd937}, [%rd124+32];
	fma.rn.f64 	%fd938, %fd935, %fd926, %fd936;
	fma.rn.f64 	%fd939, %fd938, %fd926, %fd937;
	fma.rn.f64 	%fd940, %fd939, %fd1081, %fd1081;
	fma.rn.f64 	%fd941, %fd939, %fd926, 0d3FF0000000000000;
	selp.f64 	%fd942, %fd941, %fd940, %p112;
	and.b32  	%r325, %r456, 2;
	setp.eq.s32 	%p113, %r325, 0;
	mov.f64 	%fd943, 0d0000000000000000;
	sub.f64 	%fd944, %fd943, %fd942;
	selp.f64 	%fd945, %fd942, %fd944, %p113;
	mul.f64 	%fd946, %fd230, %fd945;
	mul.f64 	%fd947, %fd33, %fd33;
	sub.f64 	%fd948, %fd947, %fd946;
	add.f64 	%fd1082, %fd32, %fd948;
	add.s32 	%r451, %r451, 1280;
	add.s64 	%rd145, %rd145, 10240;
	setp.lt.s32 	%p114, %r451, %r139;
	@%p114 bra 	$L__BB19_21;
$L__BB19_32:
	setp.lt.s32 	%p115, %r139, 640;
	@%p115 bra 	$L__BB19_37;
	// begin inline asm
	mov.u32 %r389, %laneid;
	// end inline asm
	mov.b64 	%rd135, %fd1082;
	mov.b64 	{%r391, %r396}, %rd135;
	mov.b32 	%r397, 1;
	mov.b32 	%r438, 31;
	mov.b32 	%r439, -1;
	// begin inline asm
	shfl.sync.down.b32 %r390, %r391, %r397, %r438, %r439;
	// end inline asm
	// begin inline asm
	shfl.sync.down.b32 %r395, %r396, %r397, %r438, %r439;
	// end inline asm
	mov.b64 	%rd136, {%r390, %r395};
	mov.b64 	%fd1019, %rd136;
	setp.gt.s32 	%p143, %r389, 30;
	add.f64 	%fd1020, %fd1082, %fd1019;
	selp.f64 	%fd1021, %fd1082, %fd1020, %p143;
	mov.b64 	%rd137, %fd1021;
	mov.b64 	{%r401, %r406}, %rd137;
	mov.b32 	%r407, 2;
	// begin inline asm
	shfl.sync.down.b32 %r400, %r401, %r407, %r438, %r439;
	// end inline asm
	// begin inline asm
	shfl.sync.down.b32 %r405, %r406, %r407, %r438, %r439;
	// end inline asm
	mov.b64 	%rd138, {%r400, %r405};
	mov.b64 	%fd1022, %rd138;
	setp.gt.s32 	%p144, %r389, 29;
	add.f64 	%fd1023, %fd1021, %fd1022;
	selp.f64 	%fd1024, %fd1021, %fd1023, %p144;
	mov.b64 	%rd139, %fd1024;
	mov.b64 	{%r411, %r416}, %rd139;
	mov.b32 	%r417, 4;
	// begin inline asm
	shfl.sync.down.b32 %r410, %r411, %r417, %r438, %r439;
	// end inline asm
	// begin inline asm
	shfl.sync.down.b32 %r415, %r416, %r417, %r438, %r439;
	// end inline asm
	mov.b64 	%rd140, {%r410, %r415};
	mov.b64 	%fd1025, %rd140;
	setp.gt.s32 	%p145, %r389, 27;
	add.f64 	%fd1026, %fd1024, %fd1025;
	selp.f64 	%fd1027, %fd1024, %fd1026, %p145;
	mov.b64 	%rd141, %fd1027;
	mov.b64 	{%r421, %r426}, %rd141;
	mov.b32 	%r427, 8;
	// begin inline asm
	shfl.sync.down.b32 %r420, %r421, %r427, %r438, %r439;
	// end inline asm
	// begin inline asm
	shfl.sync.down.b32 %r425, %r426, %r427, %r438, %r439;
	// end inline asm
	mov.b64 	%rd142, {%r420, %r425};
	mov.b64 	%fd1028, %rd142;
	setp.gt.s32 	%p146, %r389, 23;
	add.f64 	%fd1029, %fd1027, %fd1028;
	selp.f64 	%fd1030, %fd1027, %fd1029, %p146;
	mov.b64 	%rd143, %fd1030;
	mov.b64 	{%r431, %r436}, %rd143;
	mov.b32 	%r437, 16;
	// begin inline asm
	shfl.sync.down.b32 %r430, %r431, %r437, %r438, %r439;
	// end inline asm
	// begin inline asm
	shfl.sync.down.b32 %r435, %r436, %r437, %r438, %r439;
	// end inline asm
	mov.b64 	%rd144, {%r430, %r435};
	mov.b64 	%fd1031, %rd144;
	setp.gt.s32 	%p147, %r389, 15;
	add.f64 	%fd43, %fd1030, %fd1031;
	selp.f64 	%fd1127, %fd1030, %fd43, %p147;
	setp.ne.s32 	%p148, %r389, 0;
	@%p148 bra 	$L__BB19_35;
	shr.u32 	%r440, %r1, 2;
	and.b32  	%r441, %r440, 248;
	mov.u32 	%r442, _ZZN3cub18CUB_300001_SM_10006detail6reduce28DeviceReduceSingleTileKernelINS2_10policy_hubIdjN4cuda3std3__44plusIdEEE10Policy1000EN6thrust24THRUST_300001_SM_1000_NS6detail15normal_iteratorINSD_10device_ptrIdEEEEPdjS9_ddN9Rastrigin17evaluate_functionEEEvT0_T1_T2_T3_T4_T6_E12temp_storage;
	add.s32 	%r443, %r442, %r441;
	st.shared.f64 	[%r443+24], %fd43;
$L__BB19_35:
	bar.sync 	0;
	setp.ne.s32 	%p149, %r1, 0;
	@%p149 bra 	$L__BB19_151;
	ld.shared.f64 	%fd1032, [_ZZN3cub18CUB_300001_SM_10006detail6reduce28DeviceReduceSingleTileKernelINS2_10policy_hubIdjN4cuda3std3__44plusIdEEE10Policy1000EN6thrust24THRUST_300001_SM_1000_NS6detail15normal_iteratorINSD_10device_ptrIdEEEEPdjS9_ddN9Rastrigin17evaluate_functionEEEvT0_T1_T2_T3_T4_T6_E12temp_storage+32];
	add.f64 	%fd1033, %fd1127, %fd1032;
	ld.shared.f64 	%fd1034, [_ZZN3cub18CUB_300001_SM_10006detail6reduce28DeviceReduceSingleTileKernelINS2_10policy_hubIdjN4cuda3std3__44plusIdEEE10Policy1000EN6thrust24THRUST_300001_SM_1000_NS6detail15normal_iteratorINSD_10device_ptrIdEEEEPdjS9_ddN9Rastrigin17evaluate_functionEEEvT0_T1_T2_T3_T4_T6_E12temp_storage+40];
	add.f64 	%fd1035, %fd1033, %fd1034;
	ld.shared.f64 	%fd1036, [_ZZN3cub18CUB_300001_SM_10006detail6reduce28DeviceReduceSingleTileKernelINS2_10policy_hubIdjN4cuda3std3__44plusIdEEE10Policy1000EN6thrust24THRUST_300001_SM_1000_NS6detail15normal_iteratorINSD_10device_ptrIdEEEEPdjS9_ddN9Rastrigin17evaluate_functionEEEvT0_T1_T2_T3_T4_T6_E12temp_storage+48];
	add.f64 	%fd1037, %fd1035, %fd1036;
	ld.shared.f64 	%fd1038, [_ZZN3cub18CUB_300001_SM_10006detail6reduce28DeviceReduceSingleTileKernelINS2_10policy_hubIdjN4cuda3std3__44plusIdEEE10Policy1000EN6thrust24THRUST_300001_SM_1000_NS6detail15normal_iteratorINSD_10device_ptrIdEEEEPdjS9_ddN9Rastrigin17evaluate_functionEEEvT0_T1_T2_T3_T4_T6_E12temp_storage+56];
	add.f64 	%fd1039, %fd1037, %fd1038;
	ld.shared.f64 	%fd1040, [_ZZN3cub18CUB_300001_SM_10006detail6reduce28DeviceReduceSingleTileKernelINS2_10policy_hubIdjN4cuda3std3__44plusIdEEE10Policy1000EN6thrust24THRUST_300001_SM_1000_NS6detail15normal_iteratorINSD_10device_ptrIdEEEEPdjS9_ddN9Rastrigin17evaluate_functionEEEvT0_T1_T2_T3_T4_T6_E12temp_storage+64];
	add.f64 	%fd1041, %fd1039, %fd1040;
	ld.shared.f64 	%fd1042, [_ZZN3cub18CUB_300001_SM_10006detail6reduce28DeviceReduceSingleTileKernelINS2_10policy_hubIdjN4cuda3std3__44plusIdEEE10Policy1000EN6thrust24THRUST_300001_SM_1000_NS6detail15normal_iteratorINSD_10device_ptrIdEEEEPdjS9_ddN9Rastrigin17evaluate_functionEEEvT0_T1_T2_T3_T4_T6_E12temp_storage+72];
	add.f64 	%fd1043, %fd1041, %fd1042;
	ld.shared.f64 	%fd1044, [_ZZN3cub18CUB_300001_SM_10006detail6reduce28DeviceReduceSingleTileKernelINS2_10policy_hubIdjN4cuda3std3__44plusIdEEE10Policy1000EN6thrust24THRUST_300001_SM_1000_NS6detail15normal_iteratorINSD_10device_ptrIdEEEEPdjS9_ddN9Rastrigin17evaluate_functionEEEvT0_T1_T2_T3_T4_T6_E12temp_storage+80];
	add.f64 	%fd1045, %fd1043, %fd1044;
	ld.shared.f64 	%fd1046, [_ZZN3cub18CUB_300001_SM_10006detail6reduce28DeviceReduceSingleTileKernelINS2_10policy_hubIdjN4cuda3std3__44plusIdEEE10Policy1000EN6thrust24THRUST_300001_SM_1000_NS6detail15normal_iteratorINSD_10device_ptrIdEEEEPdjS9_ddN9Rastrigin17evaluate_functionEEEvT0_T1_T2_T3_T4_T6_E12temp_storage+88];
	add.f64 	%fd1047, %fd1045, %fd1046;
	ld.shared.f64 	%fd1048, [_ZZN3cub18CUB_300001_SM_10006detail6reduce28DeviceReduceSingleTileKernelINS2_10policy_hubIdjN4cuda3std3__44plusIdEEE10Policy1000EN6thrust24THRUST_300001_SM_1000_NS6detail15normal_iteratorINSD_10device_ptrIdEEEEPdjS9_ddN9Rastrigin17evaluate_functionEEEvT0_T1_T2_T3_T4_T6_E12temp_storage+96];
	add.f64 	%fd1049, %fd1047, %fd1048;
	ld.shared.f64 	%fd1050, [_ZZN3cub18CUB_300001_SM_10006detail6reduce28DeviceReduceSingleTileKernelINS2_10policy_hubIdjN4cuda3std3__44plusIdEEE10Policy1000EN6thrust24THRUST_300001_SM_1000_NS6detail15normal_iteratorINSD_10device_ptrIdEEEEPdjS9_ddN9Rastrigin17evaluate_functionEEEvT0_T1_T2_T3_T4_T6_E12temp_storage+104];
	add.f64 	%fd1051, %fd1049, %fd1050;
	ld.shared.f64 	%fd1052, [_ZZN3cub18CUB_300001_SM_10006detail6reduce28DeviceReduceSingleTileKernelINS2_10policy_hubIdjN4cuda3std3__44plusIdEEE10Policy1000EN6thrust24THRUST_300001_SM_1000_NS6detail15normal_iteratorINSD_10device_ptrIdEEEEPdjS9_ddN9Rastrigin17evaluate_functionEEEvT0_T1_T2_T3_T4_T6_E12temp_storage+112];
	add.f64 	%fd1053, %fd1051, %fd1052;
	ld.shared.f64 	%fd1054, [_ZZN3cub18CUB_300001_SM_10006detail6reduce28DeviceReduceSingleTileKernelINS2_10policy_hubIdjN4cuda3std3__44plusIdEEE10Policy1000EN6thrust24THRUST_300001_SM_1000_NS6detail15normal_iteratorINSD_10device_ptrIdEEEEPdjS9_ddN9Rastrigin17evaluate_functionEEEvT0_T1_T2_T3_T4_T6_E12temp_storage+120];
	add.f64 	%fd1055, %fd1053, %fd1054;
	ld.shared.f64 	%fd1056, [_ZZN3cub18CUB_300001_SM_10006detail6reduce28DeviceReduceSingleTileKernelINS2_10policy_hubIdjN4cuda3std3__44plusIdEEE10Policy1000EN6thrust24THRUST_300001_SM_1000_NS6detail15normal_iteratorINSD_10device_ptrIdEEEEPdjS9_ddN9Rastrigin17evaluate_functionEEEvT0_T1_T2_T3_T4_T6_E12temp_storage+128];
	add.f64 	%fd1057, %fd1055, %fd1056;
	ld.shared.f64 	%fd1058, [_ZZN3cub18CUB_300001_SM_10006detail6reduce28DeviceReduceSingleTileKernelINS2_10policy_hubIdjN4cuda3std3__44plusIdEEE10Policy1000EN6thrust24THRUST_300001_SM_1000_NS6detail15normal_iteratorINSD_10device_ptrIdEEEEPdjS9_ddN9Rastrigin17evaluate_functionEEEvT0_T1_T2_T3_T4_T6_E12temp_storage+136];
	add.f64 	%fd1059, %fd1057, %fd1058;
	ld.shared.f64 	%fd1060, [_ZZN3cub18CUB_300001_SM_10006detail6reduce28DeviceReduceSingleTileKernelINS2_10policy_hubIdjN4cuda3std3__44plusIdEEE10Policy1000EN6thrust24THRUST_300001_SM_1000_NS6detail15normal_iteratorINSD_10device_ptrIdEEEEPdjS9_ddN9Rastrigin17evaluate_functionEEEvT0_T1_T2_T3_T4_T6_E12temp_storage+144];
	add.f64 	%fd1061, %fd1059, %fd1060;
	ld.shared.f64 	%fd1062, [_ZZN3cub18CUB_300001_SM_10006detail6reduce28DeviceReduceSingleTileKernelINS2_10policy_hubIdjN4cuda3std3__44plusIdEEE10Policy1000EN6thrust24THRUST_300001_SM_1000_NS6detail15normal_iteratorINSD_10device_ptrIdEEEEPdjS9_ddN9Rastrigin17evaluate_functionEEEvT0_T1_T2_T3_T4_T6_E12temp_storage+152];
	add.f64 	%fd1063, %fd1061, %fd1062;
	ld.shared.f64 	%fd1064, [_ZZN3cub18CUB_300001_SM_10006detail6reduce28DeviceReduceSingleTileKernelINS2_10policy_hubIdjN4cuda3std3__44plusIdEEE10Policy1000EN6thrust24THRUST_300001_SM_1000_NS6detail15normal_iteratorINSD_10device_ptrIdEEEEPdjS9_ddN9Rastrigin17evaluate_functionEEEvT0_T1_T2_T3_T4_T6_E12temp_storage+160];
	add.f64 	%fd1065, %fd1063, %fd1064;
	ld.shared.f64 	%fd1066, [_ZZN3cub18CUB_300001_SM_10006detail6reduce28DeviceReduceSingleTileKernelINS2_10policy_hubIdjN4cuda3std3__44plusIdEEE10Policy1000EN6thrust24THRUST_300001_SM_1000_NS6detail15normal_iteratorINSD_10device_ptrIdEEEEPdjS9_ddN9Rastrigin17evaluate_functionEEEvT0_T1_T2_T3_T4_T6_E12temp_storage+168];
	add.f64 	%fd1067, %fd1065, %fd1066;
	ld.shared.f64 	%fd1068, [_ZZN3cub18CUB_300001_SM_10006detail6reduce28DeviceReduceSingleTileKernelINS2_10policy_hubIdjN4cuda3std3__44plusIdEEE10Policy1000EN6thrust24THRUST_300001_SM_1000_NS6detail15normal_iteratorINSD_10device_ptrIdEEEEPdjS9_ddN9Rastrigin17evaluate_functionEEEvT0_T1_T2_T3_T4_T6_E12temp_storage+176];
	add.f64 	%fd1127, %fd1067, %fd1068;
	bra.uni 	$L__BB19_151;
$L__BB19_37:
	// begin inline asm
	mov.u32 %r326, %laneid;
	// end inline asm
	and.b32  	%r377, %r1, 992;
	add.s32 	%r378, %r377, 32;
	setp.gt.s32 	%p116, %r378, %r139;
	not.b32 	%r379, %r377;
	add.s32 	%r380, %r139, %r379;
	selp.b32 	%r375, %r380, 31, %p116;
	mov.b64 	%rd125, %fd1082;
	mov.b64 	{%r328, %r333}, %rd125;
	mov.b32 	%r334, 1;
	mov.b32 	%r376, -1;
	// begin inline asm
	shfl.sync.down.b32 %r327, %r328, %r334, %r375, %r376;
	// end inline asm
	// begin inline asm
	shfl.sync.down.b32 %r332, %r333, %r334, %r375, %r376;
	// end inline asm
	mov.b64 	%rd126, {%r327, %r332};
	mov.b64 	%fd949, %rd126;
	setp.lt.s32 	%p117, %r326, %r375;
	add.f64 	%fd950, %fd1082, %fd949;
	selp.f64 	%fd951, %fd950, %fd1082, %p117;
	mov.b64 	%rd127, %fd951;
	mov.b64 	{%r338, %r343}, %rd127;
	mov.b32 	%r344, 2;
	// begin inline asm
	shfl.sync.down.b32 %r337, %r338, %r344, %r375, %r376;
	// end inline asm
	// begin inline asm
	shfl.sync.down.b32 %r342, %r343, %r344, %r375, %r376;
	// end inline asm
	mov.b64 	%rd128, {%r337, %r342};
	mov.b64 	%fd952, %rd128;
	add.s32 	%r381, %r326, 2;
	setp.gt.s32 	%p118, %r381, %r375;
	add.f64 	%fd953, %fd951, %fd952;
	selp.f64 	%fd954, %fd951, %fd953, %p118;
	mov.b64 	%rd129, %fd954;
	mov.b64 	{%r348, %r353}, %rd129;
	mov.b32 	%r354, 4;
	// begin inline asm
	shfl.sync.down.b32 %r347, %r348, %r354, %r375, %r376;
	// end inline asm
	// begin inline asm
	shfl.sync.down.b32 %r352, %r353, %r354, %r375, %r376;
	// end inline asm
	mov.b64 	%rd130, {%r347, %r352};
	mov.b64 	%fd955, %rd130;
	add.s32 	%r382, %r326, 4;
	setp.gt.s32 	%p119, %r382, %r375;
	add.f64 	%fd956, %fd954, %fd955;
	selp.f64 	%fd957, %fd954, %fd956, %p119;
	mov.b64 	%rd131, %fd957;
	mov.b64 	{%r358, %r363}, %rd131;
	mov.b32 	%r364, 8;
	// begin inline asm
	shfl.sync.down.b32 %r357, %r358, %r364, %r375, %r376;
	// end inline asm
	// begin inline asm
	shfl.sync.down.b32 %r362, %r363, %r364, %r375, %r376;
	// end inline asm
	mov.b64 	%rd132, {%r357, %r362};
	mov.b64 	%fd958, %rd132;
	add.s32 	%r383, %r326, 8;
	setp.gt.s32 	%p120, %r383, %r375;
	add.f64 	%fd959, %fd957, %fd958;
	selp.f64 	%fd960, %fd957, %fd959, %p120;
	mov.b64 	%rd133, %fd960;
	mov.b64 	{%r368, %r373}, %rd133;
	mov.b32 	%r374, 16;
	// begin inline asm
	shfl.sync.down.b32 %r367, %r368, %r374, %r375, %r376;
	// end inline asm
	// begin inline asm
	shfl.sync.down.b32 %r372, %r373, %r374, %r375, %r376;
	// end inline asm
	mov.b64 	%rd134, {%r367, %r372};
	mov.b64 	%fd961, %rd134;
	add.s32 	%r384, %r326, 16;
	setp.gt.s32 	%p121, %r384, %r375;
	add.f64 	%fd962, %fd960, %fd961;
	selp.f64 	%fd1127, %fd960, %fd962, %p121;
	setp.ne.s32 	%p122, %r326, 0;
	@%p122 bra 	$L__BB19_39;
	shr.u32 	%r385, %r1, 2;
	and.b32  	%r386, %r385, 248;
	mov.u32 	%r387, _ZZN3cub18CUB_300001_SM_10006detail6reduce28DeviceReduceSingleTileKernelINS2_10policy_hubIdjN4cuda3std3__44plusIdEEE10Policy1000EN6thrust24THRUST_300001_SM_1000_NS6detail15normal_iteratorINSD_10device_ptrIdEEEEPdjS9_ddN9Rastrigin17evaluate_functionEEEvT0_T1_T2_T3_T4_T6_E12temp_storage;
	add.s32 	%r388, %r387, %r386;
	st.shared.f64 	[%r388+24], %fd1127;
$L__BB19_39:
	bar.sync 	0;
	setp.ne.s32 	%p123, %r1, 0;
	@%p123 bra 	$L__BB19_151;
	setp.gt.s32 	%p124, %r139, 32;
	ld.shared.f64 	%fd963, [_ZZN3cub18CUB_300001_SM_10006detail6reduce28DeviceReduceSingleTileKernelINS2_10policy_hubIdjN4cuda3std3__44plusIdEEE10Policy1000EN6thrust24THRUST_300001_SM_1000_NS6detail15normal_iteratorINSD_10device_ptrIdEEEEPdjS9_ddN9Rastrigin17evaluate_functionEEEvT0_T1_T2_T3_T4_T6_E12temp_storage+32];
	add.f64 	%fd964, %fd1127, %fd963;
	selp.f64 	%fd965, %fd964, %fd1127, %p124;
	setp.gt.s32 	%p125, %r139, 64;
	ld.shared.f64 	%fd966, [_ZZN3cub18CUB_300001_SM_10006detail6reduce28DeviceReduceSingleTileKernelINS2_10policy_hubIdjN4cuda3std3__44plusIdEEE10Policy1000EN6thrust24THRUST_300001_SM_1000_NS6detail15normal_iteratorINSD_10device_ptrIdEEEEPdjS9_ddN9Rastrigin17evaluate_functionEEEvT0_T1_T2_T3_T4_T6_E12temp_storage+40];
	add.f64 	%fd967, %fd966, %fd965;
	selp.f64 	%fd968, %fd967, %fd965, %p125;
	setp.gt.s32 	%p126, %r139, 96;
	ld.shared.f64 	%fd969, [_ZZN3cub18CUB_300001_SM_10006detail6reduce28DeviceReduceSingleTileKernelINS2_10policy_hubIdjN4cuda3std3__44plusIdEEE10Policy1000EN6thrust24THRUST_300001_SM_1000_NS6detail15normal_iteratorINSD_10device_ptrIdEEEEPdjS9_ddN9Rastrigin17evaluate_functionEEEvT0_T1_T2_T3_T4_T6_E12temp_storage+48];
	add.f64 	%fd970, %fd969, %fd968;
	selp.f64 	%fd971, %fd970, %fd968, %p126;
	setp.gt.s32 	%p127, %r139, 128;
	ld.shared.f64 	%fd972, [_ZZN3cub18CUB_300001_SM_10006detail6reduce28DeviceReduceSingleTileKernelINS2_10policy_hubIdjN4cuda3std3__44plusIdEEE10Policy1000EN6thrust24THRUST_300001_SM_1000_NS6detail15normal_iteratorINSD_10device_ptrIdEEEEPdjS9_ddN9Rastrigin17evaluate_functionEEEvT0_T1_T2_T3_T4_T6_E12temp_storage+56];
	add.f64 	%fd973, %fd972, %fd971;
	selp.f64 	%fd974, %fd973, %fd971, %p127;
	setp.gt.s32 	%p128, %r139, 160;
	ld.shared.f64 	%fd975, [_ZZN3cub18CUB_300001_SM_10006detail6reduce28DeviceReduceSingleTileKernelINS2_10policy_hubIdjN4cuda3std3__44plusIdEEE10Policy1000EN6thrust24THRUST_300001_SM_1000_NS6detail15normal_iteratorINSD_10device_ptrIdEEEEPdjS9_ddN9Rastrigin17evaluate_functionEEEvT0_T1_T2_T3_T4_T6_E12temp_storage+64];
	add.f64 	%fd976, %fd975, %fd974;
	selp.f64 	%fd977, %fd976, %fd974, %p128;
	setp.gt.s32 	%p129, %r139, 192;
	ld.shared.f64 	%fd978, [_ZZN3cub18CUB_300001_SM_10006detail6reduce28DeviceReduceSingleTileKernelINS2_10policy_hubIdjN4cuda3std3__44plusIdEEE10Policy1000EN6thrust24THRUST_300001_SM_1000_NS6detail15normal_iteratorINSD_10device_ptrIdEEEEPdjS9_ddN9Rastrigin17evaluate_functionEEEvT0_T1_T2_T3_T4_T6_E12temp_storage+72];
	add.f64 	%fd979, %fd978, %fd977;
	selp.f64 	%fd980, %fd979, %fd977, %p129;
	setp.gt.s32 	%p130, %r139, 224;
	ld.shared.f64 	%fd981, [_ZZN3cub18CUB_300001_SM_10006detail6reduce28DeviceReduceSingleTileKernelINS2_10policy_hubIdjN4cuda3std3__44plusIdEEE10Policy1000EN6thrust24THRUST_300001_SM_1000_NS6detail15normal_iteratorINSD_10device_ptrIdEEEEPdjS9_ddN9Rastrigin17evaluate_functionEEEvT0_T1_T2_T3_T4_T6_E12temp_storage+80];
	add.f64 	%fd982, %fd981, %fd980;
	selp.f64 	%fd983, %fd982, %fd980, %p130;
	setp.gt.s32 	%p131, %r139, 256;
	ld.shared.f64 	%fd984, [_ZZN3cub18CUB_300001_SM_10006detail6reduce28DeviceReduceSingleTileKernelINS2_10policy_hubIdjN4cuda3std3__44plusIdEEE10Policy1000EN6thrust24THRUST_300001_SM_1000_NS6detail15normal_iteratorINSD_10device_ptrIdEEEEPdjS9_ddN9Rastrigin17evaluate_functionEEEvT0_T1_T2_T3_T4_T6_E12temp_storage+88];
	add.f64 	%fd985, %fd984, %fd983;
	selp.f64 	%fd986, %fd985, %fd983, %p131;
	setp.gt.s32 	%p132, %r139, 288;
	ld.shared.f64 	%fd987, [_ZZN3cub18CUB_300001_SM_10006detail6reduce28DeviceReduceSingleTileKernelINS2_10policy_hubIdjN4cuda3std3__44plusIdEEE10Policy1000EN6thrust24THRUST_300001_SM_1000_NS6detail15normal_iteratorINSD_10device_ptrIdEEEEPdjS9_ddN9Rastrigin17evaluate_functionEEEvT0_T1_T2_T3_T4_T6_E12temp_storage+96];
	add.f64 	%fd988, %fd987, %fd986;
	selp.f64 	%fd989, %fd988, %fd986, %p132;
	setp.gt.s32 	%p133, %r139, 320;
	ld.shared.f64 	%fd990, [_ZZN3cub18CUB_300001_SM_10006detail6reduce28DeviceReduceSingleTileKernelINS2_10policy_hubIdjN4cuda3std3__44plusIdEEE10Policy1000EN6thrust24THRUST_300001_SM_1000_NS6detail15normal_iteratorINSD_10device_ptrIdEEEEPdjS9_ddN9Rastrigin17evaluate_functionEEEvT0_T1_T2_T3_T4_T6_E12temp_storage+104];
	add.f64 	%fd991, %fd990, %fd989;
	selp.f64 	%fd992, %fd991, %fd989, %p133;
	setp.gt.s32 	%p134, %r139, 352;
	ld.shared.f64 	%fd993, [_ZZN3cub18CUB_300001_SM_10006detail6reduce28DeviceReduceSingleTileKernelINS2_10policy_hubIdjN4cuda3std3__44plusIdEEE10Policy1000EN6thrust24THRUST_300001_SM_1000_NS6detail15normal_iteratorINSD_10device_ptrIdEEEEPdjS9_ddN9Rastrigin17evaluate_functionEEEvT0_T1_T2_T3_T4_T6_E12temp_storage+112];
	add.f64 	%fd994, %fd993, %fd992;
	selp.f64 	%fd995, %fd994, %fd992, %p134;
	setp.gt.s32 	%p135, %r139, 384;
	ld.shared.f64 	%fd996, [_ZZN3cub18CUB_300001_SM_10006detail6reduce28DeviceReduceSingleTileKernelINS2_10policy_hubIdjN4cuda3std3__44plusIdEEE10Policy1000EN6thrust24THRUST_300001_SM_1000_NS6detail15normal_iteratorINSD_10device_ptrIdEEEEPdjS9_ddN9Rastrigin17evaluate_functionEEEvT0_T1_T2_T3_T4_T6_E12temp_storage+120];
	add.f64 	%fd997, %fd996, %fd995;
	selp.f64 	%fd998, %fd997, %fd995, %p135;
	setp.gt.s32 	%p136, %r139, 416;
	ld.shared.f64 	%fd999, [_ZZN3cub18CUB_300001_SM_10006detail6reduce28DeviceReduceSingleTileKernelINS2_10policy_hubIdjN4cuda3std3__44plusIdEEE10Policy1000EN6thrust24THRUST_300001_SM_1000_NS6detail15normal_iteratorINSD_10device_ptrIdEEEEPdjS9_ddN9Rastrigin17evaluate_functionEEEvT0_T1_T2_T3_T4_T6_E12temp_storage+128];
	add.f64 	%fd1000, %fd999, %fd998;
	selp.f64 	%fd1001, %fd1000, %fd998, %p136;
	setp.gt.s32 	%p137, %r139, 448;
	ld.shared.f64 	%fd1002, [_ZZN3cub18CUB_300001_SM_10006detail6reduce28DeviceReduceSingleTileKernelINS2_10policy_hubIdjN4cuda3std3__44plusIdEEE10Policy1000EN6thrust24THRUST_300001_SM_1000_NS6detail15normal_iteratorINSD_10device_ptrIdEEEEPdjS9_ddN9Rastrigin17evaluate_functionEEEvT0_T1_T2_T3_T4_T6_E12temp_storage+136];
	add.f64 	%fd1003, %fd1002, %fd1001;
	selp.f64 	%fd1004, %fd1003, %fd1001, %p137;
	setp.gt.s32 	%p138, %r139, 480;
	ld.shared.f64 	%fd1005, [_ZZN3cub18CUB_300001_SM_10006detail6reduce28DeviceReduceSingleTileKernelINS2_10policy_hubIdjN4cuda3std3__44plusIdEEE10Policy1000EN6thrust24THRUST_300001_SM_1000_NS6detail15normal_iteratorINSD_10device_ptrIdEEEEPdjS9_ddN9Rastrigin17evaluate_functionEEEvT0_T1_T2_T3_T4_T6_E12temp_storage+144];
	add.f64 	%fd1006, %fd1005, %fd1004;
	selp.f64 	%fd1007, %fd1006, %fd1004, %p138;
	setp.gt.s32 	%p139, %r139, 512;
	ld.shared.f64 	%fd1008, [_ZZN3cub18CUB_300001_SM_10006detail6reduce28DeviceReduceSingleTileKernelINS2_10policy_hubIdjN4cuda3std3__44plusIdEEE10Policy1000EN6thrust24THRUST_300001_SM_1000_NS6detail15normal_iteratorINSD_10device_ptrIdEEEEPdjS9_ddN9Rastrigin17evaluate_functionEEEvT0_T1_T2_T3_T4_T6_E12temp_storage+152];
	add.f64 	%fd1009, %fd1008, %fd1007;
	selp.f64 	%fd1010, %fd1009, %fd1007, %p139;
	setp.gt.s32 	%p140, %r139, 544;
	ld.shared.f64 	%fd1011, [_ZZN3cub18CUB_300001_SM_10006detail6reduce28DeviceReduceSingleTileKernelINS2_10policy_hubIdjN4cuda3std3__44plusIdEEE10Policy1000EN6thrust24THRUST_300001_SM_1000_NS6detail15normal_iteratorINSD_10device_ptrIdEEEEPdjS9_ddN9Rastrigin17evaluate_functionEEEvT0_T1_T2_T3_T4_T6_E12temp_storage+160];
	add.f64 	%fd1012, %fd1011, %fd1010;
	selp.f64 	%fd1013, %fd1012, %fd1010, %p140;
	setp.gt.s32 	%p141, %r139, 576;
	ld.shared.f64 	%fd1014, [_ZZN3cub18CUB_300001_SM_10006detail6reduce28DeviceReduceSingleTileKernelINS2_10policy_hubIdjN4cuda3std3__44plusIdEEE10Policy1000EN6thrust24THRUST_300001_SM_1000_NS6detail15normal_iteratorINSD_10device_ptrIdEEEEPdjS9_ddN9Rastrigin17evaluate_functionEEEvT0_T1_T2_T3_T4_T6_E12temp_storage+168];
	add.f64 	%fd1015, %fd1014, %fd1013;
	selp.f64 	%fd1016, %fd1015, %fd1013, %p141;
	setp.gt.s32 	%p142, %r139, 608;
	ld.shared.f64 	%fd1017, [_ZZN3cub18CUB_300001_SM_10006detail6reduce28DeviceReduceSingleTileKernelINS2_10policy_hubIdjN4cuda3std3__44plusIdEEE10Policy1000EN6thrust24THRUST_300001_SM_1000_NS6detail15normal_iteratorINSD_10device_ptrIdEEEEPdjS9_ddN9Rastrigin17evaluate_functionEEEvT0_T1_T2_T3_T4_T6_E12temp_storage+176];
	add.f64 	%fd1018, %fd1017, %fd1016;
	selp.f64 	%fd1127, %fd1018, %fd1016, %p142;
	bra.uni 	$L__BB19_151;
$L__BB19_41:
	mov.u32 	%r29, %tid.x;
	mul.wide.u32 	%rd10, %r29, 8;
	add.s64 	%rd6, %rd2, %rd10;
	ld.global.f64 	%fd48, [%rd6];
	mul.f64 	%fd49, %fd48, 0d401921FB54442D18;
	abs.f64 	%fd50, %fd49;
	setp.neu.f64 	%p3, %fd50, 0d7FF0000000000000;
	@%p3 bra 	$L__BB19_43;
	mov.f64 	%fd236, 0d0000000000000000;
	mul.rn.f64 	%fd1084, %fd49, %fd236;
	mov.b32 	%r458, 1;
	bra.uni 	$L__BB19_46;
$L__BB19_43:
	mul.f64 	%fd231, %fd49, 0d3FE45F306DC9C883;
	cvt.rni.s32.f64 	%r457, %fd231;
	cvt.rn.f64.s32 	%fd232, %r457;
	fma.rn.f64 	%fd233, %fd232, 0dBFF921FB54442D18, %fd49;
	fma.rn.f64 	%fd234, %fd232, 0dBC91A62633145C00, %fd233;
	fma.rn.f64 	%fd1084, %fd232, 0dB97B839A252049C0, %fd234;
	setp.ltu.f64 	%p4, %fd50, 0d41E0000000000000;
	@%p4 bra 	$L__BB19_45;
	{ // callseq 0, 0
	.param .b64 param0;
	st.param.f64 	[param0], %fd49;
	.param .align 16 .b8 retval0[16];
	call.uni (retval0), 
	__internal_trig_reduction_slowpathd, 
	(
	param0
	);
	ld.param.f64 	%fd1084, [retval0];
	ld.param.b32 	%r457, [retval0+8];
	} // callseq 0
$L__BB19_45:
	add.s32 	%r458, %r457, 1;
$L__BB19_46:
	shl.b32 	%r142, %r458, 6;
	cvt.u64.u32 	%rd11, %r142;
	and.b64  	%rd12, %rd11, 64;
	mov.u64 	%rd13, __cudart_sin_cos_coeffs;
	add.s64 	%rd14, %rd13, %rd12;
	mul.rn.f64 	%fd237, %fd1084, %fd1084;
	and.b32  	%r143, %r458, 1;
	setp.eq.b32 	%p5, %r143, 1;
	selp.f64 	%fd238, 0dBDA8FF8320FD8164, 0d3DE5DB65F9785EBA, %p5;
	ld.global.nc.v2.f64 	{%fd239, %fd240}, [%rd14];
	fma.rn.f64 	%fd241, %fd238, %fd237, %fd239;
	fma.rn.f64 	%fd242, %fd241, %fd237, %fd240;
	ld.global.nc.v2.f64 	{%fd243, %fd244}, [%rd14+16];
	fma.rn.f64 	%fd245, %fd242, %fd237, %fd243;
	fma.rn.f64 	%fd246, %fd245, %fd237, %fd244;
	ld.global.nc.v2.f64 	{%fd247, %fd248}, [%rd14+32];
	fma.rn.f64 	%fd249, %fd246, %fd237, %fd247;
	fma.rn.f64 	%fd250, %fd249, %fd237, %fd248;
	fma.rn.f64 	%fd251, %fd250, %fd1084, %fd1084;
	fma.rn.f64 	%fd252, %fd250, %fd237, 0d3FF0000000000000;
	selp.f64 	%fd253, %fd252, %fd251, %p5;
	and.b32  	%r144, %r458, 2;
	setp.eq.s32 	%p6, %r144, 0;
	mov.f64 	%fd254, 0d0000000000000000;
	sub.f64 	%fd255, %fd254, %fd253;
	selp.f64 	%fd256, %fd253, %fd255, %p6;
	mul.f64 	%fd257, %fd230, %fd256;
	mul.f64 	%fd258, %fd48, %fd48;
	sub.f64 	%fd56, %fd258, %fd257;
	ld.global.f64 	%fd57, [%rd6+5120];
	mul.f64 	%fd58, %fd57, 0d401921FB54442D18;
	abs.f64 	%fd59, %fd58;
	setp.eq.f64 	%p7, %fd59, 0d7FF0000000000000;
	@%p7 bra 	$L__BB19_50;
	mul.f64 	%fd259, %fd58, 0d3FE45F306DC9C883;
	cvt.rni.s32.f64 	%r459, %fd259;
	cvt.rn.f64.s32 	%fd260, %r459;
	fma.rn.f64 	%fd261, %fd260, 0dBFF921FB54442D18, %fd58;
	fma.rn.f64 	%fd262, %fd260, 0dBC91A62633145C00, %fd261;
	fma.rn.f64 	%fd1086, %fd260, 0dB97B839A252049C0, %fd262;
	setp.ltu.f64 	%p8, %fd59, 0d41E0000000000000;
	@%p8 bra 	$L__BB19_49;
	{ // callseq 1, 0
	.param .b64 param0;
	st.param.f64 	[param0], %fd58;
	.param .align 16 .b8 retval0[16];
	call.uni (retval0), 
	__internal_trig_reduction_slowpathd, 
	(
	param0
	);
	ld.param.f64 	%fd1086, [retval0];
	ld.param.b32 	%r459, [retval0+8];
	} // callseq 1
$L__BB19_49:
	add.s32 	%r460, %r459, 1;
	bra.uni 	$L__BB19_51;
$L__BB19_50:
	mov.f64 	%fd264, 0d0000000000000000;
	mul.rn.f64 	%fd1086, %fd58, %fd264;
	mov.b32 	%r460, 1;
$L__BB19_51:
	shl.b32 	%r147, %r460, 6;
	cvt.u64.u32 	%rd15, %r147;
	and.b64  	%rd16, %rd15, 64;
	add.s64 	%rd18, %rd13, %rd16;
	mul.rn.f64 	%fd265, %fd1086, %fd1086;
	and.b32  	%r148, %r460, 1;
	setp.eq.b32 	%p9, %r148, 1;
	selp.f64 	%fd266, 0dBDA8FF8320FD8164, 0d3DE5DB65F9785EBA, %p9;
	ld.global.nc.v2.f64 	{%fd267, %fd268}, [%rd18];
	fma.rn.f64 	%fd269, %fd266, %fd265, %fd267;
	fma.rn.f64 	%fd270, %fd269, %fd265, %fd268;
	ld.global.nc.v2.f64 	{%fd271, %fd272}, [%rd18+16];
	fma.rn.f64 	%fd273, %fd270, %fd265, %fd271;
	fma.rn.f64 	%fd274, %fd273, %fd265, %fd272;
	ld.global.nc.v2.f64 	{%fd275, %fd276}, [%rd18+32];
	fma.rn.f64 	%fd277, %fd274, %fd265, %fd275;
	fma.rn.f64 	%fd278, %fd277, %fd265, %fd276;
	fma.rn.f64 	%fd279, %fd278, %fd1086, %fd1086;
	fma.rn.f64 	%fd280, %fd278, %fd265, 0d3FF0000000000000;
	selp.f64 	%fd281, %fd280, %fd279, %p9;
	and.b32  	%r149, %r460, 2;
	setp.eq.s32 	%p10, %r149, 0;
	mov.f64 	%fd282, 0d0000000000000000;
	sub.f64 	%fd283, %fd282, %fd281;
	selp.f64 	%fd284, %fd281, %fd283, %p10;
	mul.f64 	%fd285, %fd230, %fd284;
	mul.f64 	%fd286, %fd57, %fd57;
	sub.f64 	%fd65, %fd286, %fd285;
	ld.global.f64 	%fd66, [%rd6+10240];
	mul.f64 	%fd67, %fd66, 0d401921FB54442D18;
	abs.f64 	%fd68, %fd67;
	setp.eq.f64 	%p11, %fd68, 0d7FF0000000000000;
	@%p11 bra 	$L__BB19_55;
	mul.f64 	%fd287, %fd67, 0d3FE45F306DC9C883;
	cvt.rni.s32.f64 	%r461, %fd287;
	cvt.rn.f64.s32 	%fd288, %r461;
	fma.rn.f64 	%fd289, %fd288, 0dBFF921FB54442D18, %fd67;
	fma.rn.f64 	%fd290, %fd288, 0dBC91A62633145C00, %fd289;
	fma.rn.f64 	%fd1088, %fd288, 0dB97B839A252049C0, %fd290;
	setp.ltu.f64 	%p12, %fd68, 0d41E0000000000000;
	@%p12 bra 	$L__BB19_54;
	{ // callseq 2, 0
	.param .b64 param0;
	st.param.f64 	[param0], %fd67;
	.param .align 16 .b8 retval0[16];
	call.uni (retval0), 
	__internal_trig_reduction_slowpathd, 
	(
	param0
	);
	ld.param.f64 	%fd1088, [retval0];
	ld.param.b32 	%r461, [retval0+8];
	} // callseq 2
$L__BB19_54:
	add.s32 	%r462, %r461, 1;
	bra.uni 	$L__BB19_56;
$L__BB19_55:
	mov.f64 	%fd292, 0d0000000000000000;
	mul.rn.f64 	%fd1088, %fd67, %fd292;
	mov.b32 	%r462, 1;
$L__BB19_56:
	shl.b32 	%r152, %r462, 6;
	cvt.u64.u32 	%rd19, %r152;
	and.b64  	%rd20, %rd19, 64;
	add.s64 	%rd22, %rd13, %rd20;
	mul.rn.f64 	%fd293, %fd1088, %fd1088;
	and.b32  	%r153, %r462, 1;
	setp.eq.b32 	%p13, %r153, 1;
	selp.f64 	%fd294, 0dBDA8FF8320FD8164, 0d3DE5DB65F9785EBA, %p13;
	ld.global.nc.v2.f64 	{%fd295, %fd296}, [%rd22];
	fma.rn.f64 	%fd297, %fd294, %fd293, %fd295;
	fma.rn.f64 	%fd298, %fd297, %fd293, %fd296;
	ld.global.nc.v2.f64 	{%fd299, %fd300}, [%rd22+16];
	fma.rn.f64 	%fd301, %fd298, %fd293, %fd299;
	fma.rn.f64 	%fd302, %fd301, %fd293, %fd300;
	ld.global.nc.v2.f64 	{%fd303, %fd304}, [%rd22+32];
	fma.rn.f64 	%fd305, %fd302, %fd293, %fd303;
	fma.rn.f64 	%fd306, %fd305, %fd293, %fd304;
	fma.rn.f64 	%fd307, %fd306, %fd1088, %fd1088;
	fma.rn.f64 	%fd308, %fd306, %fd293, 0d3FF0000000000000;
	selp.f64 	%fd309, %fd308, %fd307, %p13;
	and.b32  	%r154, %r462, 2;
	setp.eq.s32 	%p14, %r154, 0;
	mov.f64 	%fd310, 0d0000000000000000;
	sub.f64 	%fd311, %fd310, %fd309;
	selp.f64 	%fd312, %fd309, %fd311, %p14;
	mul.f64 	%fd313, %fd230, %fd312;
	mul.f64 	%fd314, %fd66, %fd66;
	sub.f64 	%fd74, %fd314, %fd313;
	ld.global.f64 	%fd75, [%rd6+15360];
	mul.f64 	%fd76, %fd75, 0d401921FB54442D18;
	abs.f64 	%fd77, %fd76;
	setp.eq.f64 	%p15, %fd77, 0d7FF0000000000000;
	@%p15 bra 	$L__BB19_60;
	mul.f64 	%fd315, %fd76, 0d3FE45F306DC9C883;
	cvt.rni.s32.f64 	%r463, %fd315;
	cvt.rn.f64.s32 	%fd316, %r463;
	fma.rn.f64 	%fd317, %fd316, 0dBFF921FB54442D18, %fd76;
	fma.rn.f64 	%fd318, %fd316, 0dBC91A62633145C00, %fd317;
	fma.rn.f64 	%fd1090, %fd316, 0dB97B839A252049C0, %fd318;
	setp.ltu.f64 	%p16, %fd77, 0d41E0000000000000;
	@%p16 bra 	$L__BB19_59;
	{ // callseq 3, 0
	.param .b64 param0;
	st.param.f64 	[param0], %fd76;
	.param .align 16 .b8 retval0[16];
	call.uni (retval0), 
	__internal_trig_reduction_slowpathd, 
	(
	param0
	);
	ld.param.f64 	%fd1090, [retval0];
	ld.param.b32 	%r463, [retval0+8];
	} // callseq 3
$L__BB19_59:
	add.s32 	%r464, %r463, 1;
	bra.uni 	$L__BB19_61;
$L__BB19_60:
	mov.f64 	%fd320, 0d0000000000000000;
	mul.rn.f64 	%fd1090, %fd76, %fd320;
	mov.b32 	%r464, 1;
$L__BB19_61:
	shl.b32 	%r157, %r464, 6;
	cvt.u64.u32 	%rd23, %r157;
	and.b64  	%rd24, %rd23, 64;
	add.s64 	%rd26, %rd13, %rd24;
	mul.rn.f64 	%fd321, %fd1090, %fd1090;
	and.b32  	%r158, %r464, 1;
	setp.eq.b32 	%p17, %r158, 1;
	selp.f64 	%fd322, 0dBDA8FF8320FD8164, 0d3DE5DB65F9785EBA, %p17;
	ld.global.nc.v2.f64 	{%fd323, %fd324}, [%rd26];
	fma.rn.f64 	%fd325, %fd322, %fd321, %fd323;
	fma.rn.f64 	%fd326, %fd325, %fd321, %fd324;
	ld.global.nc.v2.f64 	{%fd327, %fd328}, [%rd26+16];
	fma.rn.f64 	%fd329, %fd326, %fd321, %fd327;
	fma.rn.f64 	%fd330, %fd329, %fd321, %fd328;
	ld.global.nc.v2.f64 	{%fd331, %fd332}, [%rd26+32];
	fma.rn.f64 	%fd333, %fd330, %fd321, %fd331;
	fma.rn.f64 	%fd334, %fd333, %fd321, %fd332;
	fma.rn.f64 	%fd335, %fd334, %fd1090, %fd1090;
	fma.rn.f64 	%fd336, %fd334, %fd321, 0d3FF0000000000000;
	selp.f64 	%fd337, %fd336, %fd335, %p17;
	and.b32  	%r159, %r464, 2;
	setp.eq.s32 	%p18, %r159, 0;
	mov.f64 	%fd338, 0d0000000000000000;
	sub.f64 	%fd339, %fd338, %fd337;
	selp.f64 	%fd340, %fd337, %fd339, %p18;
	mul.f64 	%fd341, %fd230, %fd340;
	mul.f64 	%fd342, %fd75, %fd75;
	sub.f64 	%fd83, %fd342, %fd341;
	ld.global.f64 	%fd84, [%rd6+20480];
	mul.f64 	%fd85, %fd84, 0d401921FB54442D18;
	abs.f64 	%fd86, %fd85;
	setp.eq.f64 	%p19, %fd86, 0d7FF0000000000000;
	@%p19 bra 	$L__BB19_65;
	mul.f64 	%fd343, %fd85, 0d3FE45F306DC9C883;
	cvt.rni.s32.f64 	%r465, %fd343;
	cvt.rn.f64.s32 	%fd344, %r465;
	fma.rn.f64 	%fd345, %fd344, 0dBFF921FB54442D18, %fd85;
	fma.rn.f64 	%fd346, %fd344, 0dBC91A62633145C00, %fd345;
	fma.rn.f64 	%fd1092, %fd344, 0dB97B839A252049C0, %fd346;
	setp.ltu.f64 	%p20, %fd86, 0d41E0000000000000;
	@%p20 bra 	$L__BB19_64;
	{ // callseq 4, 0
	.param .b64 param0;
	st.param.f64 	[param0], %fd85;
	.param .align 16 .b8 retval0[16];
	call.uni (retval0), 
	__internal_trig_reduction_slowpathd, 
	(
	param0
	);
	ld.param.f64 	%fd1092, [retval0];
	ld.param.b32 	%r465, [retval0+8];
	} // callseq 4
$L__BB19_64:
	add.s32 	%r466, %r465, 1;
	bra.uni 	$L__BB19_66;
$L__BB19_65:
	mov.f64 	%fd348, 0d0000000000000000;
	mul.rn.f64 	%fd1092, %fd85, %fd348;
	mov.b32 	%r466, 1;
$L__BB19_66:
	shl.b32 	%r162, %r466, 6;
	cvt.u64.u32 	%rd27, %r162;
	and.b64  	%rd28, %rd27, 64;
	add.s64 	%rd30, %rd13, %rd28;
	mul.rn.f64 	%fd349, %fd1092, %fd1092;
	and.b32  	%r163, %r466, 1;
	setp.eq.b32 	%p21, %r163, 1;
	selp.f64 	%fd350, 0dBDA8FF8320FD8164, 0d3DE5DB65F9785EBA, %p21;
	ld.global.nc.v2.f64 	{%fd351, %fd352}, [%rd30];
	fma.rn.f64 	%fd353, %fd350, %fd349, %fd351;
	fma.rn.f64 	%fd354, %fd353, %fd349, %fd352;
	ld.global.nc.v2.f64 	{%fd355, %fd356}, [%rd30+16];
	fma.rn.f64 	%fd357, %fd354, %fd349, %fd355;
	fma.rn.f64 	%fd358, %fd357, %fd349, %fd356;
	ld.global.nc.v2.f64 	{%fd359, %fd360}, [%rd30+32];
	fma.rn.f64 	%fd361, %fd358, %fd349, %fd359;
	fma.rn.f64 	%fd362, %fd361, %fd349, %fd360;
	fma.rn.f64 	%fd363, %fd362, %fd1092, %fd1092;
	fma.rn.f64 	%fd364, %fd362, %fd349, 0d3FF0000000000000;
	selp.f64 	%fd365, %fd364, %fd363, %p21;
	and.b32  	%r164, %r466, 2;
	setp.eq.s32 	%p22, %r164, 0;
	mov.f64 	%fd366, 0d0000000000000000;
	sub.f64 	%fd367, %fd366, %fd365;
	selp.f64 	%fd368, %fd365, %fd367, %p22;
	mul.f64 	%fd369, %fd230, %fd368;
	mul.f64 	%fd370, %fd84, %fd84;
	sub.f64 	%fd92, %fd370, %fd369;
	ld.global.f64 	%fd93, [%rd6+25600];
	mul.f64 	%fd94, %fd93, 0d401921FB54442D18;
	abs.f64 	%fd95, %fd94;
	setp.eq.f64 	%p23, %fd95, 0d7FF0000000000000;
	@%p23 bra 	$L__BB19_70;
	mul.f64 	%fd371, %fd94, 0d3FE45F306DC9C883;
	cvt.rni.s32.f64 	%r467, %fd371;
	cvt.rn.f64.s32 	%fd372, %r467;
	fma.rn.f64 	%fd373, %fd372, 0dBFF921FB54442D18, %fd94;
	fma.rn.f64 	%fd374, %fd372, 0dBC91A62633145C00, %fd373;
	fma.rn.f64 	%fd1094, %fd372, 0dB97B839A252049C0, %fd374;
	setp.ltu.f64 	%p24, %fd95, 0d41E0000000000000;
	@%p24 bra 	$L__BB19_69;
	{ // callseq 5, 0
	.param .b64 param0;
	st.param.f64 	[param0], %fd94;
	.param .align 16 .b8 retval0[16];
	call.uni (retval0), 
	__internal_trig_reduction_slowpathd, 
	(
	param0
	);
	ld.param.f64 	%fd1094, [retval0];
	ld.param.b32 	%r467, [retval0+8];
	} // callseq 5
$L__BB19_69:
	add.s32 	%r468, %r467, 1;
	bra.uni 	$L__BB19_71;
$L__BB19_70:
	mov.f64 	%fd376, 0d0000000000000000;
	mul.rn.f64 	%fd1094, %fd94, %fd376;
	mov.b32 	%r468, 1;
$L__BB19_71:
	shl.b32 	%r167, %r468, 6;
	cvt.u64.u32 	%rd31, %r167;
	and.b64  	%rd32, %rd31, 64;
	add.s64 	%rd34, %rd13, %rd32;
	mul.rn.f64 	%fd377, %fd1094, %fd1094;
	and.b32  	%r168, %r468, 1;
	setp.eq.b32 	%p25, %r168, 1;
	selp.f64 	%fd378, 0dBDA8FF8320FD8164, 0d3DE5DB65F9785EBA, %p25;
	ld.global.nc.v2.f64 	{%fd379, %fd380}, [%rd34];
	fma.rn.f64 	%fd381, %fd378, %fd377, %fd379;
	fma.rn.f64 	%fd382, %fd381, %fd377, %fd380;
	ld.global.nc.v2.f64 	{%fd383, %fd384}, [%rd34+16];
	fma.rn.f64 	%fd385, %fd382, %fd377, %fd383;
	fma.rn.f64 	%fd386, %fd385, %fd377, %fd384;
	ld.global.nc.v2.f64 	{%fd387, %fd388}, [%rd34+32];
	fma.rn.f64 	%fd389, %fd386, %fd377, %fd387;
	fma.rn.f64 	%fd390, %fd389, %fd377, %fd388;
	fma.rn.f64 	%fd391, %fd390, %fd1094, %fd1094;
	fma.rn.f64 	%fd392, %fd390, %fd377, 0d3FF0000000000000;
	selp.f64 	%fd393, %fd392, %fd391, %p25;
	and.b32  	%r169, %r468, 2;
	setp.eq.s32 	%p26, %r169, 0;
	mov.f64 	%fd394, 0d0000000000000000;
	sub.f64 	%fd395, %fd394, %fd393;
	selp.f64 	%fd396, %fd393, %fd395, %p26;
	mul.f64 	%fd397, %fd230, %fd396;
	mul.f64 	%fd398, %fd93, %fd93;
	sub.f64 	%fd101, %fd398, %fd397;
	ld.global.f64 	%fd102, [%rd6+30720];
	mul.f64 	%fd103, %fd102, 0d401921FB54442D18;
	abs.f64 	%fd104, %fd103;
	setp.eq.f64 	%p27, %fd104, 0d7FF0000000000000;
	@%p27 bra 	$L__BB19_75;
	mul.f64 	%fd399, %fd103, 0d3FE45F306DC9C883;
	cvt.rni.s32.f64 	%r469, %fd399;
	cvt.rn.f64.s32 	%fd400, %r469;
	fma.rn.f64 	%fd401, %fd400, 0dBFF921FB54442D18, %fd103;
	fma.rn.f64 	%fd402, %fd400, 0dBC91A62633145C00, %fd401;
	fma.rn.f64 	%fd1096, %fd400, 0dB97B839A252049C0, %fd402;
	setp.ltu.f64 	%p28, %fd104, 0d41E0000000000000;
	@%p28 bra 	$L__BB19_74;
	{ // callseq 6, 0
	.param .b64 param0;
	st.param.f64 	[param0], %fd103;
	.param .align 16 .b8 retval0[16];
	call.uni (retval0), 
	__internal_trig_reduction_slowpathd, 
	(
	param0
	);
	ld.param.f64 	%fd1096, [retval0];
	ld.param.b32 	%r469, [retval0+8];
	} // callseq 6
$L__BB19_74:
	add.s32 	%r470, %r469, 1;
	bra.uni 	$L__BB19_76;
$L__BB19_75:
	mov.f64 	%fd404, 0d0000000000000000;
	mul.rn.f64 	%fd1096, %fd103, %fd404;
	mov.b32 	%r470, 1;
$L__BB19_76:
	shl.b32 	%r172, %r470, 6;
	cvt.u64.u32 	%rd35, %r172;
	and.b64  	%rd36, %rd35, 64;
	add.s64 	%rd38, %rd13, %rd36;
	mul.rn.f64 	%fd405, %fd1096, %fd1096;
	and.b32  	%r173, %r470, 1;
	setp.eq.b32 	%p29, %r173, 1;
	selp.f64 	%fd406, 0dBDA8FF8320FD8164, 0d3DE5DB65F9785EBA, %p29;
	ld.global.nc.v2.f64 	{%fd407, %fd408}, [%rd38];
	fma.rn.f64 	%fd409, %fd406, %fd405, %fd407;
	fma.rn.f64 	%fd410, %fd409, %fd405, %fd408;
	ld.global.nc.v2.f64 	{%fd411, %fd412}, [%rd38+16];
	fma.rn.f64 	%fd413, %fd410, %fd405, %fd411;
	fma.rn.f64 	%fd414, %fd413, %fd405, %fd412;
	ld.global.nc.v2.f64 	{%fd415, %fd416}, [%rd38+32];
	fma.rn.f64 	%fd417, %fd414, %fd405, %fd415;
	fma.rn.f64 	%fd418, %fd417, %fd405, %fd416;
	fma.rn.f64 	%fd419, %fd418, %fd1096, %fd1096;
	fma.rn.f64 	%fd420, %fd418, %fd405, 0d3FF0000000000000;
	selp.f64 	%fd421, %fd420, %fd419, %p29;
	and.b32  	%r174, %r470, 2;
	setp.eq.s32 	%p30, %r174, 0;
	mov.f64 	%fd422, 0d0000000000000000;
	sub.f64 	%fd423, %fd422, %fd421;
	selp.f64 	%fd424, %fd421, %fd423, %p30;
	mul.f64 	%fd425, %fd230, %fd424;
	mul.f64 	%fd426, %fd102, %fd102;
	sub.f64 	%fd110, %fd426, %fd425;
	ld.global.f64 	%fd111, [%rd6+35840];
	mul.f64 	%fd112, %fd111, 0d401921FB54442D18;
	abs.f64 	%fd113, %fd112;
	setp.eq.f64 	%p31, %fd113, 0d7FF0000000000000;
	@%p31 bra 	$L__BB19_80;
	mul.f64 	%fd427, %fd112, 0d3FE45F306DC9C883;
	cvt.rni.s32.f64 	%r471, %fd427;
	cvt.rn.f64.s32 	%fd428, %r471;
	fma.rn.f64 	%fd429, %fd428, 0dBFF921FB54442D18, %fd112;
	fma.rn.f64 	%fd430, %fd428, 0dBC91A62633145C00, %fd429;
	fma.rn.f64 	%fd1098, %fd428, 0dB97B839A252049C0, %fd430;
	setp.ltu.f64 	%p32, %fd113, 0d41E0000000000000;
	@%p32 bra 	$L__BB19_79;
	{ // callseq 7, 0
	.param .b64 param0;
	st.param.f64 	[param0], %fd112;
	.param .align 16 .b8 retval0[16];
	call.uni (retval0), 
	__internal_trig_reduction_slowpathd, 
	(
	param0
	);
	ld.param.f64 	%fd1098, [retval0];
	ld.param.b32 	%r471, [retval0+8];
	} // callseq 7
$L__BB19_79:
	add.s32 	%r472, %r471, 1;
	bra.uni 	$L__BB19_81;
$L__BB19_80:
	mov.f64 	%fd432, 0d0000000000000000;
	mul.rn.f64 	%fd1098, %fd112, %fd432;
	mov.b32 	%r472, 1;
$L__BB19_81:
	shl.b32 	%r178, %r472, 6;
	cvt.u64.u32 	%rd39, %r178;
	and.b64  	%rd40, %rd39, 64;
	add.s64 	%rd42, %rd13, %rd40;
	mul.rn.f64 	%fd433, %fd1098, %fd1098;
	and.b32  	%r179, %r472, 1;
	setp.eq.b32 	%p33, %r179, 1;
	selp.f64 	%fd434, 0dBDA8FF8320FD8164, 0d3DE5DB65F9785EBA, %p33;
	ld.global.nc.v2.f64 	{%fd435, %fd436}, [%rd42];
	fma.rn.f64 	%fd437, %fd434, %fd433, %fd435;
	fma.rn.f64 	%fd438, %fd437, %fd433, %fd436;
	ld.global.nc.v2.f64 	{%fd439, %fd440}, [%rd42+16];
	fma.rn.f64 	%fd441, %fd438, %fd433, %fd439;
	fma.rn.f64 	%fd442, %fd441, %fd433, %fd440;
	ld.global.nc.v2.f64 	{%fd443, %fd444}, [%rd42+32];
	fma.rn.f64 	%fd445, %fd442, %fd433, %fd443;
	fma.rn.f64 	%fd446, %fd445, %fd433, %fd444;
	fma.rn.f64 	%fd447, %fd446, %fd1098, %fd1098;
	fma.rn.f64 	%fd448, %fd446, %fd433, 0d3FF0000000000000;
	selp.f64 	%fd449, %fd448, %fd447, %p33;
	and.b32  	%r180, %r472, 2;
	setp.eq.s32 	%p34, %r180, 0;
	mov.f64 	%fd450, 0d0000000000000000;
	sub.f64 	%fd451, %fd450, %fd449;
	selp.f64 	%fd452, %fd449, %fd451, %p34;
	mul.f64 	%fd453, %fd230, %fd452;
	mul.f64 	%fd454, %fd111, %fd111;
	sub.f64 	%fd455, %fd454, %fd453;
	add.f64 	%fd456, %fd56, %fd65;
	add.f64 	%fd457, %fd456, %fd74;
	add.f64 	%fd458, %fd457, %fd83;
	add.f64 	%fd459, %fd458, %fd92;
	add.f64 	%fd460, %fd459, %fd101;
	add.f64 	%fd461, %fd460, %fd110;
	add.f64 	%fd1126, %fd461, %fd455;
	add.s32 	%r70, %r139, -5120;
	setp.lt.u32 	%p35, %r70, 5120;
	mov.b32 	%r490, 5120;
	@%p35 bra 	$L__BB19_125;
	mov.b32 	%r490, 5120;
$L__BB19_83:
	add.s32 	%r182, %r29, %r490;
	mul.wide.u32 	%rd43, %r182, 8;
	add.s64 	%rd7, %rd2, %rd43;
	ld.global.f64 	%fd121, [%rd7];
	mul.f64 	%fd122, %fd121, 0d401921FB54442D18;
	abs.f64 	%fd123, %fd122;
	setp.neu.f64 	%p36, %fd123, 0d7FF0000000000000;
	@%p36 bra 	$L__BB19_85;
	mov.f64 	%fd467, 0d0000000000000000;
	mul.rn.f64 	%fd1101, %fd122, %fd467;
	mov.b32 	%r475, 1;
	bra.uni 	$L__BB19_88;
$L__BB19_85:
	mul.f64 	%fd462, %fd122, 0d3FE45F306DC9C883;
	cvt.rni.s32.f64 	%r474, %fd462;
	cvt.rn.f64.s32 	%fd463, %r474;
	fma.rn.f64 	%fd464, %fd463, 0dBFF921FB54442D18, %fd122;
	fma.rn.f64 	%fd465, %fd463, 0dBC91A62633145C00, %fd464;
	fma.rn.f64 	%fd1101, %fd463, 0dB97B839A252049C0, %fd465;
	setp.ltu.f64 	%p37, %fd123, 0d41E0000000000000;
	@%p37 bra 	$L__BB19_87;
	{ // callseq 8, 0
	.param .b64 param0;
	st.param.f64 	[param0], %fd122;
	.param .align 16 .b8 retval0[16];
	call.uni (retval0), 
	__internal_trig_reduction_slowpathd, 
	(
	param0
	);
	ld.param.f64 	%fd1101, [retval0];
	ld.param.b32 	%r474, [retval0+8];
	} // callseq 8
$L__BB19_87:
	add.s32 	%r475, %r474, 1;
$L__BB19_88:
	shl.b32 	%r185, %r475, 6;
	cvt.u64.u32 	%rd44, %r185;
	and.b64  	%rd45, %rd44, 64;
	add.s64 	%rd47, %rd13, %rd45;
	mul.rn.f64 	%fd468, %fd1101, %fd1101;
	and.b32  	%r186, %r475, 1;
	setp.eq.b32 	%p38, %r186, 1;
	selp.f64 	%fd469, 0dBDA8FF8320FD8164, 0d3DE5DB65F9785EBA, %p38;
	ld.global.nc.v2.f64 	{%fd470, %fd471}, [%rd47];
	fma.rn.f64 	%fd472, %fd469, %fd468, %fd470;
	fma.rn.f64 	%fd473, %fd472, %fd468, %fd471;
	ld.global.nc.v2.f64 	{%fd474, %fd475}, [%rd47+16];
	fma.rn.f64 	%fd476, %fd473, %fd468, %fd474;
	fma.rn.f64 	%fd477, %fd476, %fd468, %fd475;
	ld.global.nc.v2.f64 	{%fd478, %fd479}, [%rd47+32];
	fma.rn.f64 	%fd480, %fd477, %fd468, %fd478;
	fma.rn.f64 	%fd481, %fd480, %fd468, %fd479;
	fma.rn.f64 	%fd482, %fd481, %fd1101, %fd1101;
	fma.rn.f64 	%fd483, %fd481, %fd468, 0d3FF0000000000000;
	selp.f64 	%fd484, %fd483, %fd482, %p38;
	and.b32  	%r187, %r475, 2;
	setp.eq.s32 	%p39, %r187, 0;
	mov.f64 	%fd485, 0d0000000000000000;
	sub.f64 	%fd486, %fd485, %fd484;
	selp.f64 	%fd487, %fd484, %fd486, %p39;
	mul.f64 	%fd488, %fd230, %fd487;
	mul.f64 	%fd489, %fd121, %fd121;
	sub.f64 	%fd129, %fd489, %fd488;
	ld.global.f64 	%fd130, [%rd7+5120];
	mul.f64 	%fd131, %fd130, 0d401921FB54442D18;
	abs.f64 	%fd132, %fd131;
	setp.eq.f64 	%p40, %fd132, 0d7FF0000000000000;
	@%p40 bra 	$L__BB19_92;
	mul.f64 	%fd490, %fd131, 0d3FE45F306DC9C883;
	cvt.rni.s32.f64 	%r476, %fd490;
	cvt.rn.f64.s32 	%fd491, %r476;
	fma.rn.f64 	%fd492, %fd491, 0dBFF921FB54442D18, %fd131;
	fma.rn.f64 	%fd493, %fd491, 0dBC91A62633145C00, %fd492;
	fma.rn.f64 	%fd1103, %fd491, 0dB97B839A252049C0, %fd493;
	setp.ltu.f64 	%p41, %fd132, 0d41E0000000000000;
	@%p41 bra 	$L__BB19_91;
	{ // callseq 9, 0
	.param .b64 param0;
	st.param.f64 	[param0], %fd131;
	.param .align 16 .b8 retval0[16];
	call.uni (retval0), 
	__internal_trig_reduction_slowpathd, 
	(
	param0
	);
	ld.param.f64 	%fd1103, [retval0];
	ld.param.b32 	%r476, [retval0+8];
	} // callseq 9
$L__BB19_91:
	add.s32 	%r477, %r476, 1;
	bra.uni 	$L__BB19_93;
$L__BB19_92:
	mov.f64 	%fd495, 0d0000000000000000;
	mul.rn.f64 	%fd1103, %fd131, %fd495;
	mov.b32 	%r477, 1;
$L__BB19_93:
	shl.b32 	%r190, %r477, 6;
	cvt.u64.u32 	%rd48, %r190;
	and.b64  	%rd49, %rd48, 64;
	add.s64 	%rd51, %rd13, %rd49;
	mul.rn.f64 	%fd496, %fd1103, %fd1103;
	and.b32  	%r191, %r477, 1;
	setp.eq.b32 	%p42, %r191, 1;
	selp.f64 	%fd497, 0dBDA8FF8320FD8164, 0d3DE5DB65F9785EBA, %p42;
	ld.global.nc.v2.f64 	{%fd498, %fd499}, [%rd51];
	fma.rn.f64 	%fd500, %fd497, %fd496, %fd498;
	fma.rn.f64 	%fd501, %fd500, %fd496, %fd499;
	ld.global.nc.v2.f64 	{%fd502, %fd503}, [%rd51+16];
	fma.rn.f64 	%fd504, %fd501, %fd496, %fd502;
	fma.rn.f64 	%fd505, %fd504, %fd496, %fd503;
	ld.global.nc.v2.f64 	{%fd506, %fd507}, [%rd51+32];
	fma.rn.f64 	%fd508, %fd505, %fd496, %fd506;
	fma.rn.f64 	%fd509, %fd508, %fd496, %fd507;
	fma.rn.f64 	%fd510, %fd509, %fd1103, %fd1103;
	fma.rn.f64 	%fd511, %fd509, %fd496, 0d3FF0000000000000;
	selp.f64 	%fd512, %fd511, %fd510, %p42;
	and.b32  	%r192, %r477, 2;
	setp.eq.s32 	%p43, %r192, 0;
	mov.f64 	%fd513, 0d0000000000000000;
	sub.f64 	%fd514, %fd513, %fd512;
	selp.f64 	%fd515, %fd512, %fd514, %p43;
	mul.f64 	%fd516, %fd230, %fd515;
	mul.f64 	%fd517, %fd130, %fd130;
	sub.f64 	%fd138, %fd517, %fd516;
	ld.global.f64 	%fd139, [%rd7+10240];
	mul.f64 	%fd140, %fd139, 0d401921FB54442D18;
	abs.f64 	%fd141, %fd140;
	setp.eq.f64 	%p44, %fd141, 0d7FF0000000000000;
	@%p44 bra 	$L__BB19_97;
	mul.f64 	%fd518, %fd140, 0d3FE45F306DC9C883;
	cvt.rni.s32.f64 	%r478, %fd518;
	cvt.rn.f64.s32 	%fd519, %r478;
	fma.rn.f64 	%fd520, %fd519, 0dBFF921FB54442D18, %fd140;
	fma.rn.f64 	%fd521, %fd519, 0dBC91A62633145C00, %fd520;
	fma.rn.f64 	%fd1105, %fd519, 0dB97B839A252049C0, %fd521;
	setp.ltu.f64 	%p45, %fd141, 0d41E0000000000000;
	@%p45 bra 	$L__BB19_96;
	{ // callseq 10, 0
	.param .b64 param0;
	st.param.f64 	[param0], %fd140;
	.param .align 16 .b8 retval0[16];
	call.uni (retval0), 
	__internal_trig_reduction_slowpathd, 
	(
	param0
	);
	ld.param.f64 	%fd1105, [retval0];
	ld.param.b32 	%r478, [retval0+8];
	} // callseq 10
$L__BB19_96:
	add.s32 	%r479, %r478, 1;
	bra.uni 	$L__BB19_98;
$L__BB19_97:
	mov.f64 	%fd523, 0d0000000000000000;
	mul.rn.f64 	%fd1105, %fd140, %fd523;
	mov.b32 	%r479, 1;
$L__BB19_98:
	shl.b32 	%r195, %r479, 6;
	cvt.u64.u32 	%rd52, %r195;
	and.b64  	%rd53, %rd52, 64;
	add.s64 	%rd55, %rd13, %rd53;
	mul.rn.f64 	%fd524, %fd1105, %fd1105;
	and.b32  	%r196, %r479, 1;
	setp.eq.b32 	%p46, %r196, 1;
	selp.f64 	%fd525, 0dBDA8FF8320FD8164, 0d3DE5DB65F9785EBA, %p46;
	ld.global.nc.v2.f64 	{%fd526, %fd527}, [%rd55];
	fma.rn.f64 	%fd528, %fd525, %fd524, %fd526;
	fma.rn.f64 	%fd529, %fd528, %fd524, %fd527;
	ld.global.nc.v2.f64 	{%fd530, %fd531}, [%rd55+16];
	fma.rn.f64 	%fd532, %fd529, %fd524, %fd530;
	fma.rn.f64 	%fd533, %fd532, %fd524, %fd531;
	ld.global.nc.v2.f64 	{%fd534, %fd535}, [%rd55+32];
	fma.rn.f64 	%fd536, %fd533, %fd524, %fd534;
	fma.rn.f64 	%fd537, %fd536, %fd524, %fd535;
	fma.rn.f64 	%fd538, %fd537, %fd1105, %fd1105;
	fma.rn.f64 	%fd539, %fd537, %fd524, 0d3FF0000000000000;
	selp.f64 	%fd540, %fd539, %fd538, %p46;
	and.b32  	%r197, %r479, 2;
	setp.eq.s32 	%p47, %r197, 0;
	mov.f64 	%fd541, 0d0000000000000000;
	sub.f64 	%fd542, %fd541, %fd540;
	selp.f64 	%fd543, %fd540, %fd542, %p47;
	mul.f64 	%fd544, %fd230, %fd543;
	mul.f64 	%fd545, %fd139, %fd139;
	sub.f64 	%fd147, %fd545, %fd544;
	ld.global.f64 	%fd148, [%rd7+15360];
	mul.f64 	%fd149, %fd148, 0d401921FB54442D18;
	abs.f64 	%fd150, %fd149;
	setp.eq.f64 	%p48, %fd150, 0d7FF0000000000000;
	@%p48 bra 	$L__BB19_102;
	mul.f64 	%fd546, %fd149, 0d3FE45F306DC9C883;
	cvt.rni.s32.f64 	%r480, %fd546;
	cvt.rn.f64.s32 	%fd547, %r480;
	fma.rn.f64 	%fd548, %fd547, 0dBFF921FB54442D18, %fd149;
	fma.rn.f64 	%fd549, %fd547, 0dBC91A62633145C00, %fd548;
	fma.rn.f64 	%fd1107, %fd547, 0dB97B839A252049C0, %fd549;
	setp.ltu.f64 	%p49, %fd150, 0d41E0000000000000;
	@%p49 bra 	$L__BB19_101;
	{ // callseq 11, 0
	.param .b64 param0;
	st.param.f64 	[param0], %fd149;
	.param .align 16 .b8 retval0[16];
	call.uni (retval0), 
	__internal_trig_reduction_slowpathd, 
	(
	param0
	);
	ld.param.f64 	%fd1107, [retval0];
	ld.param.b32 	%r480, [retval0+8];
	} // callseq 11
$L__BB19_101:
	add.s32 	%r481, %r480, 1;
	bra.uni 	$L__BB19_103;
$L__BB19_102:
	mov.f64 	%fd551, 0d0000000000000000;
	mul.rn.f64 	%fd1107, %fd149, %fd551;
	mov.b32 	%r481, 1;
$L__BB19_103:
	shl.b32 	%r200, %r481, 6;
	cvt.u64.u32 	%rd56, %r200;
	and.b64  	%rd57, %rd56, 64;
	add.s64 	%rd59, %rd13, %rd57;
	mul.rn.f64 	%fd552, %fd1107, %fd1107;
	and.b32  	%r201, %r481, 1;
	setp.eq.b32 	%p50, %r201, 1;
	selp.f64 	%fd553, 0dBDA8FF8320FD8164, 0d3DE5DB65F9785EBA, %p50;
	ld.global.nc.v2.f64 	{%fd554, %fd555}, [%rd59];
	fma.rn.f64 	%fd556, %fd553, %fd552, %fd554;
	fma.rn.f64 	%fd557, %fd556, %fd552, %fd555;
	ld.global.nc.v2.f64 	{%fd558, %fd559}, [%rd59+16];
	fma.rn.f64 	%fd560, %fd557, %fd552, %fd558;
	fma.rn.f64 	%fd561, %fd560, %fd552, %fd559;
	ld.global.nc.v2.f64 	{%fd562, %fd563}, [%rd59+32];
	fma.rn.f64 	%fd564, %fd561, %fd552, %fd562;
	fma.rn.f64 	%fd565, %fd564, %fd552, %fd563;
	fma.rn.f64 	%fd566, %fd565, %fd1107, %fd1107;
	fma.rn.f64 	%fd567, %fd565, %fd552, 0d3FF0000000000000;
	selp.f64 	%fd568, %fd567, %fd566, %p50;
	and.b32  	%r202, %r481, 2;
	setp.eq.s32 	%p51, %r202, 0;
	mov.f64 	%fd569, 0d0000000000000000;
	sub.f64 	%fd570, %fd569, %fd568;
	selp.f64 	%fd571, %fd568, %fd570, %p51;
	mul.f64 	%fd572, %fd230, %fd571;
	mul.f64 	%fd573, %fd148, %fd148;
	sub.f64 	%fd156, %fd573, %fd572;
	ld.global.f64 	%fd157, [%rd7+20480];
	mul.f64 	%fd158, %fd157, 0d401921FB54442D18;
	abs.f64 	%fd159, %fd158;
	setp.eq.f64 	%p52, %fd159, 0d7FF0000000000000;
	@%p52 bra 	$L__BB19_107;
	mul.f64 	%fd574, %fd158, 0d3FE45F306DC9C883;
	cvt.rni.s32.f64 	%r482, %fd574;
	cvt.rn.f64.s32 	%fd575, %r482;
	fma.rn.f64 	%fd576, %fd575, 0dBFF921FB54442D18, %fd158;
	fma.rn.f64 	%fd577, %fd575, 0dBC91A62633145C00, %fd576;
	fma.rn.f64 	%fd1109, %fd575, 0dB97B839A252049C0, %fd577;
	setp.ltu.f64 	%p53, %fd159, 0d41E0000000000000;
	@%p53 bra 	$L__BB19_106;
	{ // callseq 12, 0
	.param .b64 param0;
	st.param.f64 	[param0], %fd158;
	.param .align 16 .b8 retval0[16];
	call.uni (retval0), 
	__internal_trig_reduction_slowpathd, 
	(
	param0
	);
	ld.param.f64 	%fd1109, [retval0];
	ld.param.b32 	%r482, [retval0+8];
	} // callseq 12
$L__BB19_106:
	add.s32 	%r483, %r482, 1;
	bra.uni 	$L__BB19_108;
$L__BB19_107:
	mov.f64 	%fd579, 0d0000000000000000;
	mul.rn.f64 	%fd1109, %fd158, %fd579;
	mov.b32 	%r483, 1;
$L__BB19_108:
	shl.b32 	%r205, %r483, 6;
	cvt.u64.u32 	%rd60, %r205;
	and.b64  	%rd61, %rd60, 64;
	add.s64 	%rd63, %rd13, %rd61;
	mul.rn.f64 	%fd580, %fd1109, %fd1109;
	and.b32  	%r206, %r483, 1;
	setp.eq.b32 	%p54, %r206, 1;
	selp.f64 	%fd581, 0dBDA8FF8320FD8164, 0d3DE5DB65F9785EBA, %p54;
	ld.global.nc.v2.f64 	{%fd582, %fd583}, [%rd63];
	fma.rn.f64 	%fd584, %fd581, %fd580, %fd582;
	fma.rn.f64 	%fd585, %fd584, %fd580, %fd583;
	ld.global.nc.v2.f64 	{%fd586, %fd587}, [%rd63+16];
	fma.rn.f64 	%fd588, %fd585, %fd580, %fd586;
	fma.rn.f64 	%fd589, %fd588, %fd580, %fd587;
	ld.global.nc.v2.f64 	{%fd590, %fd591}, [%rd63+32];
	fma.rn.f64 	%fd592, %fd589, %fd580, %fd590;
	fma.rn.f64 	%fd593, %fd592, %fd580, %fd591;
	fma.rn.f64 	%fd594, %fd593, %fd1109, %fd1109;
	fma.rn.f64 	%fd595, %fd593, %fd580, 0d3FF0000000000000;
	selp.f64 	%fd596, %fd595, %fd594, %p54;
	and.b32  	%r207, %r483, 2;
	setp.eq.s32 	%p55, %r207, 0;
	mov.f64 	%fd597, 0d0000000000000000;
	sub.f64 	%fd598, %fd597, %fd596;
	selp.f64 	%fd599, %fd596, %fd598, %p55;
	mul.f64 	%fd600, %fd230, %fd599;
	mul.f64 	%fd601, %fd157, %fd157;
	sub.f64 	%fd165, %fd601, %fd600;
	ld.global.f64 	%fd166, [%rd7+25600];
	mul.f64 	%fd167, %fd166, 0d401921FB54442D18;
	abs.f64 	%fd168, %fd167;
	setp.eq.f64 	%p56, %fd168, 0d7FF0000000000000;
	@%p56 bra 	$L__BB19_112;
	mul.f64 	%fd602, %fd167, 0d3FE45F306DC9C883;
	cvt.rni.s32.f64 	%r484, %fd602;
	cvt.rn.f64.s32 	%fd603, %r484;
	fma.rn.f64 	%fd604, %fd603, 0dBFF921FB54442D18, %fd167;
	fma.rn.f64 	%fd605, %fd603, 0dBC91A62633145C00, %fd604;
	fma.rn.f64 	%fd1111, %fd603, 0dB97B839A252049C0, %fd605;
	setp.ltu.f64 	%p57, %fd168, 0d41E0000000000000;
	@%p57 bra 	$L__BB19_111;
	{ // callseq 13, 0
	.param .b64 param0;
	st.param.f64 	[param0], %fd167;
	.param .align 16 .b8 retval0[16];
	call.uni (retval0), 
	__internal_trig_reduction_slowpathd, 
	(
	param0
	);
	ld.param.f64 	%fd1111, [retval0];
	ld.param.b32 	%r484, [retval0+8];
	} // callseq 13
$L__BB19_111:
	add.s32 	%r485, %r484, 1;
	bra.uni 	$L__BB19_113;
$L__BB19_112:
	mov.f64 	%fd607, 0d0000000000000000;
	mul.rn.f64 	%fd1111, %fd167, %fd607;
	mov.b32 	%r485, 1;
$L__BB19_113:
	shl.b32 	%r210, %r485, 6;
	cvt.u64.u32 	%rd64, %r210;
	and.b64  	%rd65, %rd64, 64;
	add.s64 	%rd67, %rd13, %rd65;
	mul.rn.f64 	%fd608, %fd1111, %fd1111;
	and.b32  	%r211, %r485, 1;
	setp.eq.b32 	%p58, %r211, 1;
	selp.f64 	%fd609, 0dBDA8FF8320FD8164, 0d3DE5DB65F9785EBA, %p58;
	ld.global.nc.v2.f64 	{%fd610, %fd611}, [%rd67];
	fma.rn.f64 	%fd612, %fd609, %fd608, %fd610;
	fma.rn.f64 	%fd613, %fd612, %fd608, %fd611;
	ld.global.nc.v2.f64 	{%fd614, %fd615}, [%rd67+16];
	fma.rn.f64 	%fd616, %fd613, %fd608, %fd614;
	fma.rn.f64 	%fd617, %fd616, %fd608, %fd615;
	ld.global.nc.v2.f64 	{%fd618, %fd619}, [%rd67+32];
	fma.rn.f64 	%fd620, %fd617, %fd608, %fd618;
	fma.rn.f64 	%fd621, %fd620, %fd608, %fd619;
	fma.rn.f64 	%fd622, %fd621, %fd1111, %fd1111;
	fma.rn.f64 	%fd623, %fd621, %fd608, 0d3FF0000000000000;
	selp.f64 	%fd624, %fd623, %fd622, %p58;
	and.b32  	%r212, %r485, 2;
	setp.eq.s32 	%p59, %r212, 0;
	mov.f64 	%fd625, 0d0000000000000000;
	sub.f64 	%fd626, %fd625, %fd624;
	selp.f64 	%fd627, %fd624, %fd626, %p59;
	mul.f64 	%fd628, %fd230, %fd627;
	mul.f64 	%fd629, %fd166, %fd166;
	sub.f64 	%fd174, %fd629, %fd628;
	ld.global.f64 	%fd175, [%rd7+30720];
	mul.f64 	%fd176, %fd175, 0d401921FB54442D18;
	abs.f64 	%fd177, %fd176;
	setp.eq.f64 	%p60, %fd177, 0d7FF0000000000000;
	@%p60 bra 	$L__BB19_117;
	mul.f64 	%fd630, %fd176, 0d3FE45F306DC9C883;
	cvt.rni.s32.f64 	%r486, %fd630;
	cvt.rn.f64.s32 	%fd631, %r486;
	fma.rn.f64 	%fd632, %fd631, 0dBFF921FB54442D18, %fd176;
	fma.rn.f64 	%fd633, %fd631, 0dBC91A62633145C00, %fd632;
	fma.rn.f64 	%fd1113, %fd631, 0dB97B839A252049C0, %fd633;
	setp.ltu.f64 	%p61, %fd177, 0d41E0000000000000;
	@%p61 bra 	$L__BB19_116;
	{ // callseq 14, 0
	.param .b64 param0;
	st.param.f64 	[param0], %fd176;
	.param .align 16 .b8 retval0[16];
	call.uni (retval0), 
	__internal_trig_reduction_slowpathd, 
	(
	param0
	);
	ld.param.f64 	%fd1113, [retval0];
	ld.param.b32 	%r486, [retval0+8];
	} // callseq 14
$L__BB19_116:
	add.s32 	%r487, %r486, 1;
	bra.uni 	$L__BB19_118;
$L__BB19_117:
	mov.f64 	%fd635, 0d0000000000000000;
	mul.rn.f64 	%fd1113, %fd176, %fd635;
	mov.b32 	%r487, 1;
$L__BB19_118:
	shl.b32 	%r215, %r487, 6;
	cvt.u64.u32 	%rd68, %r215;
	and.b64  	%rd69, %rd68, 64;
	add.s64 	%rd71, %rd13, %rd69;
	mul.rn.f64 	%fd636, %fd1113, %fd1113;
	and.b32  	%r216, %r487, 1;
	setp.eq.b32 	%p62, %r216, 1;
	selp.f64 	%fd637, 0dBDA8FF8320FD8164, 0d3DE5DB65F9785EBA, %p62;
	ld.global.nc.v2.f64 	{%fd638, %fd639}, [%rd71];
	fma.rn.f64 	%fd640, %fd637, %fd636, %fd638;
	fma.rn.f64 	%fd641, %fd640, %fd636, %fd639;
	ld.global.nc.v2.f64 	{%fd642, %fd643}, [%rd71+16];
	fma.rn.f64 	%fd644, %fd641, %fd636, %fd642;
	fma.rn.f64 	%fd645, %fd644, %fd636, %fd643;
	ld.global.nc.v2.f64 	{%fd646, %fd647}, [%rd71+32];
	fma.rn.f64 	%fd648, %fd645, %fd636, %fd646;
	fma.rn.f64 	%fd649, %fd648, %fd636, %fd647;
	fma.rn.f64 	%fd650, %fd649, %fd1113, %fd1113;
	fma.rn.f64 	%fd651, %fd649, %fd636, 0d3FF0000000000000;
	selp.f64 	%fd652, %fd651, %fd650, %p62;
	and.b32  	%r217, %r487, 2;
	setp.eq.s32 	%p63, %r217, 0;
	mov.f64 	%fd653, 0d0000000000000000;
	sub.f64 	%fd654, %fd653, %fd652;
	selp.f64 	%fd655, %fd652, %fd654, %p63;
	mul.f64 	%fd656, %fd230, %fd655;
	mul.f64 	%fd657, %fd175, %fd175;
	sub.f64 	%fd183, %fd657, %fd656;
	ld.global.f64 	%fd184, [%rd7+35840];
	mul.f64 	%fd185, %fd184, 0d401921FB54442D18;
	abs.f64 	%fd186, %fd185;
	setp.eq.f64 	%p64, %fd186, 0d7FF0000000000000;
	@%p64 bra 	$L__BB19_122;
	mul.f64 	%fd658, %fd185, 0d3FE45F306DC9C883;
	cvt.rni.s32.f64 	%r488, %fd658;
	cvt.rn.f64.s32 	%fd659, %r488;
	fma.rn.f64 	%fd660, %fd659, 0dBFF921FB54442D18, %fd185;
	fma.rn.f64 	%fd661, %fd659, 0dBC91A62633145C00, %fd660;
	fma.rn.f64 	%fd1115, %fd659, 0dB97B839A252049C0, %fd661;
	setp.ltu.f64 	%p65, %fd186, 0d41E0000000000000;
	@%p65 bra 	$L__BB19_121;
	{ // callseq 15, 0
	.param .b64 param0;
	st.param.f64 	[param0], %fd185;
	.param .align 16 .b8 retval0[16];
	call.uni (retval0), 
	__internal_trig_reduction_slowpathd, 
	(
	param0
	);
	ld.param.f64 	%fd1115, [retval0];
	ld.param.b32 	%r488, [retval0+8];
	} // callseq 15
$L__BB19_121:
	add.s32 	%r489, %r488, 1;
	bra.uni 	$L__BB19_123;
$L__BB19_122:
	mov.f64 	%fd663, 0d0000000000000000;
	mul.rn.f64 	%fd1115, %fd185, %fd663;
	mov.b32 	%r489, 1;
$L__BB19_123:
	shl.b32 	%r220, %r489, 6;
	cvt.u64.u32 	%rd72, %r220;
	and.b64  	%rd73, %rd72, 64;
	add.s64 	%rd75, %rd13, %rd73;
	mul.rn.f64 	%fd664, %fd1115, %fd1115;
	and.b32  	%r221, %r489, 1;
	setp.eq.b32 	%p66, %r221, 1;
	selp.f64 	%fd665, 0dBDA8FF8320FD8164, 0d3DE5DB65F9785EBA, %p66;
	ld.global.nc.v2.f64 	{%fd666, %fd667}, [%rd75];
	fma.rn.f64 	%fd668, %fd665, %fd664, %fd666;
	fma.rn.f64 	%fd669, %fd668, %fd664, %fd667;
	ld.global.nc.v2.f64 	{%fd670, %fd671}, [%rd75+16];
	fma.rn.f64 	%fd672, %fd669, %fd664, %fd670;
	fma.rn.f64 	%fd673, %fd672, %fd664, %fd671;
	ld.global.nc.v2.f64 	{%fd674, %fd675}, [%rd75+32];
	fma.rn.f64 	%fd676, %fd673, %fd664, %fd674;
	fma.rn.f64 	%fd677, %fd676, %fd664, %fd675;
	fma.rn.f64 	%fd678, %fd677, %fd1115, %fd1115;
	fma.rn.f64 	%fd679, %fd677, %fd664, 0d3FF0000000000000;
	selp.f64 	%fd680, %fd679, %fd678, %p66;
	and.b32  	%r222, %r489, 2;
	setp.eq.s32 	%p67, %r222, 0;
	mov.f64 	%fd681, 0d0000000000000000;
	sub.f64 	%fd682, %fd681, %fd680;
	selp.f64 	%fd683, %fd680, %fd682, %p67;
	mul.f64 	%fd684, %fd230, %fd683;
	mul.f64 	%fd685, %fd184, %fd184;
	sub.f64 	%fd686, %fd685, %fd684;
	add.f64 	%fd687, %fd1126, %fd129;
	add.f64 	%fd688, %fd687, %fd138;
	add.f64 	%fd689, %fd688, %fd147;
	add.f64 	%fd690, %fd689, %fd156;
	add.f64 	%fd691, %fd690, %fd165;
	add.f64 	%fd692, %fd691, %fd174;
	add.f64 	%fd693, %fd692, %fd183;
	add.f64 	%fd1126, %fd693, %fd686;
	sub.s32 	%r223, %r139, %r490;
	setp.lt.u32 	%p68, %r223, 5120;
	@%p68 bra 	$L__BB19_147;
	add.s32 	%r490, %r490, 5120;
	setp.le.u32 	%p69, %r490, %r70;
	@%p69 bra 	$L__BB19_83;
$L__BB19_125:
	setp.le.u32 	%p70, %r139, %r490;
	@%p70 bra 	$L__BB19_147;
	sub.s32 	%r114, %r139, %r490;
	setp.ge.s32 	%p71, %r29, %r114;
	@%p71 bra 	$L__BB19_147;
	not.b32 	%r224, %r29;
	add.s32 	%r225, %r139, %r224;
	sub.s32 	%r115, %r225, %r490;
	mul.hi.u32 	%r226, %r115, -858993459;
	shr.u32 	%r227, %r226, 9;
	and.b32  	%r228, %r227, 1;
	setp.eq.b32 	%p72, %r228, 1;
	mov.u32 	%r493, %r29;
	@%p72 bra 	$L__BB19_134;
	add.s32 	%r229, %r29, %r490;
	mul.wide.u32 	%rd76, %r229, 8;
	add.s64 	%rd77, %rd2, %rd76;
	ld.global.f64 	%fd194, [%rd77];
	mul.f64 	%fd195, %fd194, 0d401921FB54442D18;
	abs.f64 	%fd196, %fd195;
	setp.eq.f64 	%p73, %fd196, 0d7FF0000000000000;
	@%p73 bra 	$L__BB19_132;
	mul.f64 	%fd695, %fd195, 0d3FE45F306DC9C883;
	cvt.rni.s32.f64 	%r491, %fd695;
	cvt.rn.f64.s32 	%fd696, %r491;
	fma.rn.f64 	%fd697, %fd696, 0dBFF921FB54442D18, %fd195;
	fma.rn.f64 	%fd698, %fd696, 0dBC91A62633145C00, %fd697;
	fma.rn.f64 	%fd1118, %fd696, 0dB97B839A252049C0, %fd698;
	setp.ltu.f64 	%p74, %fd196, 0d41E0000000000000;
	@%p74 bra 	$L__BB19_131;
	{ // callseq 16, 0
	.param .b64 param0;
	st.param.f64 	[param0], %fd195;
	.param .align 16 .b8 retval0[16];
	call.uni (retval0), 
	__internal_trig_reduction_slowpathd, 
	(
	param0
	);
	ld.param.f64 	%fd1118, [retval0];
	ld.param.b32 	%r491, [retval0+8];
	} // callseq 16
$L__BB19_131:
	add.s32 	%r492, %r491, 1;
	bra.uni 	$L__BB19_133;
$L__BB19_132:
	mov.f64 	%fd700, 0d0000000000000000;
	mul.rn.f64 	%fd1118, %fd195, %fd700;
	mov.b32 	%r492, 1;
$L__BB19_133:
	shl.b32 	%r232, %r492, 6;
	cvt.u64.u32 	%rd78, %r232;
	and.b64  	%rd79, %rd78, 64;
	add.s64 	%rd81, %rd13, %rd79;
	mul.rn.f64 	%fd701, %fd1118, %fd1118;
	and.b32  	%r233, %r492, 1;
	setp.eq.b32 	%p75, %r233, 1;
	selp.f64 	%fd702, 0dBDA8FF8320FD8164, 0d3DE5DB65F9785EBA, %p75;
	ld.global.nc.v2.f64 	{%fd703, %fd704}, [%rd81];
	fma.rn.f64 	%fd705, %fd702, %fd701, %fd703;
	fma.rn.f64 	%fd706, %fd705, %fd701, %fd704;
	ld.global.nc.v2.f64 	{%fd707, %fd708}, [%rd81+16];
	fma.rn.f64 	%fd709, %fd706, %fd701, %fd707;
	fma.rn.f64 	%fd710, %fd709, %fd701, %fd708;
	ld.global.nc.v2.f64 	{%fd711, %fd712}, [%rd81+32];
	fma.rn.f64 	%fd713, %fd710, %fd701, %fd711;
	fma.rn.f64 	%fd714, %fd713, %fd701, %fd712;
	fma.rn.f64 	%fd715, %fd714, %fd1118, %fd1118;
	fma.rn.f64 	%fd716, %fd714, %fd701, 0d3FF0000000000000;
	selp.f64 	%fd717, %fd716, %fd715, %p75;
	and.b32  	%r234, %r492, 2;
	setp.eq.s32 	%p76, %r234, 0;
	mov.f64 	%fd718, 0d0000000000000000;
	sub.f64 	%fd719, %fd718, %fd717;
	selp.f64 	%fd720, %fd717, %fd719, %p76;
	mul.f64 	%fd721, %fd230, %fd720;
	mul.f64 	%fd722, %fd194, %fd194;
	sub.f64 	%fd723, %fd722, %fd721;
	add.f64 	%fd1126, %fd1126, %fd723;
	add.s32 	%r493, %r29, 640;
$L__BB19_134:
	setp.lt.u32 	%p77, %r115, 640;
	@%p77 bra 	$L__BB19_147;
	add.s32 	%r495, %r493, 640;
	add.s32 	%r494, %r493, %r490;
$L__BB19_136:
	mul.wide.u32 	%rd82, %r494, 8;
	add.s64 	%rd83, %rd2, %rd82;
	ld.global.f64 	%fd206, [%rd83];
	mul.f64 	%fd207, %fd206, 0d401921FB54442D18;
	abs.f64 	%fd208, %fd207;
	setp.neu.f64 	%p78, %fd208, 0d7FF0000000000000;
	@%p78 bra 	$L__BB19_138;
	mov.f64 	%fd729, 0d0000000000000000;
	mul.rn.f64 	%fd1123, %fd207, %fd729;
	mov.b32 	%r497, 1;
	bra.uni 	$L__BB19_141;
$L__BB19_138:
	mul.f64 	%fd724, %fd207, 0d3FE45F306DC9C883;
	cvt.rni.s32.f64 	%r496, %fd724;
	cvt.rn.f64.s32 	%fd725, %r496;
	fma.rn.f64 	%fd726, %fd725, 0dBFF921FB54442D18, %fd207;
	fma.rn.f64 	%fd727, %fd725, 0dBC91A62633145C00, %fd726;
	fma.rn.f64 	%fd1123, %fd725, 0dB97B839A252049C0, %fd727;
	setp.ltu.f64 	%p79, %fd208, 0d41E0000000000000;
	@%p79 bra 	$L__BB19_140;
	{ // callseq 17, 0
	.param .b64 param0;
	st.param.f64 	[param0], %fd207;
	.param .align 16 .b8 retval0[16];
	call.uni (retval0), 
	__internal_trig_reduction_slowpathd, 
	(
	param0
	);
	ld.param.f64 	%fd1123, [retval0];
	ld.param.b32 	%r496, [retval0+8];
	} // callseq 17
$L__BB19_140:
	add.s32 	%r497, %r496, 1;
$L__BB19_141:
	shl.b32 	%r237, %r497, 6;
	cvt.u64.u32 	%rd84, %r237;
	and.b64  	%rd85, %rd84, 64;
	add.s64 	%rd87, %rd13, %rd85;
	mul.rn.f64 	%fd730, %fd1123, %fd1123;
	and.b32  	%r238, %r497, 1;
	setp.eq.b32 	%p80, %r238, 1;
	selp.f64 	%fd731, 0dBDA8FF8320FD8164, 0d3DE5DB65F9785EBA, %p80;
	ld.global.nc.v2.f64 	{%fd732, %fd733}, [%rd87];
	fma.rn.f64 	%fd734, %fd731, %fd730, %fd732;
	fma.rn.f64 	%fd735, %fd734, %fd730, %fd733;
	ld.global.nc.v2.f64 	{%fd736, %fd737}, [%rd87+16];
	fma.rn.f64 	%fd738, %fd735, %fd730, %fd736;
	fma.rn.f64 	%fd739, %fd738, %fd730, %fd737;
	ld.global.nc.v2.f64 	{%fd740, %fd741}, [%rd87+32];
	fma.rn.f64 	%fd742, %fd739, %fd730, %fd740;
	fma.rn.f64 	%fd743, %fd742, %fd730, %fd741;
	fma.rn.f64 	%fd744, %fd743, %fd1123, %fd1123;
	fma.rn.f64 	%fd745, %fd743, %fd730, 0d3FF0000000000000;
	selp.f64 	%fd746, %fd745, %fd744, %p80;
	and.b32  	%r239, %r497, 2;
	setp.eq.s32 	%p81, %r239, 0;
	mov.f64 	%fd747, 0d0000000000000000;
	sub.f64 	%fd748, %fd747, %fd746;
	selp.f64 	%fd749, %fd746, %fd748, %p81;
	mul.f64 	%fd750, %fd230, %fd749;
	mul.f64 	%fd751, %fd206, %fd206;
	sub.f64 	%fd752, %fd751, %fd750;
	add.f64 	%fd214, %fd1126, %fd752;
	add.s32 	%r240, %r494, 640;
	mul.wide.u32 	%rd88, %r240, 8;
	add.s64 	%rd89, %rd2, %rd88;
	ld.global.f64 	%fd215, [%rd89];
	mul.f64 	%fd216, %fd215, 0d401921FB54442D18;
	abs.f64 	%fd217, %fd216;
	setp.eq.f64 	%p82, %fd217, 0d7FF0000000000000;
	@%p82 bra 	$L__BB19_145;
	mul.f64 	%fd753, %fd216, 0d3FE45F306DC9C883;
	cvt.rni.s32.f64 	%r498, %fd753;
	cvt.rn.f64.s32 	%fd754, %r498;
	fma.rn.f64 	%fd755, %fd754, 0dBFF921FB54442D18, %fd216;
	fma.rn.f64 	%fd756, %fd754, 0dBC91A62633145C00, %fd755;
	fma.rn.f64 	%fd1125, %fd754, 0dB97B839A252049C0, %fd756;
	setp.ltu.f64 	%p83, %fd217, 0d41E0000000000000;
	@%p83 bra 	$L__BB19_144;
	{ // callseq 18, 0
	.param .b64 param0;
	st.param.f64 	[param0], %fd216;
	.param .align 16 .b8 retval0[16];
	call.uni (retval0), 
	__internal_trig_reduction_slowpathd, 
	(
	param0
	);
	ld.param.f64 	%fd1125, [retval0];
	ld.param.b32 	%r498, [retval0+8];
	} // callseq 18
$L__BB19_144:
	add.s32 	%r499, %r498, 1;
	bra.uni 	$L__BB19_146;
$L__BB19_145:
	mov.f64 	%fd758, 0d0000000000000000;
	mul.rn.f64 	%fd1125, %fd216, %fd758;
	mov.b32 	%r499, 1;
$L__BB19_146:
	shl.b32 	%r243, %r499, 6;
	cvt.u64.u32 	%rd90, %r243;
	and.b64  	%rd91, %rd90, 64;
	add.s64 	%rd93, %rd13, %rd91;
	mul.rn.f64 	%fd759, %fd1125, %fd1125;
	and.b32  	%r244, %r499, 1;
	setp.eq.b32 	%p84, %r244, 1;
	selp.f64 	%fd760, 0dBDA8FF8320FD8164, 0d3DE5DB65F9785EBA, %p84;
	ld.global.nc.v2.f64 	{%fd761, %fd762}, [%rd93];
	fma.rn.f64 	%fd763, %fd760, %fd759, %fd761;
	fma.rn.f64 	%fd764, %fd763, %fd759, %fd762;
	ld.global.nc.v2.f64 	{%fd765, %fd766}, [%rd93+16];
	fma.rn.f64 	%fd767, %fd764, %fd759, %fd765;
	fma.rn.f64 	%fd768, %fd767, %fd759, %fd766;
	ld.global.nc.v2.f64 	{%fd769, %fd770}, [%rd93+32];
	fma.rn.f64 	%fd771, %fd768, %fd759, %fd769;
	fma.rn.f64 	%fd772, %fd771, %fd759, %fd770;
	fma.rn.f64 	%fd773, %fd772, %fd1125, %fd1125;
	fma.rn.f64 	%fd774, %fd772, %fd759, 0d3FF0000000000000;
	selp.f64 	%fd775, %fd774, %fd773, %p84;
	and.b32  	%r245, %r499, 2;
	setp.eq.s32 	%p85, %r245, 0;
	mov.f64 	%fd776, 0d0000000000000000;
	sub.f64 	%fd777, %fd776, %fd775;
	selp.f64 	%fd778, %fd775, %fd777, %p85;
	mul.f64 	%fd779, %fd230, %fd778;
	mul.f64 	%fd780, %fd215, %fd215;
	sub.f64 	%fd781, %fd780, %fd779;
	add.f64 	%fd1126, %fd214, %fd781;
	add.s32 	%r137, %r495, 1280;
	add.s32 	%r246, %r495, 640;
	add.s32 	%r494, %r494, 1280;
	setp.lt.s32 	%p86, %r246, %r114;
	mov.u32 	%r495, %r137;
	@%p86 bra 	$L__BB19_136;
$L__BB19_147:
	// begin inline asm
	mov.u32 %r247, %laneid;
	// end inline asm
	mov.b64 	%rd94, %fd1126;
	mov.b64 	{%r249, %r254}, %rd94;
	mov.b32 	%r255, 1;
	mov.b32 	%r296, 31;
	mov.b32 	%r297, -1;
	// begin inline asm
	shfl.sync.down.b32 %r248, %r249, %r255, %r296, %r297;
	// end inline asm
	// begin inline asm
	shfl.sync.down.b32 %r253, %r254, %r255, %r296, %r297;
	// end inline asm
	mov.b64 	%rd95, {%r248, %r253};
	mov.b64 	%fd782, %rd95;
	setp.gt.s32 	%p87, %r247, 30;
	add.f64 	%fd783, %fd1126, %fd782;
	selp.f64 	%fd784, %fd1126, %fd783, %p87;
	mov.b64 	%rd96, %fd784;
	mov.b64 	{%r259, %r264}, %rd96;
	mov.b32 	%r265, 2;
	// begin inline asm
	shfl.sync.down.b32 %r258, %r259, %r265, %r296, %r297;
	// end inline asm
	// begin inline asm
	shfl.sync.down.b32 %r263, %r264, %r265, %r296, %r297;
	// end inline asm
	mov.b64 	%rd97, {%r258, %r263};
	mov.b64 	%fd785, %rd97;
	setp.gt.s32 	%p88, %r247, 29;
	add.f64 	%fd786, %fd784, %fd785;
	selp.f64 	%fd787, %fd784, %fd786, %p88;
	mov.b64 	%rd98, %fd787;
	mov.b64 	{%r269, %r274}, %rd98;
	mov.b32 	%r275, 4;
	// begin inline asm
	shfl.sync.down.b32 %r268, %r269, %r275, %r296, %r297;
	// end inline asm
	// begin inline asm
	shfl.sync.down.b32 %r273, %r274, %r275, %r296, %r297;
	// end inline asm
	mov.b64 	%rd99, {%r268, %r273};
	mov.b64 	%fd788, %rd99;
	setp.gt.s32 	%p89, %r247, 27;
	add.f64 	%fd789, %fd787, %fd788;
	selp.f64 	%fd790, %fd787, %fd789, %p89;
	mov.b64 	%rd100, %fd790;
	mov.b64 	{%r279, %r284}, %rd100;
	mov.b32 	%r285, 8;
	// begin inline asm
	shfl.sync.down.b32 %r278, %r279, %r285, %r296, %r297;
	// end inline asm
	// begin inline asm
	shfl.sync.down.b32 %r283, %r284, %r285, %r296, %r297;
	// end inline asm
	mov.b64 	%rd101, {%r278, %r283};
	mov.b64 	%fd791, %rd101;
	setp.gt.s32 	%p90, %r247, 23;
	add.f64 	%fd792, %fd790, %fd791;
	selp.f64 	%fd793, %fd790, %fd792, %p90;
	mov.b64 	%rd102, %fd793;
	mov.b64 	{%r289, %r294}, %rd102;
	mov.b32 	%r295, 16;
	// begin inline asm
	shfl.sync.down.b32 %r288, %r289, %r295, %r296, %r297;
	// end inline asm
	// begin inline asm
	shfl.sync.down.b32 %r293, %r294, %r295, %r296, %r297;
	// end inline asm
	mov.b64 	%rd103, {%r288, %r293};
	mov.b64 	%fd794, %rd103;
	setp.gt.s32 	%p91, %r247, 15;
	add.f64 	%fd225, %fd793, %fd794;
	selp.f64 	%fd1127, %fd793, %fd225, %p91;
	setp.ne.s32 	%p92, %r247, 0;
	@%p92 bra 	$L__BB19_149;
	shr.u32 	%r298, %r29, 2;
	and.b32  	%r299, %r298, 248;
	mov.u32 	%r300, _ZZN3cub18CUB_300001_SM_10006detail6reduce28DeviceReduceSingleTileKernelINS2_10policy_hubIdjN4cuda3std3__44plusIdEEE10Policy1000EN6thrust24THRUST_300001_SM_1000_NS6detail15normal_iteratorINSD_10device_ptrIdEEEEPdjS9_ddN9Rastrigin17evaluate_functionEEEvT0_T1_T2_T3_T4_T6_E12temp_storage;
	add.s32 	%r301, %r300, %r299;
	st.shared.f64 	[%r301+24], %fd225;
$L__BB19_149:
	bar.sync 	0;
	setp.ne.s32 	%p93, %r29, 0;
	@%p93 bra 	$L__BB19_151;
	ld.shared.f64 	%fd795, [_ZZN3cub18CUB_300001_SM_10006detail6reduce28DeviceReduceSingleTileKernelINS2_10policy_hubIdjN4cuda3std3__44plusIdEEE10Policy1000EN6thrust24THRUST_300001_SM_1000_NS6detail15normal_iteratorINSD_10device_ptrIdEEEEPdjS9_ddN9Rastrigin17evaluate_functionEEEvT0_T1_T2_T3_T4_T6_E12temp_storage+32];
	add.f64 	%fd796, %fd1127, %fd795;
	ld.shared.f64 	%fd797, [_ZZN3cub18CUB_300001_SM_10006detail6reduce28DeviceReduceSingleTileKernelINS2_10policy_hubIdjN4cuda3std3__44plusIdEEE10Policy1000EN6thrust24THRUST_300001_SM_1000_NS6detail15normal_iteratorINSD_10device_ptrIdEEEEPdjS9_ddN9Rastrigin17evaluate_functionEEEvT0_T1_T2_T3_T4_T6_E12temp_storage+40];
	add.f64 	%fd798, %fd796, %fd797;
	ld.shared.f64 	%fd799, [_ZZN3cub18CUB_300001_SM_10006detail6reduce28DeviceReduceSingleTileKernelINS2_10policy_hubIdjN4cuda3std3__44plusIdEEE10Policy1000EN6thrust24THRUST_300001_SM_1000_NS6detail15normal_iteratorINSD_10device_ptrIdEEEEPdjS9_ddN9Rastrigin17evaluate_functionEEEvT0_T1_T2_T3_T4_T6_E12temp_storage+48];
	add.f64 	%fd800, %fd798, %fd799;
	ld.shared.f64 	%fd801, [_ZZN3cub18CUB_300001_SM_10006detail6reduce28DeviceReduceSingleTileKernelINS2_10policy_hubIdjN4cuda3std3__44plusIdEEE10Policy1000EN6thrust24THRUST_300001_SM_1000_NS6detail15normal_iteratorINSD_10device_ptrIdEEEEPdjS9_ddN9Rastrigin17evaluate_functionEEEvT0_T1_T2_T3_T4_T6_E12temp_storage+56];
	add.f64 	%fd802, %fd800, %fd801;
	ld.shared.f64 	%fd803, [_ZZN3cub18CUB_300001_SM_10006detail6reduce28DeviceReduceSingleTileKernelINS2_10policy_hubIdjN4cuda3std3__44plusIdEEE10Policy1000EN6thrust24THRUST_300001_SM_1000_NS6detail15normal_iteratorINSD_10device_ptrIdEEEEPdjS9_ddN9Rastrigin17evaluate_functionEEEvT0_T1_T2_T3_T4_T6_E12temp_storage+64];
	add.f64 	%fd804, %fd802, %fd803;
	ld.shared.f64 	%fd805, [_ZZN3cub18CUB_300001_SM_10006detail6reduce28DeviceReduceSingleTileKernelINS2_10policy_hubIdjN4cuda3std3__44plusIdEEE10Policy1000EN6thrust24THRUST_300001_SM_1000_NS6detail15normal_iteratorINSD_10device_ptrIdEEEEPdjS9_ddN9Rastrigin17evaluate_functionEEEvT0_T1_T2_T3_T4_T6_E12temp_storage+72];
	add.f64 	%fd806, %fd804, %fd805;
	ld.shared.f64 	%fd807, [_ZZN3cub18CUB_300001_SM_10006detail6reduce28DeviceReduceSingleTileKernelINS2_10policy_hubIdjN4cuda3std3__44plusIdEEE10Policy1000EN6thrust24THRUST_300001_SM_1000_NS6detail15normal_iteratorINSD_10device_ptrIdEEEEPdjS9_ddN9Rastrigin17evaluate_functionEEEvT0_T1_T2_T3_T4_T6_E12temp_storage+80];
	add.f64 	%fd808, %fd806, %fd807;
	ld.shared.f64 	%fd809, [_ZZN3cub18CUB_300001_SM_10006detail6reduce28DeviceReduceSingleTileKernelINS2_10policy_hubIdjN4cuda3std3__44plusIdEEE10Policy1000EN6thrust24THRUST_300001_SM_1000_NS6detail15normal_iteratorINSD_10device_ptrIdEEEEPdjS9_ddN9Rastrigin17evaluate_functionEEEvT0_T1_T2_T3_T4_T6_E12temp_storage+88];
	add.f64 	%fd810, %fd808, %fd809;
	ld.shared.f64 	%fd811, [_ZZN3cub18CUB_300001_SM_10006detail6reduce28DeviceReduceSingleTileKernelINS2_10policy_hubIdjN4cuda3std3__44plusIdEEE10Policy1000EN6thrust24THRUST_300001_SM_1000_NS6detail15normal_iteratorINSD_10device_ptrIdEEEEPdjS9_ddN9Rastrigin17evaluate_functionEEEvT0_T1_T2_T3_T4_T6_E12temp_storage+96];
	add.f64 	%fd812, %fd810, %fd811;
	ld.shared.f64 	%fd813, [_ZZN3cub18CUB_300001_SM_10006detail6reduce28DeviceReduceSingleTileKernelINS2_10policy_hubIdjN4cuda3std3__44plusIdEEE10Policy1000EN6thrust24THRUST_300001_SM_1000_NS6detail15normal_iteratorINSD_10device_ptrIdEEEEPdjS9_ddN9Rastrigin17evaluate_functionEEEvT0_T1_T2_T3_T4_T6_E12temp_storage+104];
	add.f64 	%fd814, %fd812, %fd813;
	ld.shared.f64 	%fd815, [_ZZN3cub18CUB_300001_SM_10006detail6reduce28DeviceReduceSingleTileKernelINS2_10policy_hubIdjN4cuda3std3__44plusIdEEE10Policy1000EN6thrust24THRUST_300001_SM_1000_NS6detail15normal_iteratorINSD_10device_ptrIdEEEEPdjS9_ddN9Rastrigin17evaluate_functionEEEvT0_T1_T2_T3_T4_T6_E12temp_storage+112];
	add.f64 	%fd816, %fd814, %fd815;
	ld.shared.f64 	%fd817, [_ZZN3cub18CUB_300001_SM_10006detail6reduce28DeviceReduceSingleTileKernelINS2_10policy_hubIdjN4cuda3std3__44plusIdEEE10Policy1000EN6thrust24THRUST_300001_SM_1000_NS6detail15normal_iteratorINSD_10device_ptrIdEEEEPdjS9_ddN9Rastrigin17evaluate_functionEEEvT0_T1_T2_T3_T4_T6_E12temp_storage+120];
	add.f64 	%fd818, %fd816, %fd817;
	ld.shared.f64 	%fd819, [_ZZN3cub18CUB_300001_SM_10006detail6reduce28DeviceReduceSingleTileKernelINS2_10policy_hubIdjN4cuda3std3__44plusIdEEE10Policy1000EN6thrust24THRUST_300001_SM_1000_NS6detail15normal_iteratorINSD_10device_ptrIdEEEEPdjS9_ddN9Rastrigin17evaluate_functionEEEvT0_T1_T2_T3_T4_T6_E12temp_storage+128];
	add.f64 	%fd820, %fd818, %fd819;
	ld.shared.f64 	%fd821, [_ZZN3cub18CUB_300001_SM_10006detail6reduce28DeviceReduceSingleTileKernelINS2_10policy_hubIdjN4cuda3std3__44plusIdEEE10Policy1000EN6thrust24THRUST_300001_SM_1000_NS6detail15normal_iteratorINSD_10device_ptrIdEEEEPdjS9_ddN9Rastrigin17evaluate_functionEEEvT0_T1_T2_T3_T4_T6_E12temp_storage+136];
	add.f64 	%fd822, %fd820, %fd821;
	ld.shared.f64 	%fd823, [_ZZN3cub18CUB_300001_SM_10006detail6reduce28DeviceReduceSingleTileKernelINS2_10policy_hubIdjN4cuda3std3__44plusIdEEE10Policy1000EN6thrust24THRUST_300001_SM_1000_NS6detail15normal_iteratorINSD_10device_ptrIdEEEEPdjS9_ddN9Rastrigin17evaluate_functionEEEvT0_T1_T2_T3_T4_T6_E12temp_storage+144];
	add.f64 	%fd824, %fd822, %fd823;
	ld.shared.f64 	%fd825, [_ZZN3cub18CUB_300001_SM_10006detail6reduce28DeviceReduceSingleTileKernelINS2_10policy_hubIdjN4cuda3std3__44plusIdEEE10Policy1000EN6thrust24THRUST_300001_SM_1000_NS6detail15normal_iteratorINSD_10device_ptrIdEEEEPdjS9_ddN9Rastrigin17evaluate_functionEEEvT0_T1_T2_T3_T4_T6_E12temp_storage+152];
	add.f64 	%fd826, %fd824, %fd825;
	ld.shared.f64 	%fd827, [_ZZN3cub18CUB_300001_SM_10006detail6reduce28DeviceReduceSingleTileKernelINS2_10policy_hubIdjN4cuda3std3__44plusIdEEE10Policy1000EN6thrust24THRUST_300001_SM_1000_NS6detail15normal_iteratorINSD_10device_ptrIdEEEEPdjS9_ddN9Rastrigin17evaluate_functionEEEvT0_T1_T2_T3_T4_T6_E12temp_storage+160];
	add.f64 	%fd828, %fd826, %fd827;
	ld.shared.f64 	%fd829, [_ZZN3cub18CUB_300001_SM_10006detail6reduce28DeviceReduceSingleTileKernelINS2_10policy_hubIdjN4cuda3std3__44plusIdEEE10Policy1000EN6thrust24THRUST_300001_SM_1000_NS6detail15normal_iteratorINSD_10device_ptrIdEEEEPdjS9_ddN9Rastrigin17evaluate_functionEEEvT0_T1_T2_T3_T4_T6_E12temp_storage+168];
	add.f64 	%fd830, %fd828, %fd829;
	ld.shared.f64 	%fd831, [_ZZN3cub18CUB_300001_SM_10006detail6reduce28DeviceReduceSingleTileKernelINS2_10policy_hubIdjN4cuda3std3__44plusIdEEE10Policy1000EN6thrust24THRUST_300001_SM_1000_NS6detail15normal_iteratorINSD_10device_ptrIdEEEEPdjS9_ddN9Rastrigin17evaluate_functionEEEvT0_T1_T2_T3_T4_T6_E12temp_storage+176];
	add.f64 	%fd1127, %fd830, %fd831;
$L__BB19_151:
	mov.u32 	%r444, %tid.x;
	setp.ne.s32 	%p150, %r444, 0;
	@%p150 bra 	$L__BB19_153;
	add.f64 	%fd1069, %fd229, %fd1127;
	st.global.f64 	[%rd1], %fd1069;
$L__BB19_153:
	ret;

}
	// .globl	_ZN3cub18CUB_300001_SM_10006detail6reduce18DeviceReduceKernelINS2_10policy_hubIdjN4cuda3std3__44plusIdEEE10Policy1000EN6thrust24THRUST_300001_SM_1000_NS6detail15normal_iteratorINSD_10device_ptrIdEEEEjS9_dN9Rastrigin17evaluate_functionEEEvT0_PT3_T1_NS0_13GridEvenShareISO_EET2_T4_
.visible .entry _ZN3cub18CUB_300001_SM_10006detail6reduce18DeviceReduceKernelINS2_10policy_hubIdjN4cuda3std3__44plusIdEEE10Policy1000EN6thrust24THRUST_300001_SM_1000_NS6detail15normal_iteratorINSD_10device_ptrIdEEEEjS9_dN9Rastrigin17evaluate_functionEEEvT0_PT3_T1_NS0_13GridEvenShareISO_EET2_T4_(
	.param .align 8 .b8 _ZN3cub18CUB_300001_SM_10006detail6reduce18DeviceReduceKernelINS2_10policy_hubIdjN4cuda3std3__44plusIdEEE10Policy1000EN6thrust24THRUST_300001_SM_1000_NS6detail15normal_iteratorINSD_10device_ptrIdEEEEjS9_dN9Rastrigin17evaluate_functionEEEvT0_PT3_T1_NS0_13GridEvenShareISO_EET2_T4__param_0[8],
	.param .u64 .ptr .align 1 _ZN3cub18CUB_300001_SM_10006detail6reduce18DeviceReduceKernelINS2_10policy_hubIdjN4cuda3std3__44plusIdEEE10Policy1000EN6thrust24THRUST_300001_SM_1000_NS6detail15normal_iteratorINSD_10device_ptrIdEEEEjS9_dN9Rastrigin17evaluate_functionEEEvT0_PT3_T1_NS0_13GridEvenShareISO_EET2_T4__param_1,
	.param .u32 _ZN3cub18CUB_300001_SM_10006detail6reduce18DeviceReduceKernelINS2_10policy_hubIdjN4cuda3std3__44plusIdEEE10Policy1000EN6thrust24THRUST_300001_SM_1000_NS6detail15normal_iteratorINSD_10device_ptrIdEEEEjS9_dN9Rastrigin17evaluate_functionEEEvT0_PT3_T1_NS0_13GridEvenShareISO_EET2_T4__param_2,
	.param .align 4 .b8 _ZN3cub18CUB_300001_SM_10006detail6reduce18DeviceReduceKernelINS2_10policy_hubIdjN4cuda3std3__44plusIdEEE10Policy1000EN6thrust24THRUST_300001_SM_1000_NS6detail15normal_iteratorINSD_10device_ptrIdEEEEjS9_dN9Rastrigin17evaluate_functionEEEvT0_PT3_T1_NS0_13GridEvenShareISO_EET2_T4__param_3[40],
	.param .align 1 .b8 _ZN3cub18CUB_300001_SM_10006detail6reduce18DeviceReduceKernelINS2_10policy_hubIdjN4cuda3std3__44plusIdEEE10Policy1000EN6thrust24THRUST_300001_SM_1000_NS6detail15normal_iteratorINSD_10device_ptrIdEEEEjS9_dN9Rastrigin17evaluate_functionEEEvT0_PT3_T1_NS0_13GridEvenShareISO_EET2_T4__param_4[1],
	.param .align 8 .b8 _ZN3cub18CUB_300001_SM_10006detail6reduce18DeviceReduceKernelINS2_10policy_hubIdjN4cuda3std3__44plusIdEEE10Policy1000EN6thrust24THRUST_300001_SM_1000_NS6detail15normal_iteratorINSD_10device_ptrIdEEEEjS9_dN9Rastrigin17evaluate_functionEEEvT0_PT3_T1_NS0_13GridEvenShareISO_EET2_T4__param_5[8]
)
.maxntid 640
{
	.reg .pred 	%p<150>;
	.reg .b32 	%r<572>;
	.reg .b64 	%rd<168>;
	.reg .b64 	%fd<1132>;
	// demoted variable
	.shared .align 8 .b8 _ZZN3cub18CUB_300001_SM_10006detail6reduce18DeviceReduceKernelINS2_10policy_hubIdjN4cuda3std3__44plusIdEEE10Policy1000EN6thrust24THRUST_300001_SM_1000_NS6detail15normal_iteratorINSD_10device_ptrIdEEEEjS9_dN9Rastrigin17evaluate_functionEEEvT0_PT3_T1_NS0_13GridEvenShareISO_EET2_T4_E12temp_storage[192];
	ld.param.u32 	%r159, [_ZN3cub18CUB_300001_SM_10006detail6reduce18DeviceReduceKernelINS2_10policy_hubIdjN4cuda3std3__44plusIdEEE10Policy1000EN6thrust24THRUST_300001_SM_1000_NS6detail15normal_iteratorINSD_10device_ptrIdEEEEjS9_dN9Rastrigin17evaluate_functionEEEvT0_PT3_T1_NS0_13GridEvenShareISO_EET2_T4__param_3+24];
	ld.param.f64 	%fd1, [_ZN3cub18CUB_300001_SM_10006detail6reduce18DeviceReduceKernelINS2_10policy_hubIdjN4cuda3std3__44plusIdEEE10Policy1000EN6thrust24THRUST_300001_SM_1000_NS6detail15normal_iteratorINSD_10device_ptrIdEEEEjS9_dN9Rastrigin17evaluate_functionEEEvT0_PT3_T1_NS0_13GridEvenShareISO_EET2_T4__param_5];
	ld.param.u32 	%r158, [_ZN3cub18CUB_300001_SM_10006detail6reduce18DeviceReduceKernelINS2_10policy_hubIdjN4cuda3std3__44plusIdEEE10Policy1000EN6thrust24THRUST_300001_SM_1000_NS6detail15normal_iteratorINSD_10device_ptrIdEEEEjS9_dN9Rastrigin17evaluate_functionEEEvT0_PT3_T1_NS0_13GridEvenShareISO_EET2_T4__param_3+20];
	ld.param.u64 	%rd5, [_ZN3cub18CUB_300001_SM_10006detail6reduce18DeviceReduceKernelINS2_10policy_hubIdjN4cuda3std3__44plusIdEEE10Policy1000EN6thrust24THRUST_300001_SM_1000_NS6detail15normal_iteratorINSD_10device_ptrIdEEEEjS9_dN9Rastrigin17evaluate_functionEEEvT0_PT3_T1_NS0_13GridEvenShareISO_EET2_T4__param_0];
	cvta.to.global.u64 	%rd1, %rd5;
	mov.u32 	%r163, %ctaid.x;
	mul.lo.s32 	%r2, %r163, 5120;
	sub.s32 	%r3, %r158, %r2;
	setp.gt.u32 	%p1, %r3, 5119;
	@%p1 bra 	$L__BB20_38;
	mov.u32 	%r4, %tid.x;
	setp.ge.u32 	%p93, %r4, %r3;
	mov.f64 	%fd1087, 0d0000000000000000;
	mov.u32 	%r521, %r4;
	@%p93 bra 	$L__BB20_8;
	add.s32 	%r367, %r2, %r4;
	mul.wide.u32 	%rd120, %r367, 8;
	add.s64 	%rd121, %rd1, %rd120;
	ld.global.f64 	%fd2, [%rd121];
	mul.f64 	%fd3, %fd2, 0d401921FB54442D18;
	abs.f64 	%fd4, %fd3;
	setp.neu.f64 	%p94, %fd4, 0d7FF0000000000000;
	@%p94 bra 	$L__BB20_4;
	mov.f64 	%fd844, 0d0000000000000000;
	mul.rn.f64 	%fd1076, %fd3, %fd844;
	mov.b32 	%r517, 1;
	bra.uni 	$L__BB20_7;
$L__BB20_4:
	mul.f64 	%fd839, %fd3, 0d3FE45F306DC9C883;
	cvt.rni.s32.f64 	%r516, %fd839;
	cvt.rn.f64.s32 	%fd840, %r516;
	fma.rn.f64 	%fd841, %fd840, 0dBFF921FB54442D18, %fd3;
	fma.rn.f64 	%fd842, %fd840, 0dBC91A62633145C00, %fd841;
	fma.rn.f64 	%fd1076, %fd840, 0dB97B839A252049C0, %fd842;
	setp.ltu.f64 	%p95, %fd4, 0d41E0000000000000;
	@%p95 bra 	$L__BB20_6;
	{ // callseq 42, 0
	.param .b64 param0;
	st.param.f64 	[param0], %fd3;
	.param .align 16 .b8 retval0[16];
	call.uni (retval0), 
	__internal_trig_reduction_slowpathd, 
	(
	param0
	);
	ld.param.f64 	%fd1076, [retval0];
	ld.param.b32 	%r516, [retval0+8];
	} // callseq 42
$L__BB20_6:
	add.s32 	%r517, %r516, 1;
$L__BB20_7:
	shl.b32 	%r370, %r517, 6;
	cvt.u64.u32 	%rd122, %r370;
	and.b64  	%rd123, %rd122, 64;
	mov.u64 	%rd124, __cudart_sin_cos_coeffs;
	add.s64 	%rd125, %rd124, %rd123;
	mul.rn.f64 	%fd845, %fd1076, %fd1076;
	and.b32  	%r371, %r517, 1;
	setp.eq.b32 	%p96, %r371, 1;
	selp.f64 	%fd846, 0dBDA8FF8320FD8164, 0d3DE5DB65F9785EBA, %p96;
	ld.global.nc.v2.f64 	{%fd847, %fd848}, [%rd125];
	fma.rn.f64 	%fd849, %fd846, %fd845, %fd847;
	fma.rn.f64 	%fd850, %fd849, %fd845, %fd848;
	ld.global.nc.v2.f64 	{%fd851, %fd852}, [%rd125+16];
	fma.rn.f64 	%fd853, %fd850, %fd845, %fd851;
	fma.rn.f64 	%fd854, %fd853, %fd845, %fd852;
	ld.global.nc.v2.f64 	{%fd855, %fd856}, [%rd125+32];
	fma.rn.f64 	%fd857, %fd854, %fd845, %fd855;
	fma.rn.f64 	%fd858, %fd857, %fd845, %fd856;
	fma.rn.f64 	%fd859, %fd858, %fd1076, %fd1076;
	fma.rn.f64 	%fd860, %fd858, %fd845, 0d3FF0000000000000;
	selp.f64 	%fd861, %fd860, %fd859, %p96;
	and.b32  	%r372, %r517, 2;
	setp.eq.s32 	%p97, %r372, 0;
	mov.f64 	%fd862, 0d0000000000000000;
	sub.f64 	%fd863, %fd862, %fd861;
	selp.f64 	%fd864, %fd861, %fd863, %p97;
	mul.f64 	%fd865, %fd1, %fd864;
	mul.f64 	%fd866, %fd2, %fd2;
	sub.f64 	%fd1087, %fd866, %fd865;
	add.s32 	%r521, %r4, 640;
$L__BB20_8:
	setp.ge.u32 	%p98, %r521, %r3;
	@%p98 bra 	$L__BB20_29;
	not.b32 	%r373, %r521;
	add.s32 	%r374, %r158, %r373;
	sub.s32 	%r12, %r374, %r2;
	mul.hi.u32 	%r375, %r12, -858993459;
	shr.u32 	%r376, %r375, 9;
	and.b32  	%r377, %r376, 1;
	setp.eq.b32 	%p99, %r377, 1;
	@%p99 bra 	$L__BB20_16;
	add.s32 	%r378, %r521, %r2;
	mul.wide.u32 	%rd126, %r378, 8;
	add.s64 	%rd127, %rd1, %rd126;
	ld.global.f64 	%fd12, [%rd127];
	mul.f64 	%fd13, %fd12, 0d401921FB54442D18;
	abs.f64 	%fd14, %fd13;
	setp.eq.f64 	%p100, %fd14, 0d7FF0000000000000;
	@%p100 bra 	$L__BB20_14;
	mul.f64 	%fd868, %fd13, 0d3FE45F306DC9C883;
	cvt.rni.s32.f64 	%r519, %fd868;
	cvt.rn.f64.s32 	%fd869, %r519;
	fma.rn.f64 	%fd870, %fd869, 0dBFF921FB54442D18, %fd13;
	fma.rn.f64 	%fd871, %fd869, 0dBC91A62633145C00, %fd870;
	fma.rn.f64 	%fd1079, %fd869, 0dB97B839A252049C0, %fd871;
	setp.ltu.f64 	%p101, %fd14, 0d41E0000000000000;
	@%p101 bra 	$L__BB20_13;
	{ // callseq 43, 0
	.param .b64 param0;
	st.param.f64 	[param0], %fd13;
	.param .align 16 .b8 retval0[16];
	call.uni (retval0), 
	__internal_trig_reduction_slowpathd, 
	(
	param0
	);
	ld.param.f64 	%fd1079, [retval0];
	ld.param.b32 	%r519, [retval0+8];
	} // callseq 43
$L__BB20_13:
	add.s32 	%r520, %r519, 1;
	bra.uni 	$L__BB20_15;
$L__BB20_14:
	mov.f64 	%fd873, 0d0000000000000000;
	mul.rn.f64 	%fd1079, %fd13, %fd873;
	mov.b32 	%r520, 1;
$L__BB20_15:
	shl.b32 	%r381, %r520, 6;
	cvt.u64.u32 	%rd128, %r381;
	and.b64  	%rd129, %rd128, 64;
	mov.u64 	%rd130, __cudart_sin_cos_coeffs;
	add.s64 	%rd131, %rd130, %rd129;
	mul.rn.f64 	%fd874, %fd1079, %fd1079;
	and.b32  	%r382, %r520, 1;
	setp.eq.b32 	%p102, %r382, 1;
	selp.f64 	%fd875, 0dBDA8FF8320FD8164, 0d3DE5DB65F9785EBA, %p102;
	ld.global.nc.v2.f64 	{%fd876, %fd877}, [%rd131];
	fma.rn.f64 	%fd878, %fd875, %fd874, %fd876;
	fma.rn.f64 	%fd879, %fd878, %fd874, %fd877;
	ld.global.nc.v2.f64 	{%fd880, %fd881}, [%rd131+16];
	fma.rn.f64 	%fd882, %fd879, %fd874, %fd880;
	fma.rn.f64 	%fd883, %fd882, %fd874, %fd881;
	ld.global.nc.v2.f64 	{%fd884, %fd885}, [%rd131+32];
	fma.rn.f64 	%fd886, %fd883, %fd874, %fd884;
	fma.rn.f64 	%fd887, %fd886, %fd874, %fd885;
	fma.rn.f64 	%fd888, %fd887, %fd1079, %fd1079;
	fma.rn.f64 	%fd889, %fd887, %fd874, 0d3FF0000000000000;
	selp.f64 	%fd890, %fd889, %fd888, %p102;
	and.b32  	%r383, %r520, 2;
	setp.eq.s32 	%p103, %r383, 0;
	mov.f64 	%fd891, 0d0000000000000000;
	sub.f64 	%fd892, %fd891, %fd890;
	selp.f64 	%fd893, %fd890, %fd892, %p103;
	mul.f64 	%fd894, %fd1, %fd893;
	mul.f64 	%fd895, %fd12, %fd12;
	sub.f64 	%fd896, %fd895, %fd894;
	add.f64 	%fd1087, %fd1087, %fd896;
	add.s32 	%r521, %r521, 640;
$L__BB20_16:
	setp.lt.u32 	%p104, %r12, 640;
	@%p104 bra 	$L__BB20_29;
	add.s32 	%r523, %r521, 640;
	add.s32 	%r522, %r521, %r2;
	mov.u64 	%rd136, __cudart_sin_cos_coeffs;
$L__BB20_18:
	mul.wide.u32 	%rd132, %r522, 8;
	add.s64 	%rd133, %rd1, %rd132;
	ld.global.f64 	%fd24, [%rd133];
	mul.f64 	%fd25, %fd24, 0d401921FB54442D18;
	abs.f64 	%fd26, %fd25;
	setp.neu.f64 	%p105, %fd26, 0d7FF0000000000000;
	@%p105 bra 	$L__BB20_20;
	mov.f64 	%fd902, 0d0000000000000000;
	mul.rn.f64 	%fd1084, %fd25, %fd902;
	mov.b32 	%r525, 1;
	bra.uni 	$L__BB20_23;
$L__BB20_20:
	mul.f64 	%fd897, %fd25, 0d3FE45F306DC9C883;
	cvt.rni.s32.f64 	%r524, %fd897;
	cvt.rn.f64.s32 	%fd898, %r524;
	fma.rn.f64 	%fd899, %fd898, 0dBFF921FB54442D18, %fd25;
	fma.rn.f64 	%fd900, %fd898, 0dBC91A62633145C00, %fd899;
	fma.rn.f64 	%fd1084, %fd898, 0dB97B839A252049C0, %fd900;
	setp.ltu.f64 	%p106, %fd26, 0d41E0000000000000;
	@%p106 bra 	$L__BB20_22;
	{ // callseq 44, 0
	.param .b64 param0;
	st.param.f64 	[param0], %fd25;
	.param .align 16 .b8 retval0[16];
	call.uni (retval0), 
	__internal_trig_reduction_slowpathd, 
	(
	param0
	);
	ld.param.f64 	%fd1084, [retval0];
	ld.param.b32 	%r524, [retval0+8];
	} // callseq 44
$L__BB20_22:
	add.s32 	%r525, %r524, 1;
$L__BB20_23:
	shl.b32 	%r386, %r525, 6;
	cvt.u64.u32 	%rd134, %r386;
	and.b64  	%rd135, %rd134, 64;
	add.s64 	%rd137, %rd136, %rd135;
	mul.rn.f64 	%fd903, %fd1084, %fd1084;
	and.b32  	%r387, %r525, 1;
	setp.eq.b32 	%p107, %r387, 1;
	selp.f64 	%fd904, 0dBDA8FF8320FD8164, 0d3DE5DB65F9785EBA, %p107;
	ld.global.nc.v2.f64 	{%fd905, %fd906}, [%rd137];
	fma.rn.f64 	%fd907, %fd904, %fd903, %fd905;
	fma.rn.f64 	%fd908, %fd907, %fd903, %fd906;
	ld.global.nc.v2.f64 	{%fd909, %fd910}, [%rd137+16];
	fma.rn.f64 	%fd911, %fd908, %fd903, %fd909;
	fma.rn.f64 	%fd912, %fd911, %fd903, %fd910;
	ld.global.nc.v2.f64 	{%fd913, %fd914}, [%rd137+32];
	fma.rn.f64 	%fd915, %fd912, %fd903, %fd913;
	fma.rn.f64 	%fd916, %fd915, %fd903, %fd914;
	fma.rn.f64 	%fd917, %fd916, %fd1084, %fd1084;
	fma.rn.f64 	%fd918, %fd916, %fd903, 0d3FF0000000000000;
	selp.f64 	%fd919, %fd918, %fd917, %p107;
	and.b32  	%r388, %r525, 2;
	setp.eq.s32 	%p108, %r388, 0;
	mov.f64 	%fd920, 0d0000000000000000;
	sub.f64 	%fd921, %fd920, %fd919;
	selp.f64 	%fd922, %fd919, %fd921, %p108;
	mul.f64 	%fd923, %fd1, %fd922;
	mul.f64 	%fd924, %fd24, %fd24;
	sub.f64 	%fd925, %fd924, %fd923;
	add.f64 	%fd32, %fd1087, %fd925;
	add.s32 	%r389, %r522, 640;
	mul.wide.u32 	%rd138, %r389, 8;
	add.s64 	%rd139, %rd1, %rd138;
	ld.global.f64 	%fd33, [%rd139];
	mul.f64 	%fd34, %fd33, 0d401921FB54442D18;
	abs.f64 	%fd35, %fd34;
	setp.eq.f64 	%p109, %fd35, 0d7FF0000000000000;
	@%p109 bra 	$L__BB20_27;
	mul.f64 	%fd926, %fd34, 0d3FE45F306DC9C883;
	cvt.rni.s32.f64 	%r526, %fd926;
	cvt.rn.f64.s32 	%fd927, %r526;
	fma.rn.f64 	%fd928, %fd927, 0dBFF921FB54442D18, %fd34;
	fma.rn.f64 	%fd929, %fd927, 0dBC91A62633145C00, %fd928;
	fma.rn.f64 	%fd1086, %fd927, 0dB97B839A252049C0, %fd929;
	setp.ltu.f64 	%p110, %fd35, 0d41E0000000000000;
	@%p110 bra 	$L__BB20_26;
	{ // callseq 45, 0
	.param .b64 param0;
	st.param.f64 	[param0], %fd34;
	.param .align 16 .b8 retval0[16];
	call.uni (retval0), 
	__internal_trig_reduction_slowpathd, 
	(
	param0
	);
	ld.param.f64 	%fd1086, [retval0];
	ld.param.b32 	%r526, [retval0+8];
	} // callseq 45
$L__BB20_26:
	add.s32 	%r527, %r526, 1;
	bra.uni 	$L__BB20_28;
$L__BB20_27:
	mov.f64 	%fd931, 0d0000000000000000;
	mul.rn.f64 	%fd1086, %fd34, %fd931;
	mov.b32 	%r527, 1;
$L__BB20_28:
	shl.b32 	%r392, %r527, 6;
	cvt.u64.u32 	%rd140, %r392;
	and.b64  	%rd141, %rd140, 64;
	add.s64 	%rd143, %rd136, %rd141;
	mul.rn.f64 	%fd932, %fd1086, %fd1086;
	and.b32  	%r393, %r527, 1;
	setp.eq.b32 	%p111, %r393, 1;
	selp.f64 	%fd933, 0dBDA8FF8320FD8164, 0d3DE5DB65F9785EBA, %p111;
	ld.global.nc.v2.f64 	{%fd934, %fd935}, [%rd143];
	fma.rn.f64 	%fd936, %fd933, %fd932, %fd934;
	fma.rn.f64 	%fd937, %fd936, %fd932, %fd935;
	ld.global.nc.v2.f64 	{%fd938, %fd939}, [%rd143+16];
	fma.rn.f64 	%fd940, %fd937, %fd932, %fd938;
	fma.rn.f64 	%fd941, %fd940, %fd932, %fd939;
	ld.global.nc.v2.f64 	{%fd942, %fd943}, [%rd143+32];
	fma.rn.f64 	%fd944, %fd941, %fd932, %fd942;
	fma.rn.f64 	%fd945, %fd944, %fd932, %fd943;
	fma.rn.f64 	%fd946, %fd945, %fd1086, %fd1086;
	fma.rn.f64 	%fd947, %fd945, %fd932, 0d3FF0000000000000;
	selp.f64 	%fd948, %fd947, %fd946, %p111;
	and.b32  	%r394, %r527, 2;
	setp.eq.s32 	%p112, %r394, 0;
	mov.f64 	%fd949, 0d0000000000000000;
	sub.f64 	%fd950, %fd949, %fd948;
	selp.f64 	%fd951, %fd948, %fd950, %p112;
	mul.f64 	%fd952, %fd1, %fd951;
	mul.f64 	%fd953, %fd33, %fd33;
	sub.f64 	%fd954, %fd953, %fd952;
	add.f64 	%fd1087, %fd32, %fd954;
	add.s32 	%r34, %r523, 1280;
	add.s32 	%r395, %r523, 640;
	add.s32 	%r522, %r522, 1280;
	setp.lt.s32 	%p113, %r395, %r3;
	mov.u32 	%r523, %r34;
	@%p113 bra 	$L__BB20_18;
$L__BB20_29:
	setp.lt.s32 	%p114, %r3, 640;
	@%p114 bra 	$L__BB20_34;
	// begin inline asm
	mov.u32 %r459, %laneid;
	// end inline asm
	mov.b64 	%rd154, %fd1087;
	mov.b64 	{%r461, %r466}, %rd154;
	mov.b32 	%r467, 1;
	mov.b32 	%r508, 31;
	mov.b32 	%r509, -1;
	// begin inline asm
	shfl.sync.down.b32 %r460, %r461, %r467, %r508, %r509;
	// end inline asm
	// begin inline asm
	shfl.sync.down.b32 %r465, %r466, %r467, %r508, %r509;
	// end inline asm
	mov.b64 	%rd155, {%r460, %r465};
	mov.b64 	%fd1025, %rd155;
	setp.gt.s32 	%p142, %r459, 30;
	add.f64 	%fd1026, %fd1087, %fd1025;
	selp.f64 	%fd1027, %fd1087, %fd1026, %p142;
	mov.b64 	%rd156, %fd1027;
	mov.b64 	{%r471, %r476}, %rd156;
	mov.b32 	%r477, 2;
	// begin inline asm
	shfl.sync.down.b32 %r470, %r471, %r477, %r508, %r509;
	// end inline asm
	// begin inline asm
	shfl.sync.down.b32 %r475, %r476, %r477, %r508, %r509;
	// end inline asm
	mov.b64 	%rd157, {%r470, %r475};
	mov.b64 	%fd1028, %rd157;
	setp.gt.s32 	%p143, %r459, 29;
	add.f64 	%fd1029, %fd1027, %fd1028;
	selp.f64 	%fd1030, %fd1027, %fd1029, %p143;
	mov.b64 	%rd158, %fd1030;
	mov.b64 	{%r481, %r486}, %rd158;
	mov.b32 	%r487, 4;
	// begin inline asm
	shfl.sync.down.b32 %r480, %r481, %r487, %r508, %r509;
	// end inline asm
	// begin inline asm
	shfl.sync.down.b32 %r485, %r486, %r487, %r508, %r509;
	// end inline asm
	mov.b64 	%rd159, {%r480, %r485};
	mov.b64 	%fd1031, %rd159;
	setp.gt.s32 	%p144, %r459, 27;
	add.f64 	%fd1032, %fd1030, %fd1031;
	selp.f64 	%fd1033, %fd1030, %fd1032, %p144;
	mov.b64 	%rd160, %fd1033;
	mov.b64 	{%r491, %r496}, %rd160;
	mov.b32 	%r497, 8;
	// begin inline asm
	shfl.sync.down.b32 %r490, %r491, %r497, %r508, %r509;
	// end inline asm
	// begin inline asm
	shfl.sync.down.b32 %r495, %r496, %r497, %r508, %r509;
	// end inline asm
	mov.b64 	%rd161, {%r490, %r495};
	mov.b64 	%fd1034, %rd161;
	setp.gt.s32 	%p145, %r459, 23;
	add.f64 	%fd1035, %fd1033, %fd1034;
	selp.f64 	%fd1036, %fd1033, %fd1035, %p145;
	mov.b64 	%rd162, %fd1036;
	mov.b64 	{%r501, %r506}, %rd162;
	mov.b32 	%r507, 16;
	// begin inline asm
	shfl.sync.down.b32 %r500, %r501, %r507, %r508, %r509;
	// end inline asm
	// begin inline asm
	shfl.sync.down.b32 %r505, %r506, %r507, %r508, %r509;
	// end inline asm
	mov.b64 	%rd163, {%r500, %r505};
	mov.b64 	%fd1037, %rd163;
	setp.gt.s32 	%p146, %r459, 15;
	add.f64 	%fd43, %fd1036, %fd1037;
	selp.f64 	%fd1131, %fd1036, %fd43, %p146;
	setp.ne.s32 	%p147, %r459, 0;
	@%p147 bra 	$L__BB20_32;
	shr.u32 	%r510, %r4, 2;
	and.b32  	%r511, %r510, 248;
	mov.u32 	%r512, _ZZN3cub18CUB_300001_SM_10006detail6reduce18DeviceReduceKernelINS2_10policy_hubIdjN4cuda3std3__44plusIdEEE10Policy1000EN6thrust24THRUST_300001_SM_1000_NS6detail15normal_iteratorINSD_10device_ptrIdEEEEjS9_dN9Rastrigin17evaluate_functionEEEvT0_PT3_T1_NS0_13GridEvenShareISO_EET2_T4_E12temp_storage;
	add.s32 	%r513, %r512, %r511;
	st.shared.f64 	[%r513+24], %fd43;
$L__BB20_32:
	bar.sync 	0;
	setp.ne.s32 	%p148, %r4, 0;
	@%p148 bra 	$L__BB20_148;
	ld.shared.f64 	%fd1038, [_ZZN3cub18CUB_300001_SM_10006detail6reduce18DeviceReduceKernelINS2_10policy_hubIdjN4cuda3std3__44plusIdEEE10Policy1000EN6thrust24THRUST_300001_SM_1000_NS6detail15normal_iteratorINSD_10device_ptrIdEEEEjS9_dN9Rastrigin17evaluate_functionEEEvT0_PT3_T1_NS0_13GridEvenShareISO_EET2_T4_E12temp_storage+32];
	add.f64 	%fd1039, %fd1131, %fd1038;
	ld.shared.f64 	%fd1040, [_ZZN3cub18CUB_300001_SM_10006detail6reduce18DeviceReduceKernelINS2_10policy_hubIdjN4cuda3std3__44plusIdEEE10Policy1000EN6thrust24THRUST_300001_SM_1000_NS6detail15normal_iteratorINSD_10device_ptrIdEEEEjS9_dN9Rastrigin17evaluate_functionEEEvT0_PT3_T1_NS0_13GridEvenShareISO_EET2_T4_E12temp_storage+40];
	add.f64 	%fd1041, %fd1039, %fd1040;
	ld.shared.f64 	%fd1042, [_ZZN3cub18CUB_300001_SM_10006detail6reduce18DeviceReduceKernelINS2_10policy_hubIdjN4cuda3std3__44plusIdEEE10Policy1000EN6thrust24THRUST_300001_SM_1000_NS6detail15normal_iteratorINSD_10device_ptrIdEEEEjS9_dN9Rastrigin17evaluate_functionEEEvT0_PT3_T1_NS0_13GridEvenShareISO_EET2_T4_E12temp_storage+48];
	add.f64 	%fd1043, %fd1041, %fd1042;
	ld.shared.f64 	%fd1044, [_ZZN3cub18CUB_300001_SM_10006detail6reduce18DeviceReduceKernelINS2_10policy_hubIdjN4cuda3std3__44plusIdEEE10Policy1000EN6thrust24THRUST_300001_SM_1000_NS6detail15normal_iteratorINSD_10device_ptrIdEEEEjS9_dN9Rastrigin17evaluate_functionEEEvT0_PT3_T1_NS0_13GridEvenShareISO_EET2_T4_E12temp_storage+56];
	add.f64 	%fd1045, %fd1043, %fd1044;
	ld.shared.f64 	%fd1046, [_ZZN3cub18CUB_300001_SM_10006detail6reduce18DeviceReduceKernelINS2_10policy_hubIdjN4cuda3std3__44plusIdEEE10Policy1000EN6thrust24THRUST_300001_SM_1000_NS6detail15normal_iteratorINSD_10device_ptrIdEEEEjS9_dN9Rastrigin17evaluate_functionEEEvT0_PT3_T1_NS0_13GridEvenShareISO_EET2_T4_E12temp_storage+64];
	add.f64 	%fd1047, %fd1045, %fd1046;
	ld.shared.f64 	%fd1048, [_ZZN3cub18CUB_300001_SM_10006detail6reduce18DeviceReduceKernelINS2_10policy_hubIdjN4cuda3std3__44plusIdEEE10Policy1000EN6thrust24THRUST_300001_SM_1000_NS6detail15normal_iteratorINSD_10device_ptrIdEEEEjS9_dN9Rastrigin17evaluate_functionEEEvT0_PT3_T1_NS0_13GridEvenShareISO_EET2_T4_E12temp_storage+72];
	add.f64 	%fd1049, %fd1047, %fd1048;
	ld.shared.f64 	%fd1050, [_ZZN3cub18CUB_300001_SM_10006detail6reduce18DeviceReduceKernelINS2_10policy_hubIdjN4cuda3std3__44plusIdEEE10Policy1000EN6thrust24THRUST_300001_SM_1000_NS6detail15normal_iteratorINSD_10device_ptrIdEEEEjS9_dN9Rastrigin17evaluate_functionEEEvT0_PT3_T1_NS0_13GridEvenShareISO_EET2_T4_E12temp_storage+80];
	add.f64 	%fd1051, %fd1049, %fd1050;
	ld.shared.f64 	%fd1052, [_ZZN3cub18CUB_300001_SM_10006detail6reduce18DeviceReduceKernelINS2_10policy_hubIdjN4cuda3std3__44plusIdEEE10Policy1000EN6thrust24THRUST_300001_SM_1000_NS6detail15normal_iteratorINSD_10device_ptrIdEEEEjS9_dN9Rastrigin17evaluate_functionEEEvT0_PT3_T1_NS0_13GridEvenShareISO_EET2_T4_E12temp_storage+88];
	add.f64 	%fd1053, %fd1051, %fd1052;
	ld.shared.f64 	%fd1054, [_ZZN3cub18CUB_300001_SM_10006detail6reduce18DeviceReduceKernelINS2_10policy_hubIdjN4cuda3std3__44plusIdEEE10Policy1000EN6thrust24THRUST_300001_SM_1000_NS6detail15normal_iteratorINSD_10device_ptrIdEEEEjS9_dN9Rastrigin17evaluate_functionEEEvT0_PT3_T1_NS0_13GridEvenShareISO_EET2_T4_E12temp_storage+96];
	add.f64 	%fd1055, %fd1053, %fd1054;
	ld.shared.f64 	%fd1056, [_ZZN3cub18CUB_300001_SM_10006detail6reduce18DeviceReduceKernelINS2_10policy_hubIdjN4cuda3std3__44plusIdEEE10Policy1000EN6thrust24THRUST_300001_SM_1000_NS6detail15normal_iteratorINSD_10device_ptrIdEEEEjS9_dN9Rastrigin17evaluate_functionEEEvT0_PT3_T1_NS0_13GridEvenShareISO_EET2_T4_E12temp_storage+104];
	add.f64 	%fd1057, %fd1055, %fd1056;
	ld.shared.f64 	%fd1058, [_ZZN3cub18CUB_300001_SM_10006detail6reduce18DeviceReduceKernelINS2_10policy_hubIdjN4cuda3std3__44plusIdEEE10Policy1000EN6thrust24THRUST_300001_SM_1000_NS6detail15normal_iteratorINSD_10device_ptrIdEEEEjS9_dN9Rastrigin17evaluate_functionEEEvT0_PT3_T1_NS0_13GridEvenShareISO_EET2_T4_E12temp_storage+112];
	add.f64 	%fd1059, %fd1057, %fd1058;
	ld.shared.f64 	%fd1060, [_ZZN3cub18CUB_300001_SM_10006detail6reduce18DeviceReduceKernelINS2_10policy_hubIdjN4cuda3std3__44plusIdEEE10Policy1000EN6thrust24THRUST_300001_SM_1000_NS6detail15normal_iteratorINSD_10device_ptrIdEEEEjS9_dN9Rastrigin17evaluate_functionEEEvT0_PT3_T1_NS0_13GridEvenShareISO_EET2_T4_E12temp_storage+120];
	add.f64 	%fd1061, %fd1059, %fd1060;
	ld.shared.f64 	%fd1062, [_ZZN3cub18CUB_300001_SM_10006detail6reduce18DeviceReduceKernelINS2_10policy_hubIdjN4cuda3std3__44plusIdEEE10Policy1000EN6thrust24THRUST_300001_SM_1000_NS6detail15normal_iteratorINSD_10device_ptrIdEEEEjS9_dN9Rastrigin17evaluate_functionEEEvT0_PT3_T1_NS0_13GridEvenShareISO_EET2_T4_E12temp_storage+128];
	add.f64 	%fd1063, %fd1061, %fd1062;
	ld.shared.f64 	%fd1064, [_ZZN3cub18CUB_300001_SM_10006detail6reduce18DeviceReduceKernelINS2_10policy_hubIdjN4cuda3std3__44plusIdEEE10Policy1000EN6thrust24THRUST_300001_SM_1000_NS6detail15normal_iteratorINSD_10device_ptrIdEEEEjS9_dN9Rastrigin17evaluate_functionEEEvT0_PT3_T1_NS0_13GridEvenShareISO_EET2_T4_E12temp_storage+136];
	add.f64 	%fd1065, %fd1063, %fd1064;
	ld.shared.f64 	%fd1066, [_ZZN3cub18CUB_300001_SM_10006detail6reduce18DeviceReduceKernelINS2_10policy_hubIdjN4cuda3std3__44plusIdEEE10Policy1000EN6thrust24THRUST_300001_SM_1000_NS6detail15normal_iteratorINSD_10device_ptrIdEEEEjS9_dN9Rastrigin17evaluate_functionEEEvT0_PT3_T1_NS0_13GridEvenShareISO_EET2_T4_E12temp_storage+144];
	add.f64 	%fd1067, %fd1065, %fd1066;
	ld.shared.f64 	%fd1068, [_ZZN3cub18CUB_300001_SM_10006detail6reduce18DeviceReduceKernelINS2_10policy_hubIdjN4cuda3std3__44plusIdEEE10Policy1000EN6thrust24THRUST_300001_SM_1000_NS6detail15normal_iteratorINSD_10device_ptrIdEEEEjS9_dN9Rastrigin17evaluate_functionEEEvT0_PT3_T1_NS0_13GridEvenShareISO_EET2_T4_E12temp_storage+152];
	add.f64 	%fd1069, %fd1067, %fd1068;
	ld.shared.f64 	%fd1070, [_ZZN3cub18CUB_300001_SM_10006detail6reduce18DeviceReduceKernelINS2_10policy_hubIdjN4cuda3std3__44plusIdEEE10Policy1000EN6thrust24THRUST_300001_SM_1000_NS6detail15normal_iteratorINSD_10device_ptrIdEEEEjS9_dN9Rastrigin17evaluate_functionEEEvT0_PT3_T1_NS0_13GridEvenShareISO_EET2_T4_E12temp_storage+160];
	add.f64 	%fd1071, %fd1069, %fd1070;
	ld.shared.f64 	%fd1072, [_ZZN3cub18CUB_300001_SM_10006detail6reduce18DeviceReduceKernelINS2_10policy_hubIdjN4cuda3std3__44plusIdEEE10Policy1000EN6thrust24THRUST_300001_SM_1000_NS6detail15normal_iteratorINSD_10device_ptrIdEEEEjS9_dN9Rastrigin17evaluate_functionEEEvT0_PT3_T1_NS0_13GridEvenShareISO_EET2_T4_E12temp_storage+168];
	add.f64 	%fd1073, %fd1071, %fd1072;
	ld.shared.f64 	%fd1074, [_ZZN3cub18CUB_300001_SM_10006detail6reduce18DeviceReduceKernelINS2_10policy_hubIdjN4cuda3std3__44plusIdEEE10Policy1000EN6thrust24THRUST_300001_SM_1000_NS6detail15normal_iteratorINSD_10device_ptrIdEEEEjS9_dN9Rastrigin17evaluate_functionEEEvT0_PT3_T1_NS0_13GridEvenShareISO_EET2_T4_E12temp_storage+176];
	add.f64 	%fd1131, %fd1073, %fd1074;
	bra.uni 	$L__BB20_148;
$L__BB20_34:
	// begin inline asm
	mov.u32 %r396, %laneid;
	// end inline asm
	and.b32  	%r447, %r4, 992;
	add.s32 	%r448, %r447, 32;
	setp.gt.s32 	%p115, %r448, %r3;
	not.b32 	%r449, %r447;
	add.s32 	%r450, %r3, %r449;
	selp.b32 	%r445, %r450, 31, %p115;
	mov.b64 	%rd144, %fd1087;
	mov.b64 	{%r398, %r403}, %rd144;
	mov.b32 	%r404, 1;
	mov.b32 	%r446, -1;
	// begin inline asm
	shfl.sync.down.b32 %r397, %r398, %r404, %r445, %r446;
	// end inline asm
	// begin inline asm
	shfl.sync.down.b32 %r402, %r403, %r404, %r445, %r446;
	// end inline asm
	mov.b64 	%rd145, {%r397, %r402};
	mov.b64 	%fd955, %rd145;
	setp.lt.s32 	%p116, %r396, %r445;
	add.f64 	%fd956, %fd1087, %fd955;
	selp.f64 	%fd957, %fd956, %fd1087, %p116;
	mov.b64 	%rd146, %fd957;
	mov.b64 	{%r408, %r413}, %rd146;
	mov.b32 	%r414, 2;
	// begin inline asm
	shfl.sync.down.b32 %r407, %r408, %r414, %r445, %r446;
	// end inline asm
	// begin inline asm
	shfl.sync.down.b32 %r412, %r413, %r414, %r445, %r446;
	// end inline asm
	mov.b64 	%rd147, {%r407, %r412};
	mov.b64 	%fd958, %rd147;
	add.s32 	%r451, %r396, 2;
	setp.gt.s32 	%p117, %r451, %r445;
	add.f64 	%fd959, %fd957, %fd958;
	selp.f64 	%fd960, %fd957, %fd959, %p117;
	mov.b64 	%rd148, %fd960;
	mov.b64 	{%r418, %r423}, %rd148;
	mov.b32 	%r424, 4;
	// begin inline asm
	shfl.sync.down.b32 %r417, %r418, %r424, %r445, %r446;
	// end inline asm
	// begin inline asm
	shfl.sync.down.b32 %r422, %r423, %r424, %r445, %r446;
	// end inline asm
	mov.b64 	%rd149, {%r417, %r422};
	mov.b64 	%fd961, %rd149;
	add.s32 	%r452, %r396, 4;
	setp.gt.s32 	%p118, %r452, %r445;
	add.f64 	%fd962, %fd960, %fd961;
	selp.f64 	%fd963, %fd960, %fd962, %p118;
	mov.b64 	%rd150, %fd963;
	mov.b64 	{%r428, %r433}, %rd150;
	mov.b32 	%r434, 8;
	// begin inline asm
	shfl.sync.down.b32 %r427, %r428, %r434, %r445, %r446;
	// end inline asm
	// begin inline asm
	shfl.sync.down.b32 %r432, %r433, %r434, %r445, %r446;
	// end inline asm
	mov.b64 	%rd151, {%r427, %r432};
	mov.b64 	%fd964, %rd151;
	add.s32 	%r453, %r396, 8;
	setp.gt.s32 	%p119, %r453, %r445;
	add.f64 	%fd965, %fd963, %fd964;
	selp.f64 	%fd966, %fd963, %fd965, %p119;
	mov.b64 	%rd152, %fd966;
	mov.b64 	{%r438, %r443}, %rd152;
	mov.b32 	%r444, 16;
	// begin inline asm
	shfl.sync.down.b32 %r437, %r438, %r444, %r445, %r446;
	// end inline asm
	// begin inline asm
	shfl.sync.down.b32 %r442, %r443, %r444, %r445, %r446;
	// end inline asm
	mov.b64 	%rd153, {%r437, %r442};
	mov.b64 	%fd967, %rd153;
	add.s32 	%r454, %r396, 16;
	setp.gt.s32 	%p120, %r454, %r445;
	add.f64 	%fd968, %fd966, %fd967;
	selp.f64 	%fd1131, %fd966, %fd968, %p120;
	setp.ne.s32 	%p121, %r396, 0;
	@%p121 bra 	$L__BB20_36;
	shr.u32 	%r455, %r4, 2;
	and.b32  	%r456, %r455, 248;
	mov.u32 	%r457, _ZZN3cub18CUB_300001_SM_10006detail6reduce18DeviceReduceKernelINS2_10policy_hubIdjN4cuda3std3__44plusIdEEE10Policy1000EN6thrust24THRUST_300001_SM_1000_NS6detail15normal_iteratorINSD_10device_ptrIdEEEEjS9_dN9Rastrigin17evaluate_functionEEEvT0_PT3_T1_NS0_13GridEvenShareISO_EET2_T4_E12temp_storage;
	add.s32 	%r458, %r457, %r456;
	st.shared.f64 	[%r458+24], %fd1131;
$L__BB20_36:
	bar.sync 	0;
	setp.ne.s32 	%p122, %r4, 0;
	@%p122 bra 	$L__BB20_148;
	setp.gt.s32 	%p123, %r3, 32;
	ld.shared.f64 	%fd969, [_ZZN3cub18CUB_300001_SM_10006detail6reduce18DeviceReduceKernelINS2_10policy_hubIdjN4cuda3std3__44plusIdEEE10Policy1000EN6thrust24THRUST_300001_SM_1000_NS6detail15normal_iteratorINSD_10device_ptrIdEEEEjS9_dN9Rastrigin17evaluate_functionEEEvT0_PT3_T1_NS0_13GridEvenShareISO_EET2_T4_E12temp_storage+32];
	add.f64 	%fd970, %fd1131, %fd969;
	selp.f64 	%fd971, %fd970, %fd1131, %p123;
	setp.gt.s32 	%p124, %r3, 64;
	ld.shared.f64 	%fd972, [_ZZN3cub18CUB_300001_SM_10006detail6reduce18DeviceReduceKernelINS2_10policy_hubIdjN4cuda3std3__44plusIdEEE10Policy1000EN6thrust24THRUST_300001_SM_1000_NS6detail15normal_iteratorINSD_10device_ptrIdEEEEjS9_dN9Rastrigin17evaluate_functionEEEvT0_PT3_T1_NS0_13GridEvenShareISO_EET2_T4_E12temp_storage+40];
	add.f64 	%fd973, %fd972, %fd971;
	selp.f64 	%fd974, %fd973, %fd971, %p124;
	setp.gt.s32 	%p125, %r3, 96;
	ld.shared.f64 	%fd975, [_ZZN3cub18CUB_300001_SM_10006detail6reduce18DeviceReduceKernelINS2_10policy_hubIdjN4cuda3std3__44plusIdEEE10Policy1000EN6thrust24THRUST_300001_SM_1000_NS6detail15normal_iteratorINSD_10device_ptrIdEEEEjS9_dN9Rastrigin17evaluate_functionEEEvT0_PT3_T1_NS0_13GridEvenShareISO_EET2_T4_E12temp_storage+48];
	add.f64 	%fd976, %fd975, %fd974;
	selp.f64 	%fd977, %fd976, %fd974, %p125;
	setp.gt.s32 	%p126, %r3, 128;
	ld.shared.f64 	%fd978, [_ZZN3cub18CUB_300001_SM_10006detail6reduce18DeviceReduceKernelINS2_10policy_hubIdjN4cuda3std3__44plusIdEEE10Policy1000EN6thrust24THRUST_300001_SM_1000_NS6detail15normal_iteratorINSD_10device_ptrIdEEEEjS9_dN9Rastrigin17evaluate_functionEEEvT0_PT3_T1_NS0_13GridEvenShareISO_EET2_T4_E12temp_storage+56];
	add.f64 	%fd979, %fd978, %fd977;
	selp.f64 	%fd980, %fd979, %fd977, %p126;
	setp.gt.s32 	%p127, %r3, 160;
	ld.shared.f64 	%fd981, [_ZZN3cub18CUB_300001_SM_10006detail6reduce18DeviceReduceKernelINS2_10policy_hubIdjN4cuda3std3__44plusIdEEE10Policy1000EN6thrust24THRUST_300001_SM_1000_NS6detail15normal_iteratorINSD_10device_ptrIdEEEEjS9_dN9Rastrigin17evaluate_functionEEEvT0_PT3_T1_NS0_13GridEvenShareISO_EET2_T4_E12temp_storage+64];
	add.f64 	%fd982, %fd981, %fd980;
	selp.f64 	%fd983, %fd982, %fd980, %p127;
	setp.gt.s32 	%p128, %r3, 192;
	ld.shared.f64 	%fd984, [_ZZN3cub18CUB_300001_SM_10006detail6reduce18DeviceReduceKernelINS2_10policy_hubIdjN4cuda3std3__44plusIdEEE10Policy1000EN6thrust24THRUST_300001_SM_1000_NS6detail15normal_iteratorINSD_10device_ptrIdEEEEjS9_dN9Rastrigin17evaluate_functionEEEvT0_PT3_T1_NS0_13GridEvenShareISO_EET2_T4_E12temp_storage+72];
	add.f64 	%fd985, %fd984, %fd983;
	selp.f64 	%fd986, %fd985, %fd983, %p128;
	setp.gt.s32 	%p129, %r3, 224;
	ld.shared.f64 	%fd987, [_ZZN3cub18CUB_300001_SM_10006detail6reduce18DeviceReduceKernelINS2_10policy_hubIdjN4cuda3std3__44plusIdEEE10Policy1000EN6thrust24THRUST_300001_SM_1000_NS6detail15normal_iteratorINSD_10device_ptrIdEEEEjS9_dN9Rastrigin17evaluate_functionEEEvT0_PT3_T1_NS0_13GridEvenShareISO_EET2_T4_E12temp_storage+80];
	add.f64 	%fd988, %fd987, %fd986;
	selp.f64 	%fd989, %fd988, %fd986, %p129;
	setp.gt.s32 	%p130, %r3, 256;
	ld.shared.f64 	%fd990, [_ZZN3cub18CUB_300001_SM_10006detail6reduce18DeviceReduceKernelINS2_10policy_hubIdjN4cuda3std3__44plusIdEEE10Policy1000EN6thrust24THRUST_300001_SM_1000_NS6detail15normal_iteratorINSD_10device_ptrIdEEEEjS9_dN9Rastrigin17evaluate_functionEEEvT0_PT3_T1_NS0_13GridEvenShareISO_EET2_T4_E12temp_storage+88];
	add.f64 	%fd991, %fd990, %fd989;
	selp.f64 	%fd992, %fd991, %fd989, %p130;
	setp.gt.s32 	%p131, %r3, 288;
	ld.shared.f64 	%fd993, [_ZZN3cub18CUB_300001_SM_10006detail6reduce18DeviceReduceKernelINS2_10policy_hubIdjN4cuda3std3__44plusIdEEE10Policy1000EN6thrust24THRUST_300001_SM_1000_NS6detail15normal_iteratorINSD_10device_ptrIdEEEEjS9_dN9Rastrigin17evaluate_functionEEEvT0_PT3_T1_NS0_13GridEvenShareISO_EET2_T4_E12temp_storage+96];
	add.f64 	%fd994, %fd993, %fd992;
	selp.f64 	%fd995, %fd994, %fd992, %p131;
	setp.gt.s32 	%p132, %r3, 320;
	ld.shared.f64 	%fd996, [_ZZN3cub18CUB_300001_SM_10006detail6reduce18DeviceReduceKernelINS2_10policy_hubIdjN4cuda3std3__44plusIdEEE10Policy1000EN6thrust24THRUST_300001_SM_1000_NS6detail15normal_iteratorINSD_10device_ptrIdEEEEjS9_dN9Rastrigin17evaluate_functionEEEvT0_PT3_T1_NS0_13GridEvenShareISO_EET2_T4_E12temp_storage+104];
	add.f64 	%fd997, %fd996, %fd995;
	selp.f64 	%fd998, %fd997, %fd995, %p132;
	setp.gt.s32 	%p133, %r3, 352;
	ld.shared.f64 	%fd999, [_ZZN3cub18CUB_300001_SM_10006detail6reduce18DeviceReduceKernelINS2_10policy_hubIdjN4cuda3std3__44plusIdEEE10Policy1000EN6thrust24THRUST_300001_SM_1000_NS6detail15normal_iteratorINSD_10device_ptrIdEEEEjS9_dN9Rastrigin17evaluate_functionEEEvT0_PT3_T1_NS0_13GridEvenShareISO_EET2_T4_E12temp_storage+112];
	add.f64 	%fd1000, %fd999, %fd998;
	selp.f64 	%fd1001, %fd1000, %fd998, %p133;
	setp.gt.s32 	%p134, %r3, 384;
	ld.shared.f64 	%fd1002, [_ZZN3cub18CUB_300001_SM_10006detail6reduce18DeviceReduceKernelINS2_10policy_hubIdjN4cuda3std3__44plusIdEEE10Policy1000EN6thrust24THRUST_300001_SM_1000_NS6detail15normal_iteratorINSD_10device_ptrIdEEEEjS9_dN9Rastrigin17evaluate_functionEEEvT0_PT3_T1_NS0_13GridEvenShareISO_EET2_T4_E12temp_storage+120];
	add.f64 	%fd1003, %fd1002, %fd1001;
	selp.f64 	%fd1004, %fd1003, %fd1001, %p134;
	setp.gt.s32 	%p135, %r3, 416;
	ld.shared.f64 	%fd1005, [_ZZN3cub18CUB_300001_SM_10006detail6reduce18DeviceReduceKernelINS2_10policy_hubIdjN4cuda3std3__44plusIdEEE10Policy1000EN6thrust24THRUST_300001_SM_1000_NS6detail15normal_iteratorINSD_10device_ptrIdEEEEjS9_dN9Rastrigin17evaluate_functionEEEvT0_PT3_T1_NS0_13GridEvenShareISO_EET2_T4_E12temp_storage+128];
	add.f64 	%fd1006, %fd1005, %fd1004;
	selp.f64 	%fd1007, %fd1006, %fd1004, %p135;
	setp.gt.s32 	%p136, %r3, 448;
	ld.shared.f64 	%fd1008, [_ZZN3cub18CUB_300001_SM_10006detail6reduce18DeviceReduceKernelINS2_10policy_hubIdjN4cuda3std3__44plusIdEEE10Policy1000EN6thrust24THRUST_300001_SM_1000_NS6detail15normal_iteratorINSD_10device_ptrIdEEEEjS9_dN9Rastrigin17evaluate_functionEEEvT0_PT3_T1_NS0_13GridEvenShareISO_EET2_T4_E12temp_storage+136];
	add.f64 	%fd1009, %fd1008, %fd1007;
	selp.f64 	%fd1010, %fd1009, %fd1007, %p136;
	setp.gt.s32 	%p137, %r3, 480;
	ld.shared.f64 	%fd1011, [_ZZN3cub18CUB_300001_SM_10006detail6reduce18DeviceReduceKernelINS2_10policy_hubIdjN4cuda3std3__44plusIdEEE10Policy1000EN6thrust24THRUST_300001_SM_1000_NS6detail15normal_iteratorINSD_10device_ptrIdEEEEjS9_dN9Rastrigin17evaluate_functionEEEvT0_PT3_T1_NS0_13GridEvenShareISO_EET2_T4_E12temp_storage+144];
	add.f64 	%fd1012, %fd1011, %fd1010;
	selp.f64 	%fd1013, %fd1012, %fd1010, %p137;
	setp.gt.s32 	%p138, %r3, 512;
	ld.shared.f64 	%fd1014, [_ZZN3cub18CUB_300001_SM_10006detail6reduce18DeviceReduceKernelINS2_10policy_hubIdjN4cuda3std3__44plusIdEEE10Policy1000EN6thrust24THRUST_300001_SM_1000_NS6detail15normal_iteratorINSD_10device_ptrIdEEEEjS9_dN9Rastrigin17evaluate_functionEEEvT0_PT3_T1_NS0_13GridEvenShareISO_EET2_T4_E12temp_storage+152];
	add.f64 	%fd1015, %fd1014, %fd1013;
	selp.f64 	%fd1016, %fd1015, %fd1013, %p138;
	setp.gt.s32 	%p139, %r3, 544;
	ld.shared.f64 	%fd1017, [_ZZN3cub18CUB_300001_SM_10006detail6reduce18DeviceReduceKernelINS2_10policy_hubIdjN4cuda3std3__44plusIdEEE10Policy1000EN6thrust24THRUST_300001_SM_1000_NS6detail15normal_iteratorINSD_10device_ptrIdEEEEjS9_dN9Rastrigin17evaluate_functionEEEvT0_PT3_T1_NS0_13GridEvenShareISO_EET2_T4_E12temp_storage+160];
	add.f64 	%fd1018, %fd1017, %fd1016;
	selp.f64 	%fd1019, %fd1018, %fd1016, %p139;
	setp.gt.s32 	%p140, %r3, 576;
	ld.shared.f64 	%fd1020, [_ZZN3cub18CUB_300001_SM_10006detail6reduce18DeviceReduceKernelINS2_10policy_hubIdjN4cuda3std3__44plusIdEEE10Policy1000EN6thrust24THRUST_300001_SM_1000_NS6detail15normal_iteratorINSD_10device_ptrIdEEEEjS9_dN9Rastrigin17evaluate_functionEEEvT0_PT3_T1_NS0_13GridEvenShareISO_EET2_T4_E12temp_storage+168];
	add.f64 	%fd1021, %fd1020, %fd1019;
	selp.f64 	%fd1022, %fd1021, %fd1019, %p140;
	setp.gt.s32 	%p141, %r3, 608;
	ld.shared.f64 	%fd1023, [_ZZN3cub18CUB_300001_SM_10006detail6reduce18DeviceReduceKernelINS2_10policy_hubIdjN4cuda3std3__44plusIdEEE10Policy1000EN6thrust24THRUST_300001_SM_1000_NS6detail15normal_iteratorINSD_10device_ptrIdEEEEjS9_dN9Rastrigin17evaluate_functionEEEvT0_PT3_T1_NS0_13GridEvenShareISO_EET2_T4_E12temp_storage+176];
	add.f64 	%fd1024, %fd1023, %fd1022;
	selp.f64 	%fd1131, %fd1024, %fd1022, %p141;
	bra.uni 	$L__BB20_148;
$L__BB20_38:
	mov.u32 	%r164, %tid.x;
	add.s32 	%r165, %r2, %r164;
	mul.wide.u32 	%rd6, %r165, 8;
	add.s64 	%rd2, %rd1, %rd6;
	ld.global.f64 	%fd48, [%rd2];
	mul.f64 	%fd49, %fd48, 0d401921FB54442D18;
	abs.f64 	%fd50, %fd49;
	setp.neu.f64 	%p2, %fd50, 0d7FF0000000000000;
	@%p2 bra 	$L__BB20_40;
	mov.f64 	%fd238, 0d0000000000000000;
	mul.rn.f64 	%fd1089, %fd49, %fd238;
	mov.b32 	%r529, 1;
	bra.uni 	$L__BB20_43;
$L__BB20_40:
	mul.f64 	%fd233, %fd49, 0d3FE45F306DC9C883;
	cvt.rni.s32.f64 	%r528, %fd233;
	cvt.rn.f64.s32 	%fd234, %r528;
	fma.rn.f64 	%fd235, %fd234, 0dBFF921FB54442D18, %fd49;
	fma.rn.f64 	%fd236, %fd234, 0dBC91A62633145C00, %fd235;
	fma.rn.f64 	%fd1089, %fd234, 0dB97B839A252049C0, %fd236;
	setp.ltu.f64 	%p3, %fd50, 0d41E0000000000000;
	@%p3 bra 	$L__BB20_42;
	{ // callseq 23, 0
	.param .b64 param0;
	st.param.f64 	[param0], %fd49;
	.param .align 16 .b8 retval0[16];
	call.uni (retval0), 
	__internal_trig_reduction_slowpathd, 
	(
	param0
	);
	ld.param.f64 	%fd1089, [retval0];
	ld.param.b32 	%r528, [retval0+8];
	} // callseq 23
$L__BB20_42:
	add.s32 	%r529, %r528, 1;
$L__BB20_43:
	shl.b32 	%r168, %r529, 6;
	cvt.u64.u32 	%rd7, %r168;
	and.b64  	%rd8, %rd7, 64;
	mov.u64 	%rd9, __cudart_sin_cos_coeffs;
	add.s64 	%rd10, %rd9, %rd8;
	mul.rn.f64 	%fd239, %fd1089, %fd1089;
	and.b32  	%r169, %r529, 1;
	setp.eq.b32 	%p4, %r169, 1;
	selp.f64 	%fd240, 0dBDA8FF8320FD8164, 0d3DE5DB65F9785EBA, %p4;
	ld.global.nc.v2.f64 	{%fd241, %fd242}, [%rd10];
	fma.rn.f64 	%fd243, %fd240, %fd239, %fd241;
	fma.rn.f64 	%fd244, %fd243, %fd239, %fd242;
	ld.global.nc.v2.f64 	{%fd245, %fd246}, [%rd10+16];
	fma.rn.f64 	%fd247, %fd244, %fd239, %fd245;
	fma.rn.f64 	%fd248, %fd247, %fd239, %fd246;
	ld.global.nc.v2.f64 	{%fd249, %fd250}, [%rd10+32];
	fma.rn.f64 	%fd251, %fd248, %fd239, %fd249;
	fma.rn.f64 	%fd252, %fd251, %fd239, %fd250;
	fma.rn.f64 	%fd253, %fd252, %fd1089, %fd1089;
	fma.rn.f64 	%fd254, %fd252, %fd239, 0d3FF0000000000000;
	selp.f64 	%fd255, %fd254, %fd253, %p4;
	and.b32  	%r170, %r529, 2;
	setp.eq.s32 	%p5, %r170, 0;
	mov.f64 	%fd256, 0d0000000000000000;
	sub.f64 	%fd257, %fd256, %fd255;
	selp.f64 	%fd258, %fd255, %fd257, %p5;
	mul.f64 	%fd259, %fd1, %fd258;
	mul.f64 	%fd260, %fd48, %fd48;
	sub.f64 	%fd56, %fd260, %fd259;
	ld.global.f64 	%fd57, [%rd2+5120];
	mul.f64 	%fd58, %fd57, 0d401921FB54442D18;
	abs.f64 	%fd59, %fd58;
	setp.eq.f64 	%p6, %fd59, 0d7FF0000000000000;
	@%p6 bra 	$L__BB20_47;
	mul.f64 	%fd261, %fd58, 0d3FE45F306DC9C883;
	cvt.rni.s32.f64 	%r530, %fd261;
	cvt.rn.f64.s32 	%fd262, %r530;
	fma.rn.f64 	%fd263, %fd262, 0dBFF921FB54442D18, %fd58;
	fma.rn.f64 	%fd264, %fd262, 0dBC91A62633145C00, %fd263;
	fma.rn.f64 	%fd1091, %fd262, 0dB97B839A252049C0, %fd264;
	setp.ltu.f64 	%p7, %fd59, 0d41E0000000000000;
	@%p7 bra 	$L__BB20_46;
	{ // callseq 24, 0
	.param .b64 param0;
	st.param.f64 	[param0], %fd58;
	.param .align 16 .b8 retval0[16];
	call.uni (retval0), 
	__internal_trig_reduction_slowpathd, 
	(
	param0
	);
	ld.param.f64 	%fd1091, [retval0];
	ld.param.b32 	%r530, [retval0+8];
	} // callseq 24
$L__BB20_46:
	add.s32 	%r531, %r530, 1;
	bra.uni 	$L__BB20_48;
$L__BB20_47:
	mov.f64 	%fd266, 0d0000000000000000;
	mul.rn.f64 	%fd1091, %fd58, %fd266;
	mov.b32 	%r531, 1;
$L__BB20_48:
	shl.b32 	%r173, %r531, 6;
	cvt.u64.u32 	%rd11, %r173;
	and.b64  	%rd12, %rd11, 64;
	add.s64 	%rd14, %rd9, %rd12;
	mul.rn.f64 	%fd267, %fd1091, %fd1091;
	and.b32  	%r174, %r531, 1;
	setp.eq.b32 	%p8, %r174, 1;
	selp.f64 	%fd268, 0dBDA8FF8320FD8164, 0d3DE5DB65F9785EBA, %p8;
	ld.global.nc.v2.f64 	{%fd269, %fd270}, [%rd14];
	fma.rn.f64 	%fd271, %fd268, %fd267, %fd269;
	fma.rn.f64 	%fd272, %fd271, %fd267, %fd270;
	ld.global.nc.v2.f64 	{%fd273, %fd274}, [%rd14+16];
	fma.rn.f64 	%fd275, %fd272, %fd267, %fd273;
	fma.rn.f64 	%fd276, %fd275, %fd267, %fd274;
	ld.global.nc.v2.f64 	{%fd277, %fd278}, [%rd14+32];
	fma.rn.f64 	%fd279, %fd276, %fd267, %fd277;
	fma.rn.f64 	%fd280, %fd279, %fd267, %fd278;
	fma.rn.f64 	%fd281, %fd280, %fd1091, %fd1091;
	fma.rn.f64 	%fd282, %fd280, %fd267, 0d3FF0000000000000;
	selp.f64 	%fd283, %fd282, %fd281, %p8;
	and.b32  	%r175, %r531, 2;
	setp.eq.s32 	%p9, %r175, 0;
	mov.f64 	%fd284, 0d0000000000000000;
	sub.f64 	%fd285, %fd284, %fd283;
	selp.f64 	%fd286, %fd283, %fd285, %p9;
	mul.f64 	%fd287, %fd1, %fd286;
	mul.f64 	%fd288, %fd57, %fd57;
	sub.f64 	%fd65, %fd288, %fd287;
	ld.global.f64 	%fd66, [%rd2+10240];
	mul.f64 	%fd67, %fd66, 0d401921FB54442D18;
	abs.f64 	%fd68, %fd67;
	setp.eq.f64 	%p10, %fd68, 0d7FF0000000000000;
	@%p10 bra 	$L__BB20_52;
	mul.f64 	%fd289, %fd67, 0d3FE45F306DC9C883;
	cvt.rni.s32.f64 	%r532, %fd289;
	cvt.rn.f64.s32 	%fd290, %r532;
	fma.rn.f64 	%fd291, %fd290, 0dBFF921FB54442D18, %fd67;
	fma.rn.f64 	%fd292, %fd290, 0dBC91A62633145C00, %fd291;
	fma.rn.f64 	%fd1093, %fd290, 0dB97B839A252049C0, %fd292;
	setp.ltu.f64 	%p11, %fd68, 0d41E0000000000000;
	@%p11 bra 	$L__BB20_51;
	{ // callseq 25, 0
	.param .b64 param0;
	st.param.f64 	[param0], %fd67;
	.param .align 16 .b8 retval0[16];
	call.uni (retval0), 
	__internal_trig_reduction_slowpathd, 
	(
	param0
	);
	ld.param.f64 	%fd1093, [retval0];
	ld.param.b32 	%r532, [retval0+8];
	} // callseq 25
$L__BB20_51:
	add.s32 	%r533, %r532, 1;
	bra.uni 	$L__BB20_53;
$L__BB20_52:
	mov.f64 	%fd294, 0d0000000000000000;
	mul.rn.f64 	%fd1093, %fd67, %fd294;
	mov.b32 	%r533, 1;
$L__BB20_53:
	shl.b32 	%r178, %r533, 6;
	cvt.u64.u32 	%rd15, %r178;
	and.b64  	%rd16, %rd15, 64;
	add.s64 	%rd18, %rd9, %rd16;
	mul.rn.f64 	%fd295, %fd1093, %fd1093;
	and.b32  	%r179, %r533, 1;
	setp.eq.b32 	%p12, %r179, 1;
	selp.f64 	%fd296, 0dBDA8FF8320FD8164, 0d3DE5DB65F9785EBA, %p12;
	ld.global.nc.v2.f64 	{%fd297, %fd298}, [%rd18];
	fma.rn.f64 	%fd299, %fd296, %fd295, %fd297;
	fma.rn.f64 	%fd300, %fd299, %fd295, %fd298;
	ld.global.nc.v2.f64 	{%fd301, %fd302}, [%rd18+16];
	fma.rn.f64 	%fd303, %fd300, %fd295, %fd301;
	fma.rn.f64 	%fd304, %fd303, %fd295, %fd302;
	ld.global.nc.v2.f64 	{%fd305, %fd306}, [%rd18+32];
	fma.rn.f64 	%fd307, %fd304, %fd295, %fd305;
	fma.rn.f64 	%fd308, %fd307, %fd295, %fd306;
	fma.rn.f64 	%fd309, %fd308, %fd1093, %fd1093;
	fma.rn.f64 	%fd310, %fd308, %fd295, 0d3FF0000000000000;
	selp.f64 	%fd311, %fd310, %fd309, %p12;
	and.b32  	%r180, %r533, 2;
	setp.eq.s32 	%p13, %r180, 0;
	mov.f64 	%fd312, 0d0000000000000000;
	sub.f64 	%fd313, %fd312, %fd311;
	selp.f64 	%fd314, %fd311, %fd313, %p13;
	mul.f64 	%fd315, %fd1, %fd314;
	mul.f64 	%fd316, %fd66, %fd66;
	sub.f64 	%fd74, %fd316, %fd315;
	ld.global.f64 	%fd75, [%rd2+15360];
	mul.f64 	%fd76, %fd75, 0d401921FB54442D18;
	abs.f64 	%fd77, %fd76;
	setp.eq.f64 	%p14, %fd77, 0d7FF0000000000000;
	@%p14 bra 	$L__BB20_57;
	mul.f64 	%fd317, %fd76, 0d3FE45F306DC9C883;
	cvt.rni.s32.f64 	%r534, %fd317;
	cvt.rn.f64.s32 	%fd318, %r534;
	fma.rn.f64 	%fd319, %fd318, 0dBFF921FB54442D18, %fd76;
	fma.rn.f64 	%fd320, %fd318, 0dBC91A62633145C00, %fd319;
	fma.rn.f64 	%fd1095, %fd318, 0dB97B839A252049C0, %fd320;
	setp.ltu.f64 	%p15, %fd77, 0d41E0000000000000;
	@%p15 bra 	$L__BB20_56;
	{ // callseq 26, 0
	.param .b64 param0;
	st.param.f64 	[param0], %fd76;
	.param .align 16 .b8 retval0[16];
	call.uni (retval0), 
	__internal_trig_reduction_slowpathd, 
	(
	param0
	);
	ld.param.f64 	%fd1095, [retval0];
	ld.param.b32 	%r534, [retval0+8];
	} // callseq 26
$L__BB20_56:
	add.s32 	%r535, %r534, 1;
	bra.uni 	$L__BB20_58;
$L__BB20_57:
	mov.f64 	%fd322, 0d0000000000000000;
	mul.rn.f64 	%fd1095, %fd76, %fd322;
	mov.b32 	%r535, 1;
$L__BB20_58:
	shl.b32 	%r183, %r535, 6;
	cvt.u64.u32 	%rd19, %r183;
	and.b64  	%rd20, %rd19, 64;
	add.s64 	%rd22, %rd9, %rd20;
	mul.rn.f64 	%fd323, %fd1095, %fd1095;
	and.b32  	%r184, %r535, 1;
	setp.eq.b32 	%p16, %r184, 1;
	selp.f64 	%fd324, 0dBDA8FF8320FD8164, 0d3DE5DB65F9785EBA, %p16;
	ld.global.nc.v2.f64 	{%fd325, %fd326}, [%rd22];
	fma.rn.f64 	%fd327, %fd324, %fd323, %fd325;
	fma.rn.f64 	%fd328, %fd327, %fd323, %fd326;
	ld.global.nc.v2.f64 	{%fd329, %fd330}, [%rd22+16];
	fma.rn.f64 	%fd331, %fd328, %fd323, %fd329;
	fma.rn.f64 	%fd332, %fd331, %fd323, %fd330;
	ld.global.nc.v2.f64 	{%fd333, %fd334}, [%rd22+32];
	fma.rn.f64 	%fd335, %fd332, %fd323, %fd333;
	fma.rn.f64 	%fd336, %fd335, %fd323, %fd334;
	fma.rn.f64 	%fd337, %fd336, %fd1095, %fd1095;
	fma.rn.f64 	%fd338, %fd336, %fd323, 0d3FF0000000000000;
	selp.f64 	%fd339, %fd338, %fd337, %p16;
	and.b32  	%r185, %r535, 2;
	setp.eq.s32 	%p17, %r185, 0;
	mov.f64 	%fd340, 0d0000000000000000;
	sub.f64 	%fd341, %fd340, %fd339;
	selp.f64 	%fd342, %fd339, %fd341, %p17;
	mul.f64 	%fd343, %fd1, %fd342;
	mul.f64 	%fd344, %fd75, %fd75;
	sub.f64 	%fd83, %fd344, %fd343;
	mov.u32 	%r186, %ctaid.x;
	mul.lo.s32 	%r187, %r186, 5120;
	mov.u32 	%r188, %tid.x;
	or.b32  	%r189, %r187, %r188;
	mul.wide.u32 	%rd23, %r189, 8;
	add.s64 	%rd24, %rd1, %rd23;
	ld.global.f64 	%fd84, [%rd24+20480];
	mul.f64 	%fd85, %fd84, 0d401921FB54442D18;
	abs.f64 	%fd86, %fd85;
	setp.eq.f64 	%p18, %fd86, 0d7FF0000000000000;
	@%p18 bra 	$L__BB20_62;
	mul.f64 	%fd345, %fd85, 0d3FE45F306DC9C883;
	cvt.rni.s32.f64 	%r536, %fd345;
	cvt.rn.f64.s32 	%fd346, %r536;
	fma.rn.f64 	%fd347, %fd346, 0dBFF921FB54442D18, %fd85;
	fma.rn.f64 	%fd348, %fd346, 0dBC91A62633145C00, %fd347;
	fma.rn.f64 	%fd1097, %fd346, 0dB97B839A252049C0, %fd348;
	setp.ltu.f64 	%p19, %fd86, 0d41E0000000000000;
	@%p19 bra 	$L__BB20_61;
	{ // callseq 27, 0
	.param .b64 param0;
	st.param.f64 	[param0], %fd85;
	.param .align 16 .b8 retval0[16];
	call.uni (retval0), 
	__internal_trig_reduction_slowpathd, 
	(
	param0
	);
	ld.param.f64 	%fd1097, [retval0];
	ld.param.b32 	%r536, [retval0+8];
	} // callseq 27
$L__BB20_61:
	add.s32 	%r537, %r536, 1;
	bra.uni 	$L__BB20_63;
$L__BB20_62:
	mov.f64 	%fd350, 0d0000000000000000;
	mul.rn.f64 	%fd1097, %fd85, %fd350;
	mov.b32 	%r537, 1;
$L__BB20_63:
	shl.b32 	%r192, %r537, 6;
	cvt.u64.u32 	%rd25, %r192;
	and.b64  	%rd26, %rd25, 64;
	mov.u64 	%rd27, __cudart_sin_cos_coeffs;
	add.s64 	%rd28, %rd27, %rd26;
	mul.rn.f64 	%fd351, %fd1097, %fd1097;
	and.b32  	%r193, %r537, 1;
	setp.eq.b32 	%p20, %r193, 1;
	selp.f64 	%fd352, 0dBDA8FF8320FD8164, 0d3DE5DB65F9785EBA, %p20;
	ld.global.nc.v2.f64 	{%fd353, %fd354}, [%rd28];
	fma.rn.f64 	%fd355, %fd352, %fd351, %fd353;
	fma.rn.f64 	%fd356, %fd355, %fd351, %fd354;
	ld.global.nc.v2.f64 	{%fd357, %fd358}, [%rd28+16];
	fma.rn.f64 	%fd359, %fd356, %fd351, %fd357;
	fma.rn.f64 	%fd360, %fd359, %fd351, %fd358;
	ld.global.nc.v2.f64 	{%fd361, %fd362}, [%rd28+32];
	fma.rn.f64 	%fd363, %fd360, %fd351, %fd361;
	fma.rn.f64 	%fd364, %fd363, %fd351, %fd362;
	fma.rn.f64 	%fd365, %fd364, %fd1097, %fd1097;
	fma.rn.f64 	%fd366, %fd364, %fd351, 0d3FF0000000000000;
	selp.f64 	%fd367, %fd366, %fd365, %p20;
	and.b32  	%r194, %r537, 2;
	setp.eq.s32 	%p21, %r194, 0;
	mov.f64 	%fd368, 0d0000000000000000;
	sub.f64 	%fd369, %fd368, %fd367;
	selp.f64 	%fd370, %fd367, %fd369, %p21;
	mul.f64 	%fd371, %fd1, %fd370;
	mul.f64 	%fd372, %fd84, %fd84;
	sub.f64 	%fd92, %fd372, %fd371;
	mov.u32 	%r197, %tid.x;
	or.b32  	%r198, %r187, %r197;
	mul.wide.u32 	%rd29, %r198, 8;
	add.s64 	%rd30, %rd1, %rd29;
	ld.global.f64 	%fd93, [%rd30+25600];
	mul.f64 	%fd94, %fd93, 0d401921FB54442D18;
	abs.f64 	%fd95, %fd94;
	setp.eq.f64 	%p22, %fd95, 0d7FF0000000000000;
	@%p22 bra 	$L__BB20_67;
	mul.f64 	%fd373, %fd94, 0d3FE45F306DC9C883;
	cvt.rni.s32.f64 	%r538, %fd373;
	cvt.rn.f64.s32 	%fd374, %r538;
	fma.rn.f64 	%fd375, %fd374, 0dBFF921FB54442D18, %fd94;
	fma.rn.f64 	%fd376, %fd374, 0dBC91A62633145C00, %fd375;
	fma.rn.f64 	%fd1099, %fd374, 0dB97B839A252049C0, %fd376;
	setp.ltu.f64 	%p23, %fd95, 0d41E0000000000000;
	@%p23 bra 	$L__BB20_66;
	{ // callseq 28, 0
	.param .b64 param0;
	st.param.f64 	[param0], %fd94;
	.param .align 16 .b8 retval0[16];
	call.uni (retval0), 
	__internal_trig_reduction_slowpathd, 
	(
	param0
	);
	ld.param.f64 	%fd1099, [retval0];
	ld.param.b32 	%r538, [retval0+8];
	} // callseq 28
$L__BB20_66:
	add.s32 	%r539, %r538, 1;
	bra.uni 	$L__BB20_68;
$L__BB20_67:
	mov.f64 	%fd378, 0d0000000000000000;
	mul.rn.f64 	%fd1099, %fd94, %fd378;
	mov.b32 	%r539, 1;
$L__BB20_68:
	shl.b32 	%r201, %r539, 6;
	cvt.u64.u32 	%rd31, %r201;
	and.b64  	%rd32, %rd31, 64;
	mov.u64 	%rd33, __cudart_sin_cos_coeffs;
	add.s64 	%rd34, %rd33, %rd32;
	mul.rn.f64 	%fd379, %fd1099, %fd1099;
	and.b32  	%r202, %r539, 1;
	setp.eq.b32 	%p24, %r202, 1;
	selp.f64 	%fd380, 0dBDA8FF8320FD8164, 0d3DE5DB65F9785EBA, %p24;
	ld.global.nc.v2.f64 	{%fd381, %fd382}, [%rd34];
	fma.rn.f64 	%fd383, %fd380, %fd379, %fd381;
	fma.rn.f64 	%fd384, %fd383, %fd379, %fd382;
	ld.global.nc.v2.f64 	{%fd385, %fd386}, [%rd34+16];
	fma.rn.f64 	%fd387, %fd384, %fd379, %fd385;
	fma.rn.f64 	%fd388, %fd387, %fd379, %fd386;
	ld.global.nc.v2.f64 	{%fd389, %fd390}, [%rd34+32];
	fma.rn.f64 	%fd391, %fd388, %fd379, %fd389;
	fma.rn.f64 	%fd392, %fd391, %fd379, %fd390;
	fma.rn.f64 	%fd393, %fd392, %fd1099, %fd1099;
	fma.rn.f64 	%fd394, %fd392, %fd379, 0d3FF0000000000000;
	selp.f64 	%fd395, %fd394, %fd393, %p24;
	and.b32  	%r203, %r539, 2;
	setp.eq.s32 	%p25, %r203, 0;
	mov.f64 	%fd396, 0d0000000000000000;
	sub.f64 	%fd397, %fd396, %fd395;
	selp.f64 	%fd398, %fd395, %fd397, %p25;
	mul.f64 	%fd399, %fd1, %fd398;
	mul.f64 	%fd400, %fd93, %fd93;
	sub.f64 	%fd102, %fd400, %fd399;
	mov.u32 	%r204, %ctaid.x;
	mul.lo.s32 	%r205, %r204, 5120;
	mov.u32 	%r206, %tid.x;
	or.b32  	%r207, %r205, %r206;
	mul.wide.u32 	%rd35, %r207, 8;
	add.s64 	%rd36, %rd1, %rd35;
	ld.global.f64 	%fd103, [%rd36+30720];
	mul.f64 	%fd104, %fd103, 0d401921FB54442D18;
	abs.f64 	%fd105, %fd104;
	setp.eq.f64 	%p26, %fd105, 0d7FF0000000000000;
	@%p26 bra 	$L__BB20_72;
	mul.f64 	%fd106, %fd103, 0d401921FB54442D18;
	mul.f64 	%fd401, %fd106, 0d3FE45F306DC9C883;
	cvt.rni.s32.f64 	%r540, %fd401;
	cvt.rn.f64.s32 	%fd402, %r540;
	fma.rn.f64 	%fd403, %fd402, 0dBFF921FB54442D18, %fd106;
	fma.rn.f64 	%fd404, %fd402, 0dBC91A62633145C00, %fd403;
	fma.rn.f64 	%fd1101, %fd402, 0dB97B839A252049C0, %fd404;
	setp.ltu.f64 	%p27, %fd105, 0d41E0000000000000;
	@%p27 bra 	$L__BB20_71;
	{ // callseq 29, 0
	.param .b64 param0;
	st.param.f64 	[param0], %fd106;
	.param .align 16 .b8 retval0[16];
	call.uni (retval0), 
	__internal_trig_reduction_slowpathd, 
	(
	param0
	);
	ld.param.f64 	%fd1101, [retval0];
	ld.param.b32 	%r540, [retval0+8];
	} // callseq 29
$L__BB20_71:
	add.s32 	%r541, %r540, 1;
	bra.uni 	$L__BB20_73;
$L__BB20_72:
	mov.f64 	%fd406, 0d0000000000000000;
	mul.rn.f64 	%fd1101, %fd104, %fd406;
	mov.b32 	%r541, 1;
$L__BB20_73:
	shl.b32 	%r210, %r541, 6;
	cvt.u64.u32 	%rd37, %r210;
	and.b64  	%rd38, %rd37, 64;
	mov.u64 	%rd39, __cudart_sin_cos_coeffs;
	add.s64 	%rd40, %rd39, %rd38;
	mul.rn.f64 	%fd407, %fd1101, %fd1101;
	and.b32  	%r211, %r541, 1;
	setp.eq.b32 	%p28, %r211, 1;
	selp.f64 	%fd408, 0dBDA8FF8320FD8164, 0d3DE5DB65F9785EBA, %p28;
	ld.global.nc.v2.f64 	{%fd409, %fd410}, [%rd40];
	fma.rn.f64 	%fd411, %fd408, %fd407, %fd409;
	fma.rn.f64 	%fd412, %fd411, %fd407, %fd410;
	ld.global.nc.v2.f64 	{%fd413, %fd414}, [%rd40+16];
	fma.rn.f64 	%fd415, %fd412, %fd407, %fd413;
	fma.rn.f64 	%fd416, %fd415, %fd407, %fd414;
	ld.global.nc.v2.f64 	{%fd417, %fd418}, [%rd40+32];
	fma.rn.f64 	%fd419, %fd416, %fd407, %fd417;
	fma.rn.f64 	%fd420, %fd419, %fd407, %fd418;
	fma.rn.f64 	%fd421, %fd420, %fd1101, %fd1101;
	fma.rn.f64 	%fd422, %fd420, %fd407, 0d3FF0000000000000;
	selp.f64 	%fd423, %fd422, %fd421, %p28;
	and.b32  	%r212, %r541, 2;
	setp.eq.s32 	%p29, %r212, 0;
	mov.f64 	%fd424, 0d0000000000000000;
	sub.f64 	%fd425, %fd424, %fd423;
	selp.f64 	%fd426, %fd423, %fd425, %p29;
	mul.f64 	%fd427, %fd1, %fd426;
	mul.f64 	%fd428, %fd103, %fd103;
	sub.f64 	%fd112, %fd428, %fd427;
	mov.u32 	%r213, %ctaid.x;
	mul.lo.s32 	%r214, %r213, 5120;
	mov.u32 	%r215, %tid.x;
	or.b32  	%r216, %r214, %r215;
	mul.wide.u32 	%rd41, %r216, 8;
	add.s64 	%rd42, %rd1, %rd41;
	ld.global.f64 	%fd113, [%rd42+35840];
	mul.f64 	%fd114, %fd113, 0d401921FB54442D18;
	abs.f64 	%fd115, %fd114;
	setp.eq.f64 	%p30, %fd115, 0d7FF0000000000000;
	@%p30 bra 	$L__BB20_77;
	mul.f64 	%fd116, %fd113, 0d401921FB54442D18;
	mul.f64 	%fd429, %fd116, 0d3FE45F306DC9C883;
	cvt.rni.s32.f64 	%r542, %fd429;
	cvt.rn.f64.s32 	%fd430, %r542;
	fma.rn.f64 	%fd431, %fd430, 0dBFF921FB54442D18, %fd116;
	fma.rn.f64 	%fd432, %fd430, 0dBC91A62633145C00, %fd431;
	fma.rn.f64 	%fd1103, %fd430, 0dB97B839A252049C0, %fd432;
	setp.ltu.f64 	%p31, %fd115, 0d41E0000000000000;
	@%p31 bra 	$L__BB20_76;
	{ // callseq 30, 0
	.param .b64 param0;
	st.param.f64 	[param0], %fd116;
	.param .align 16 .b8 retval0[16];
	call.uni (retval0), 
	__internal_trig_reduction_slowpathd, 
	(
	param0
	);
	ld.param.f64 	%fd1103, [retval0];
	ld.param.b32 	%r542, [retval0+8];
	} // callseq 30
$L__BB20_76:
	add.s32 	%r543, %r542, 1;
	bra.uni 	$L__BB20_78;
$L__BB20_77:
	mov.f64 	%fd434, 0d0000000000000000;
	mul.rn.f64 	%fd1103, %fd114, %fd434;
	mov.b32 	%r543, 1;
$L__BB20_78:
	shl.b32 	%r219, %r543, 6;
	cvt.u64.u32 	%rd43, %r219;
	and.b64  	%rd44, %rd43, 64;
	mov.u64 	%rd45, __cudart_sin_cos_coeffs;
	add.s64 	%rd46, %rd45, %rd44;
	mul.rn.f64 	%fd435, %fd1103, %fd1103;
	and.b32  	%r220, %r543, 1;
	setp.eq.b32 	%p32, %r220, 1;
	selp.f64 	%fd436, 0dBDA8FF8320FD8164, 0d3DE5DB65F9785EBA, %p32;
	ld.global.nc.v2.f64 	{%fd437, %fd438}, [%rd46];
	fma.rn.f64 	%fd439, %fd436, %fd435, %fd437;
	fma.rn.f64 	%fd440, %fd439, %fd435, %fd438;
	ld.global.nc.v2.f64 	{%fd441, %fd442}, [%rd46+16];
	fma.rn.f64 	%fd443, %fd440, %fd435, %fd441;
	fma.rn.f64 	%fd444, %fd443, %fd435, %fd442;
	ld.global.nc.v2.f64 	{%fd445, %fd446}, [%rd46+32];
	fma.rn.f64 	%fd447, %fd444, %fd435, %fd445;
	fma.rn.f64 	%fd448, %fd447, %fd435, %fd446;
	fma.rn.f64 	%fd449, %fd448, %fd1103, %fd1103;
	fma.rn.f64 	%fd450, %fd448, %fd435, 0d3FF0000000000000;
	selp.f64 	%fd451, %fd450, %fd449, %p32;
	and.b32  	%r221, %r543, 2;
	setp.eq.s32 	%p33, %r221, 0;
	mov.f64 	%fd452, 0d0000000000000000;
	sub.f64 	%fd453, %fd452, %fd451;
	selp.f64 	%fd454, %fd451, %fd453, %p33;
	mul.f64 	%fd455, %fd1, %fd454;
	mul.f64 	%fd456, %fd113, %fd113;
	sub.f64 	%fd457, %fd456, %fd455;
	add.f64 	%fd458, %fd56, %fd65;
	add.f64 	%fd459, %fd458, %fd74;
	add.f64 	%fd460, %fd459, %fd83;
	add.f64 	%fd461, %fd460, %fd92;
	add.f64 	%fd462, %fd461, %fd102;
	add.f64 	%fd463, %fd462, %fd112;
	add.f64 	%fd1130, %fd463, %fd457;
	mul.lo.s32 	%r76, %r159, 5120;
	mov.u32 	%r222, %ctaid.x;
	mul.lo.s32 	%r546, %r222, 5120;
	sub.s32 	%r224, %r158, %r546;
	setp.lt.u32 	%p34, %r224, %r76;
	@%p34 bra 	$L__BB20_144;
	add.s32 	%r227, %r76, %r546;
	add.s32 	%r544, %r227, 640;
	mov.b32 	%r545, 0;
$L__BB20_80:
	mov.u32 	%r565, %tid.x;
	mad.lo.s32 	%r546, %r159, 5120, %r546;
	add.s32 	%r228, %r158, -5120;
	setp.gt.u32 	%p35, %r546, %r228;
	@%p35 bra 	$L__BB20_122;
	add.s32 	%r229, %r565, %r546;
	mul.wide.u32 	%rd47, %r229, 8;
	add.s64 	%rd3, %rd1, %rd47;
	ld.global.f64 	%fd124, [%rd3];
	mul.f64 	%fd125, %fd124, 0d401921FB54442D18;
	abs.f64 	%fd126, %fd125;
	setp.neu.f64 	%p36, %fd126, 0d7FF0000000000000;
	@%p36 bra 	$L__BB20_83;
	mov.f64 	%fd469, 0d0000000000000000;
	mul.rn.f64 	%fd1106, %fd125, %fd469;
	mov.b32 	%r548, 1;
	bra.uni 	$L__BB20_86;
$L__BB20_83:
	mul.f64 	%fd464, %fd125, 0d3FE45F306DC9C883;
	cvt.rni.s32.f64 	%r547, %fd464;
	cvt.rn.f64.s32 	%fd465, %r547;
	fma.rn.f64 	%fd466, %fd465, 0dBFF921FB54442D18, %fd125;
	fma.rn.f64 	%fd467, %fd465, 0dBC91A62633145C00, %fd466;
	fma.rn.f64 	%fd1106, %fd465, 0dB97B839A252049C0, %fd467;
	setp.ltu.f64 	%p37, %fd126, 0d41E0000000000000;
	@%p37 bra 	$L__BB20_85;
	{ // callseq 31, 0
	.param .b64 param0;
	st.param.f64 	[param0], %fd125;
	.param .align 16 .b8 retval0[16];
	call.uni (retval0), 
	__internal_trig_reduction_slowpathd, 
	(
	param0
	);
	ld.param.f64 	%fd1106, [retval0];
	ld.param.b32 	%r547, [retval0+8];
	} // callseq 31
$L__BB20_85:
	add.s32 	%r548, %r547, 1;
$L__BB20_86:
	shl.b32 	%r232, %r548, 6;
	cvt.u64.u32 	%rd48, %r232;
	and.b64  	%rd49, %rd48, 64;
	add.s64 	%rd51, %rd45, %rd49;
	mul.rn.f64 	%fd470, %fd1106, %fd1106;
	and.b32  	%r233, %r548, 1;
	setp.eq.b32 	%p38, %r233, 1;
	selp.f64 	%fd471, 0dBDA8FF8320FD8164, 0d3DE5DB65F9785EBA, %p38;
	ld.global.nc.v2.f64 	{%fd472, %fd473}, [%rd51];
	fma.rn.f64 	%fd474, %fd471, %fd470, %fd472;
	fma.rn.f64 	%fd475, %fd474, %fd470, %fd473;
	ld.global.nc.v2.f64 	{%fd476, %fd477}, [%rd51+16];
	fma.rn.f64 	%fd478, %fd475, %fd470, %fd476;
	fma.rn.f64 	%fd479, %fd478, %fd470, %fd477;
	ld.global.nc.v2.f64 	{%fd480, %fd481}, [%rd51+32];
	fma.rn.f64 	%fd482, %fd479, %fd470, %fd480;
	fma.rn.f64 	%fd483, %fd482, %fd470, %fd481;
	fma.rn.f64 	%fd484, %fd483, %fd1106, %fd1106;
	fma.rn.f64 	%fd485, %fd483, %fd470, 0d3FF0000000000000;
	selp.f64 	%fd486, %fd485, %fd484, %p38;
	and.b32  	%r234, %r548, 2;
	setp.eq.s32 	%p39, %r234, 0;
	mov.f64 	%fd487, 0d0000000000000000;
	sub.f64 	%fd488, %fd487, %fd486;
	selp.f64 	%fd489, %fd486, %fd488, %p39;
	mul.f64 	%fd490, %fd1, %fd489;
	mul.f64 	%fd491, %fd124, %fd124;
	sub.f64 	%fd132, %fd491, %fd490;
	ld.global.f64 	%fd133, [%rd3+5120];
	mul.f64 	%fd134, %fd133, 0d401921FB54442D18;
	abs.f64 	%fd135, %fd134;
	setp.eq.f64 	%p40, %fd135, 0d7FF0000000000000;
	@%p40 bra 	$L__BB20_90;
	mul.f64 	%fd492, %fd134, 0d3FE45F306DC9C883;
	cvt.rni.s32.f64 	%r549, %fd492;
	cvt.rn.f64.s32 	%fd493, %r549;
	fma.rn.f64 	%fd494, %fd493, 0dBFF921FB54442D18, %fd134;
	fma.rn.f64 	%fd495, %fd493, 0dBC91A62633145C00, %fd494;
	fma.rn.f64 	%fd1108, %fd493, 0dB97B839A252049C0, %fd495;
	setp.ltu.f64 	%p41, %fd135, 0d41E0000000000000;
	@%p41 bra 	$L__BB20_89;
	{ // callseq 32, 0
	.param .b64 param0;
	st.param.f64 	[param0], %fd134;
	.param .align 16 .b8 retval0[16];
	call.uni (retval0), 
	__internal_trig_reduction_slowpathd, 
	(
	param0
	);
	ld.param.f64 	%fd1108, [retval0];
	ld.param.b32 	%r549, [retval0+8];
	} // callseq 32
$L__BB20_89:
	add.s32 	%r550, %r549, 1;
	bra.uni 	$L__BB20_91;
$L__BB20_90:
	mov.f64 	%fd497, 0d0000000000000000;
	mul.rn.f64 	%fd1108, %fd134, %fd497;
	mov.b32 	%r550, 1;
$L__BB20_91:
	shl.b32 	%r237, %r550, 6;
	cvt.u64.u32 	%rd52, %r237;
	and.b64  	%rd53, %rd52, 64;
	add.s64 	%rd55, %rd45, %rd53;
	mul.rn.f64 	%fd498, %fd1108, %fd1108;
	and.b32  	%r238, %r550, 1;
	setp.eq.b32 	%p42, %r238, 1;
	selp.f64 	%fd499, 0dBDA8FF8320FD8164, 0d3DE5DB65F9785EBA, %p42;
	ld.global.nc.v2.f64 	{%fd500, %fd501}, [%rd55];
	fma.rn.f64 	%fd502, %fd499, %fd498, %fd500;
	fma.rn.f64 	%fd503, %fd502, %fd498, %fd501;
	ld.global.nc.v2.f64 	{%fd504, %fd505}, [%rd55+16];
	fma.rn.f64 	%fd506, %fd503, %fd498, %fd504;
	fma.rn.f64 	%fd507, %fd506, %fd498, %fd505;
	ld.global.nc.v2.f64 	{%fd508, %fd509}, [%rd55+32];
	fma.rn.f64 	%fd510, %fd507, %fd498, %fd508;
	fma.rn.f64 	%fd511, %fd510, %fd498, %fd509;
	fma.rn.f64 	%fd512, %fd511, %fd1108, %fd1108;
	fma.rn.f64 	%fd513, %fd511, %fd498, 0d3FF0000000000000;
	selp.f64 	%fd514, %fd513, %fd512, %p42;
	and.b32  	%r239, %r550, 2;
	setp.eq.s32 	%p43, %r239, 0;
	mov.f64 	%fd515, 0d0000000000000000;
	sub.f64 	%fd516, %fd515, %fd514;
	selp.f64 	%fd517, %fd514, %fd516, %p43;
	mul.f64 	%fd518, %fd1, %fd517;
	mul.f64 	%fd519, %fd133, %fd133;
	sub.f64 	%fd141, %fd519, %fd518;
	mov.u32 	%r240, %tid.x;
	add.s32 	%r241, %r240, %r546;
	mul.wide.u32 	%rd56, %r241, 8;
	add.s64 	%rd57, %rd1, %rd56;
	ld.global.f64 	%fd142, [%rd57+10240];
	mul.f64 	%fd143, %fd142, 0d401921FB54442D18;
	abs.f64 	%fd144, %fd143;
	setp.eq.f64 	%p44, %fd144, 0d7FF0000000000000;
	@%p44 bra 	$L__BB20_95;
	mul.f64 	%fd520, %fd143, 0d3FE45F306DC9C883;
	cvt.rni.s32.f64 	%r551, %fd520;
	cvt.rn.f64.s32 	%fd521, %r551;
	fma.rn.f64 	%fd522, %fd521, 0dBFF921FB54442D18, %fd143;
	fma.rn.f64 	%fd523, %fd521, 0dBC91A62633145C00, %fd522;
	fma.rn.f64 	%fd1110, %fd521, 0dB97B839A252049C0, %fd523;
	setp.ltu.f64 	%p45, %fd144, 0d41E0000000000000;
	@%p45 bra 	$L__BB20_94;
	{ // callseq 33, 0
	.param .b64 param0;
	st.param.f64 	[param0], %fd143;
	.param .align 16 .b8 retval0[16];
	call.uni (retval0), 
	__internal_trig_reduction_slowpathd, 
	(
	param0
	);
	ld.param.f64 	%fd1110, [retval0];
	ld.param.b32 	%r551, [retval0+8];
	} // callseq 33
$L__BB20_94:
	add.s32 	%r552, %r551, 1;
	bra.uni 	$L__BB20_96;
$L__BB20_95:
	mov.f64 	%fd525, 0d0000000000000000;
	mul.rn.f64 	%fd1110, %fd143, %fd525;
	mov.b32 	%r552, 1;
$L__BB20_96:
	shl.b32 	%r244, %r552, 6;
	cvt.u64.u32 	%rd58, %r244;
	and.b64  	%rd59, %rd58, 64;
	add.s64 	%rd61, %rd45, %rd59;
	mul.rn.f64 	%fd526, %fd1110, %fd1110;
	and.b32  	%r245, %r552, 1;
	setp.eq.b32 	%p46, %r245, 1;
	selp.f64 	%fd527, 0dBDA8FF8320FD8164, 0d3DE5DB65F9785EBA, %p46;
	ld.global.nc.v2.f64 	{%fd528, %fd529}, [%rd61];
	fma.rn.f64 	%fd530, %fd527, %fd526, %fd528;
	fma.rn.f64 	%fd531, %fd530, %fd526, %fd529;
	ld.global.nc.v2.f64 	{%fd532, %fd533}, [%rd61+16];
	fma.rn.f64 	%fd534, %fd531, %fd526, %fd532;
	fma.rn.f64 	%fd535, %fd534, %fd526, %fd533;
	ld.global.nc.v2.f64 	{%fd536, %fd537}, [%rd61+32];
	fma.rn.f64 	%fd538, %fd535, %fd526, %fd536;
	fma.rn.f64 	%fd539, %fd538, %fd526, %fd537;
	fma.rn.f64 	%fd540, %fd539, %fd1110, %fd1110;
	fma.rn.f64 	%fd541, %fd539, %fd526, 0d3FF0000000000000;
	selp.f64 	%fd542, %fd541, %fd540, %p46;
	and.b32  	%r246, %r552, 2;
	setp.eq.s32 	%p47, %r246, 0;
	mov.f64 	%fd543, 0d0000000000000000;
	sub.f64 	%fd544, %fd543, %fd542;
	selp.f64 	%fd545, %fd542, %fd544, %p47;
	mul.f64 	%fd546, %fd1, %fd545;
	mul.f64 	%fd547, %fd142, %fd142;
	sub.f64 	%fd150, %fd547, %fd546;
	mov.u32 	%r247, %tid.x;
	add.s32 	%r248, %r247, %r546;
	mul.wide.u32 	%rd62, %r248, 8;
	add.s64 	%rd63, %rd1, %rd62;
	ld.global.f64 	%fd151, [%rd63+15360];
	mul.f64 	%fd152, %fd151, 0d401921FB54442D18;
	abs.f64 	%fd153, %fd152;
	setp.eq.f64 	%p48, %fd153, 0d7FF0000000000000;
	@%p48 bra 	$L__BB20_100;
	mul.f64 	%fd548, %fd152, 0d3FE45F306DC9C883;
	cvt.rni.s32.f64 	%r553, %fd548;
	cvt.rn.f64.s32 	%fd549, %r553;
	fma.rn.f64 	%fd550, %fd549, 0dBFF921FB54442D18, %fd152;
	fma.rn.f64 	%fd551, %fd549, 0dBC91A62633145C00, %fd550;
	fma.rn.f64 	%fd1112, %fd549, 0dB97B839A252049C0, %fd551;
	setp.ltu.f64 	%p49, %fd153, 0d41E0000000000000;
	@%p49 bra 	$L__BB20_99;
	{ // callseq 34, 0
	.param .b64 param0;
	st.param.f64 	[param0], %fd152;
	.param .align 16 .b8 retval0[16];
	call.uni (retval0), 
	__internal_trig_reduction_slowpathd, 
	(
	param0
	);
	ld.param.f64 	%fd1112, [retval0];
	ld.param.b32 	%r553, [retval0+8];
	} // callseq 34
$L__BB20_99:
	add.s32 	%r554, %r553, 1;
	bra.uni 	$L__BB20_101;
$L__BB20_100:
	mov.f64 	%fd553, 0d0000000000000000;
	mul.rn.f64 	%fd1112, %fd152, %fd553;
	mov.b32 	%r554, 1;
$L__BB20_101:
	shl.b32 	%r251, %r554, 6;
	cvt.u64.u32 	%rd64, %r251;
	and.b64  	%rd65, %rd64, 64;
	add.s64 	%rd67, %rd45, %rd65;
	mul.rn.f64 	%fd554, %fd1112, %fd1112;
	and.b32  	%r252, %r554, 1;
	setp.eq.b32 	%p50, %r252, 1;
	selp.f64 	%fd555, 0dBDA8FF8320FD8164, 0d3DE5DB65F9785EBA, %p50;
	ld.global.nc.v2.f64 	{%fd556, %fd557}, [%rd67];
	fma.rn.f64 	%fd558, %fd555, %fd554, %fd556;
	fma.rn.f64 	%fd559, %fd558, %fd554, %fd557;
	ld.global.nc.v2.f64 	{%fd560, %fd561}, [%rd67+16];
	fma.rn.f64 	%fd562, %fd559, %fd554, %fd560;
	fma.rn.f64 	%fd563, %fd562, %fd554, %fd561;
	ld.global.nc.v2.f64 	{%fd564, %fd565}, [%rd67+32];
	fma.rn.f64 	%fd566, %fd563, %fd554, %fd564;
	fma.rn.f64 	%fd567, %fd566, %fd554, %fd565;
	fma.rn.f64 	%fd568, %fd567, %fd1112, %fd1112;
	fma.rn.f64 	%fd569, %fd567, %fd554, 0d3FF0000000000000;
	selp.f64 	%fd570, %fd569, %fd568, %p50;
	and.b32  	%r253, %r554, 2;
	setp.eq.s32 	%p51, %r253, 0;
	mov.f64 	%fd571, 0d0000000000000000;
	sub.f64 	%fd572, %fd571, %fd570;
	selp.f64 	%fd573, %fd570, %fd572, %p51;
	mul.f64 	%fd574, %fd1, %fd573;
	mul.f64 	%fd575, %fd151, %fd151;
	sub.f64 	%fd159, %fd575, %fd574;
	mov.u32 	%r254, %tid.x;
	add.s32 	%r255, %r254, %r546;
	mul.wide.u32 	%rd68, %r255, 8;
	add.s64 	%rd69, %rd1, %rd68;
	ld.global.f64 	%fd160, [%rd69+20480];
	mul.f64 	%fd161, %fd160, 0d401921FB54442D18;
	abs.f64 	%fd162, %fd161;
	setp.eq.f64 	%p52, %fd162, 0d7FF0000000000000;
	@%p52 bra 	$L__BB20_105;
	mul.f64 	%fd163, %fd160, 0d401921FB54442D18;
	mul.f64 	%fd576, %fd163, 0d3FE45F306DC9C883;
	cvt.rni.s32.f64 	%r555, %fd576;
	cvt.rn.f64.s32 	%fd577, %r555;
	fma.rn.f64 	%fd578, %fd577, 0dBFF921FB54442D18, %fd163;
	fma.rn.f64 	%fd579, %fd577, 0dBC91A62633145C00, %fd578;
	fma.rn.f64 	%fd1114, %fd577, 0dB97B839A252049C0, %fd579;
	setp.ltu.f64 	%p53, %fd162, 0d41E0000000000000;
	@%p53 bra 	$L__BB20_104;
	{ // callseq 35, 0
	.param .b64 param0;
	st.param.f64 	[param0], %fd163;
	.param .align 16 .b8 retval0[16];
	call.uni (retval0), 
	__internal_trig_reduction_slowpathd, 
	(
	param0
	);
	ld.param.f64 	%fd1114, [retval0];
	ld.param.b32 	%r555, [retval0+8];
	} // callseq 35
$L__BB20_104:
	add.s32 	%r556, %r555, 1;
	bra.uni 	$L__BB20_106;
$L__BB20_105:
	mov.f64 	%fd581, 0d0000000000000000;
	mul.rn.f64 	%fd1114, %fd161, %fd581;
	mov.b32 	%r556, 1;
$L__BB20_106:
	shl.b32 	%r258, %r556, 6;
	cvt.u64.u32 	%rd70, %r258;
	and.b64  	%rd71, %rd70, 64;
	mov.u64 	%rd72, __cudart_sin_cos_coeffs;
	add.s64 	%rd73, %rd72, %rd71;
	mul.rn.f64 	%fd582, %fd1114, %fd1114;
	and.b32  	%r259, %r556, 1;
	setp.eq.b32 	%p54, %r259, 1;
	selp.f64 	%fd583, 0dBDA8FF8320FD8164, 0d3DE5DB65F9785EBA, %p54;
	ld.global.nc.v2.f64 	{%fd584, %fd585}, [%rd73];
	fma.rn.f64 	%fd586, %fd583, %fd582, %fd584;
	fma.rn.f64 	%fd587, %fd586, %fd582, %fd585;
	ld.global.nc.v2.f64 	{%fd588, %fd589}, [%rd73+16];
	fma.rn.f64 	%fd590, %fd587, %fd582, %fd588;
	fma.rn.f64 	%fd591, %fd590, %fd582, %fd589;
	ld.global.nc.v2.f64 	{%fd592, %fd593}, [%rd73+32];
	fma.rn.f64 	%fd594, %fd591, %fd582, %fd592;
	fma.rn.f64 	%fd595, %fd594, %fd582, %fd593;
	fma.rn.f64 	%fd596, %fd595, %fd1114, %fd1114;
	fma.rn.f64 	%fd597, %fd595, %fd582, 0d3FF0000000000000;
	selp.f64 	%fd598, %fd597, %fd596, %p54;
	and.b32  	%r260, %r556, 2;
	setp.eq.s32 	%p55, %r260, 0;
	mov.f64 	%fd599, 0d0000000000000000;
	sub.f64 	%fd600, %fd599, %fd598;
	selp.f64 	%fd601, %fd598, %fd600, %p55;
	mul.f64 	%fd602, %fd1, %fd601;
	mul.f64 	%fd603, %fd160, %fd160;
	sub.f64 	%fd169, %fd603, %fd602;
	mov.u32 	%r261, %tid.x;
	add.s32 	%r262, %r261, %r546;
	mul.wide.u32 	%rd74, %r262, 8;
	add.s64 	%rd75, %rd1, %rd74;
	ld.global.f64 	%fd170, [%rd75+25600];
	mul.f64 	%fd171, %fd170, 0d401921FB54442D18;
	abs.f64 	%fd172, %fd171;
	setp.eq.f64 	%p56, %fd172, 0d7FF0000000000000;
	@%p56 bra 	$L__BB20_110;
	mul.f64 	%fd173, %fd170, 0d401921FB54442D18;
	mul.f64 	%fd604, %fd173, 0d3FE45F306DC9C883;
	cvt.rni.s32.f64 	%r557, %fd604;
	cvt.rn.f64.s32 	%fd605, %r557;
	fma.rn.f64 	%fd606, %fd605, 0dBFF921FB54442D18, %fd173;
	fma.rn.f64 	%fd607, %fd605, 0dBC91A62633145C00, %fd606;
	fma.rn.f64 	%fd1116, %fd605, 0dB97B839A252049C0, %fd607;
	setp.ltu.f64 	%p57, %fd172, 0d41E0000000000000;
	@%p57 bra 	$L__BB20_109;
	{ // callseq 36, 0
	.param .b64 param0;
	st.param.f64 	[param0], %fd173;
	.param .align 16 .b8 retval0[16];
	call.uni (retval0), 
	__internal_trig_reduction_slowpathd, 
	(
	param0
	);
	ld.param.f64 	%fd1116, [retval0];
	ld.param.b32 	%r557, [retval0+8];
	} // callseq 36
$L__BB20_109:
	add.s32 	%r558, %r557, 1;
	bra.uni 	$L__BB20_111;
$L__BB20_110:
	mov.f64 	%fd609, 0d0000000000000000;
	mul.rn.f64 	%fd1116, %fd171, %fd609;
	mov.b32 	%r558, 1;
$L__BB20_111:
	shl.b32 	%r265, %r558, 6;
	cvt.u64.u32 	%rd76, %r265;
	and.b64  	%rd77, %rd76, 64;
	mov.u64 	%rd78, __cudart_sin_cos_coeffs;
	add.s64 	%rd79, %rd78, %rd77;
	mul.rn.f64 	%fd610, %fd1116, %fd1116;
	and.b32  	%r266, %r558, 1;
	setp.eq.b32 	%p58, %r266, 1;
	selp.f64 	%fd611, 0dBDA8FF8320FD8164, 0d3DE5DB65F9785EBA, %p58;
	ld.global.nc.v2.f64 	{%fd612, %fd613}, [%rd79];
	fma.rn.f64 	%fd614, %fd611, %fd610, %fd612;
	fma.rn.f64 	%fd615, %fd614, %fd610, %fd613;
	ld.global.nc.v2.f64 	{%fd616, %fd617}, [%rd79+16];
	fma.rn.f64 	%fd618, %fd615, %fd610, %fd616;
	fma.rn.f64 	%fd619, %fd618, %fd610, %fd617;
	ld.global.nc.v2.f64 	{%fd620, %fd621}, [%rd79+32];
	fma.rn.f64 	%fd622, %fd619, %fd610, %fd620;
	fma.rn.f64 	%fd623, %fd622, %fd610, %fd621;
	fma.rn.f64 	%fd624, %fd623, %fd1116, %fd1116;
	fma.rn.f64 	%fd625, %fd623, %fd610, 0d3FF0000000000000;
	selp.f64 	%fd626, %fd625, %fd624, %p58;
	and.b32  	%r267, %r558, 2;
	setp.eq.s32 	%p59, %r267, 0;
	mov.f64 	%fd627, 0d0000000000000000;
	sub.f64 	%fd628, %fd627, %fd626;
	selp.f64 	%fd629, %fd626, %fd628, %p59;
	mul.f64 	%fd630, %fd1, %fd629;
	mul.f64 	%fd631, %fd170, %fd170;
	sub.f64 	%fd179, %fd631, %fd630;
	mov.u32 	%r268, %tid.x;
	add.s32 	%r269, %r268, %r546;
	mul.wide.u32 	%rd80, %r269, 8;
	add.s64 	%rd81, %rd1, %rd80;
	ld.global.f64 	%fd180, [%rd81+30720];
	mul.f64 	%fd632, %fd180, 0d401921FB54442D18;
	abs.f64 	%fd181, %fd632;
	setp.eq.f64 	%p60, %fd181, 0d7FF0000000000000;
	@%p60 bra 	$L__BB20_115;
	mul.f64 	%fd182, %fd180, 0d401921FB54442D18;
	mul.f64 	%fd633, %fd182, 0d3FE45F306DC9C883;
	cvt.rni.s32.f64 	%r559, %fd633;
	cvt.rn.f64.s32 	%fd634, %r559;
	fma.rn.f64 	%fd635, %fd634, 0dBFF921FB54442D18, %fd182;
	fma.rn.f64 	%fd636, %fd634, 0dBC91A62633145C00, %fd635;
	fma.rn.f64 	%fd1118, %fd634, 0dB97B839A252049C0, %fd636;
	setp.ltu.f64 	%p61, %fd181, 0d41E0000000000000;
	@%p61 bra 	$L__BB20_114;
	{ // callseq 37, 0
	.param .b64 param0;
	st.param.f64 	[param0], %fd182;
	.param .align 16 .b8 retval0[16];
	call.uni (retval0), 
	__internal_trig_reduction_slowpathd, 
	(
	param0
	);
	ld.param.f64 	%fd1118, [retval0];
	ld.param.b32 	%r559, [retval0+8];
	} // callseq 37
$L__BB20_114:
	add.s32 	%r560, %r559, 1;
	bra.uni 	$L__BB20_116;
$L__BB20_115:
	mul.f64 	%fd638, %fd180, 0d401921FB54442D18;
	mov.f64 	%fd639, 0d0000000000000000;
	mul.rn.f64 	%fd1118, %fd638, %fd639;
	mov.b32 	%r560, 1;
$L__BB20_116:
	shl.b32 	%r272, %r560, 6;
	cvt.u64.u32 	%rd82, %r272;
	and.b64  	%rd83, %rd82, 64;
	mov.u64 	%rd84, __cudart_sin_cos_coeffs;
	add.s64 	%rd85, %rd84, %rd83;
	mul.rn.f64 	%fd640, %fd1118, %fd1118;
	and.b32  	%r273, %r560, 1;
	setp.eq.b32 	%p62, %r273, 1;
	selp.f64 	%fd641, 0dBDA8FF8320FD8164, 0d3DE5DB65F9785EBA, %p62;
	ld.global.nc.v2.f64 	{%fd642, %fd643}, [%rd85];
	fma.rn.f64 	%fd644, %fd641, %fd640, %fd642;
	fma.rn.f64 	%fd645, %fd644, %fd640, %fd643;
	ld.global.nc.v2.f64 	{%fd646, %fd647}, [%rd85+16];
	fma.rn.f64 	%fd648, %fd645, %fd640, %fd646;
	fma.rn.f64 	%fd649, %fd648, %fd640, %fd647;
	ld.global.nc.v2.f64 	{%fd650, %fd651}, [%rd85+32];
	fma.rn.f64 	%fd652, %fd649, %fd640, %fd650;
	fma.rn.f64 	%fd653, %fd652, %fd640, %fd651;
	fma.rn.f64 	%fd654, %fd653, %fd1118, %fd1118;
	fma.rn.f64 	%fd655, %fd653, %fd640, 0d3FF0000000000000;
	selp.f64 	%fd656, %fd655, %fd654, %p62;
	and.b32  	%r274, %r560, 2;
	setp.eq.s32 	%p63, %r274, 0;
	mov.f64 	%fd657, 0d0000000000000000;
	sub.f64 	%fd658, %fd657, %fd656;
	selp.f64 	%fd659, %fd656, %fd658, %p63;
	mul.f64 	%fd660, %fd1, %fd659;
	mul.f64 	%fd661, %fd180, %fd180;
	sub.f64 	%fd188, %fd661, %fd660;
	mov.u32 	%r275, %tid.x;
	add.s32 	%r276, %r275, %r546;
	mul.wide.u32 	%rd86, %r276, 8;
	add.s64 	%rd87, %rd1, %rd86;
	ld.global.f64 	%fd189, [%rd87+35840];
	mul.f64 	%fd662, %fd189, 0d401921FB54442D18;
	abs.f64 	%fd190, %fd662;
	setp.eq.f64 	%p64, %fd190, 0d7FF0000000000000;
	@%p64 bra 	$L__BB20_120;
	mul.f64 	%fd191, %fd189, 0d401921FB54442D18;
	mul.f64 	%fd663, %fd191, 0d3FE45F306DC9C883;
	cvt.rni.s32.f64 	%r561, %fd663;
	cvt.rn.f64.s32 	%fd664, %r561;
	fma.rn.f64 	%fd665, %fd664, 0dBFF921FB54442D18, %fd191;
	fma.rn.f64 	%fd666, %fd664, 0dBC91A62633145C00, %fd665;
	fma.rn.f64 	%fd1120, %fd664, 0dB97B839A252049C0, %fd666;
	setp.ltu.f64 	%p65, %fd190, 0d41E0000000000000;
	@%p65 bra 	$L__BB20_119;
	{ // callseq 38, 0
	.param .b64 param0;
	st.param.f64 	[param0], %fd191;
	.param .align 16 .b8 retval0[16];
	call.uni (retval0), 
	__internal_trig_reduction_slowpathd, 
	(
	param0
	);
	ld.param.f64 	%fd1120, [retval0];
	ld.param.b32 	%r561, [retval0+8];
	} // callseq 38
$L__BB20_119:
	add.s32 	%r562, %r561, 1;
	bra.uni 	$L__BB20_121;
$L__BB20_120:
	mul.f64 	%fd668, %fd189, 0d401921FB54442D18;
	mov.f64 	%fd669, 0d0000000000000000;
	mul.rn.f64 	%fd1120, %fd668, %fd669;
	mov.b32 	%r562, 1;
$L__BB20_121:
	shl.b32 	%r279, %r562, 6;
	cvt.u64.u32 	%rd88, %r279;
	and.b64  	%rd89, %rd88, 64;
	mov.u64 	%rd90, __cudart_sin_cos_coeffs;
	add.s64 	%rd91, %rd90, %rd89;
	mul.rn.f64 	%fd670, %fd1120, %fd1120;
	and.b32  	%r280, %r562, 1;
	setp.eq.b32 	%p66, %r280, 1;
	selp.f64 	%fd671, 0dBDA8FF8320FD8164, 0d3DE5DB65F9785EBA, %p66;
	ld.global.nc.v2.f64 	{%fd672, %fd673}, [%rd91];
	fma.rn.f64 	%fd674, %fd671, %fd670, %fd672;
	fma.rn.f64 	%fd675, %fd674, %fd670, %fd673;
	ld.global.nc.v2.f64 	{%fd676, %fd677}, [%rd91+16];
	fma.rn.f64 	%fd678, %fd675, %fd670, %fd676;
	fma.rn.f64 	%fd679, %fd678, %fd670, %fd677;
	ld.global.nc.v2.f64 	{%fd680, %fd681}, [%rd91+32];
	fma.rn.f64 	%fd682, %fd679, %fd670, %fd680;
	fma.rn.f64 	%fd683, %fd682, %fd670, %fd681;
	fma.rn.f64 	%fd684, %fd683, %fd1120, %fd1120;
	fma.rn.f64 	%fd685, %fd683, %fd670, 0d3FF0000000000000;
	selp.f64 	%fd686, %fd685, %fd684, %p66;
	and.b32  	%r281, %r562, 2;
	setp.eq.s32 	%p67, %r281, 0;
	mov.f64 	%fd687, 0d0000000000000000;
	sub.f64 	%fd688, %fd687, %fd686;
	selp.f64 	%fd689, %fd686, %fd688, %p67;
	mul.f64 	%fd690, %fd1, %fd689;
	mul.f64 	%fd691, %fd189, %fd189;
	sub.f64 	%fd692, %fd691, %fd690;
	add.f64 	%fd693, %fd1130, %fd132;
	add.f64 	%fd694, %fd693, %fd141;
	add.f64 	%fd695, %fd694, %fd150;
	add.f64 	%fd696, %fd695, %fd159;
	add.f64 	%fd697, %fd696, %fd169;
	add.f64 	%fd698, %fd697, %fd179;
	add.f64 	%fd699, %fd698, %fd188;
	add.f64 	%fd1130, %fd699, %fd692;
	sub.s32 	%r282, %r158, %r546;
	mul.lo.s32 	%r283, %r159, 5120;
	setp.lt.u32 	%p68, %r282, %r283;
	add.s32 	%r545, %r545, 1;
	add.s32 	%r544, %r544, %r283;
	@%p68 bra 	$L__BB20_144;
	bra.uni 	$L__BB20_80;
$L__BB20_122:
	setp.le.u32 	%p69, %r158, %r546;
	@%p69 bra 	$L__BB20_144;
	sub.s32 	%r127, %r158, %r546;
	setp.ge.s32 	%p70, %r565, %r127;
	@%p70 bra 	$L__BB20_144;
	not.b32 	%r284, %r565;
	add.s32 	%r285, %r158, %r284;
	mov.u32 	%r286, %ctaid.x;
	mul.lo.s32 	%r287, %r286, 5120;
	mad.lo.s32 	%r288, %r159, 5120, %r287;
	sub.s32 	%r289, %r285, %r288;
	mul.lo.s32 	%r290, %r159, %r545;
	mad.lo.s32 	%r128, %r290, -5120, %r289;
	mul.hi.u32 	%r291, %r128, -858993459;
	shr.u32 	%r292, %r291, 9;
	and.b32  	%r293, %r292, 1;
	setp.eq.b32 	%p71, %r293, 1;
	@%p71 bra 	$L__BB20_131;
	add.s32 	%r294, %r565, %r546;
	mul.wide.u32 	%rd92, %r294, 8;
	add.s64 	%rd93, %rd1, %rd92;
	ld.global.f64 	%fd198, [%rd93];
	mul.f64 	%fd199, %fd198, 0d401921FB54442D18;
	abs.f64 	%fd200, %fd199;
	setp.eq.f64 	%p72, %fd200, 0d7FF0000000000000;
	@%p72 bra 	$L__BB20_129;
	mul.f64 	%fd701, %fd199, 0d3FE45F306DC9C883;
	cvt.rni.s32.f64 	%r563, %fd701;
	cvt.rn.f64.s32 	%fd702, %r563;
	fma.rn.f64 	%fd703, %fd702, 0dBFF921FB54442D18, %fd199;
	fma.rn.f64 	%fd704, %fd702, 0dBC91A62633145C00, %fd703;
	fma.rn.f64 	%fd1122, %fd702, 0dB97B839A252049C0, %fd704;
	setp.ltu.f64 	%p73, %fd200, 0d41E0000000000000;
	@%p73 bra 	$L__BB20_128;
	{ // callseq 39, 0
	.param .b64 param0;
	st.param.f64 	[param0], %fd199;
	.param .align 16 .b8 retval0[16];
	call.uni (retval0), 
	__internal_trig_reduction_slowpathd, 
	(
	param0
	);
	ld.param.f64 	%fd1122, [retval0];
	ld.param.b32 	%r563, [retval0+8];
	} // callseq 39
$L__BB20_128:
	add.s32 	%r564, %r563, 1;
	bra.uni 	$L__BB20_130;
$L__BB20_129:
	mov.f64 	%fd706, 0d0000000000000000;
	mul.rn.f64 	%fd1122, %fd199, %fd706;
	mov.b32 	%r564, 1;
$L__BB20_130:
	shl.b32 	%r297, %r564, 6;
	cvt.u64.u32 	%rd94, %r297;
	and.b64  	%rd95, %rd94, 64;
	mov.u64 	%rd96, __cudart_sin_cos_coeffs;
	add.s64 	%rd97, %rd96, %rd95;
	mul.rn.f64 	%fd707, %fd1122, %fd1122;
	and.b32  	%r298, %r564, 1;
	setp.eq.b32 	%p74, %r298, 1;
	selp.f64 	%fd708, 0dBDA8FF8320FD8164, 0d3DE5DB65F9785EBA, %p74;
	ld.global.nc.v2.f64 	{%fd709, %fd710}, [%rd97];
	fma.rn.f64 	%fd711, %fd708, %fd707, %fd709;
	fma.rn.f64 	%fd712, %fd711, %fd707, %fd710;
	ld.global.nc.v2.f64 	{%fd713, %fd714}, [%rd97+16];
	fma.rn.f64 	%fd715, %fd712, %fd707, %fd713;
	fma.rn.f64 	%fd716, %fd715, %fd707, %fd714;
	ld.global.nc.v2.f64 	{%fd717, %fd718}, [%rd97+32];
	fma.rn.f64 	%fd719, %fd716, %fd707, %fd717;
	fma.rn.f64 	%fd720, %fd719, %fd707, %fd718;
	fma.rn.f64 	%fd721, %fd720, %fd1122, %fd1122;
	fma.rn.f64 	%fd722, %fd720, %fd707, 0d3FF0000000000000;
	selp.f64 	%fd723, %fd722, %fd721, %p74;
	and.b32  	%r299, %r564, 2;
	setp.eq.s32 	%p75, %r299, 0;
	mov.f64 	%fd724, 0d0000000000000000;
	sub.f64 	%fd725, %fd724, %fd723;
	selp.f64 	%fd726, %fd723, %fd725, %p75;
	mul.f64 	%fd727, %fd1, %fd726;
	mul.f64 	%fd728, %fd198, %fd198;
	sub.f64 	%fd729, %fd728, %fd727;
	add.f64 	%fd1130, %fd1130, %fd729;
	add.s32 	%r565, %r565, 640;
$L__BB20_131:
	setp.lt.u32 	%p76, %r128, 640;
	@%p76 bra 	$L__BB20_144;
	add.s32 	%r567, %r565, 640;
	add.s32 	%r566, %r565, %r544;
	mov.u64 	%rd102, __cudart_sin_cos_coeffs;
$L__BB20_133:
	add.s32 	%r300, %r566, -640;
	mul.wide.u32 	%rd98, %r300, 8;
	add.s64 	%rd99, %rd1, %rd98;
	ld.global.f64 	%fd210, [%rd99];
	mul.f64 	%fd211, %fd210, 0d401921FB54442D18;
	abs.f64 	%fd212, %fd211;
	setp.neu.f64 	%p77, %fd212, 0d7FF0000000000000;
	@%p77 bra 	$L__BB20_135;
	mov.f64 	%fd735, 0d0000000000000000;
	mul.rn.f64 	%fd1127, %fd211, %fd735;
	mov.b32 	%r569, 1;
	bra.uni 	$L__BB20_138;
$L__BB20_135:
	mul.f64 	%fd730, %fd211, 0d3FE45F306DC9C883;
	cvt.rni.s32.f64 	%r568, %fd730;
	cvt.rn.f64.s32 	%fd731, %r568;
	fma.rn.f64 	%fd732, %fd731, 0dBFF921FB54442D18, %fd211;
	fma.rn.f64 	%fd733, %fd731, 0dBC91A62633145C00, %fd732;
	fma.rn.f64 	%fd1127, %fd731, 0dB97B839A252049C0, %fd733;
	setp.ltu.f64 	%p78, %fd212, 0d41E0000000000000;
	@%p78 bra 	$L__BB20_137;
	{ // callseq 40, 0
	.param .b64 param0;
	st.param.f64 	[param0], %fd211;
	.param .align 16 .b8 retval0[16];
	call.uni (retval0), 
	__internal_trig_reduction_slowpathd, 
	(
	param0
	);
	ld.param.f64 	%fd1127, [retval0];
	ld.param.b32 	%r568, [retval0+8];
	} // callseq 40
$L__BB20_137:
	add.s32 	%r569, %r568, 1;
$L__BB20_138:
	shl.b32 	%r303, %r569, 6;
	cvt.u64.u32 	%rd100, %r303;
	and.b64  	%rd101, %rd100, 64;
	add.s64 	%rd103, %rd102, %rd101;
	mul.rn.f64 	%fd736, %fd1127, %fd1127;
	and.b32  	%r304, %r569, 1;
	setp.eq.b32 	%p79, %r304, 1;
	selp.f64 	%fd737, 0dBDA8FF8320FD8164, 0d3DE5DB65F9785EBA, %p79;
	ld.global.nc.v2.f64 	{%fd738, %fd739}, [%rd103];
	fma.rn.f64 	%fd740, %fd737, %fd736, %fd738;
	fma.rn.f64 	%fd741, %fd740, %fd736, %fd739;
	ld.global.nc.v2.f64 	{%fd742, %fd743}, [%rd103+16];
	fma.rn.f64 	%fd744, %fd741, %fd736, %fd742;
	fma.rn.f64 	%fd745, %fd744, %fd736, %fd743;
	ld.global.nc.v2.f64 	{%fd746, %fd747}, [%rd103+32];
	fma.rn.f64 	%fd748, %fd745, %fd736, %fd746;
	fma.rn.f64 	%fd749, %fd748, %fd736, %fd747;
	fma.rn.f64 	%fd750, %fd749, %fd1127, %fd1127;
	fma.rn.f64 	%fd751, %fd749, %fd736, 0d3FF0000000000000;
	selp.f64 	%fd752, %fd751, %fd750, %p79;
	and.b32  	%r305, %r569, 2;
	setp.eq.s32 	%p80, %r305, 0;
	mov.f64 	%fd753, 0d0000000000000000;
	sub.f64 	%fd754, %fd753, %fd752;
	selp.f64 	%fd755, %fd752, %fd754, %p80;
	mul.f64 	%fd756, %fd1, %fd755;
	mul.f64 	%fd757, %fd210, %fd210;
	sub.f64 	%fd758, %fd757, %fd756;
	add.f64 	%fd218, %fd1130, %fd758;
	mul.wide.u32 	%rd104, %r566, 8;
	add.s64 	%rd105, %rd1, %rd104;
	ld.global.f64 	%fd219, [%rd105];
	mul.f64 	%fd220, %fd219, 0d401921FB54442D18;
	abs.f64 	%fd221, %fd220;
	setp.eq.f64 	%p81, %fd221, 0d7FF0000000000000;
	@%p81 bra 	$L__BB20_142;
	mul.f64 	%fd759, %fd220, 0d3FE45F306DC9C883;
	cvt.rni.s32.f64 	%r570, %fd759;
	cvt.rn.f64.s32 	%fd760, %r570;
	fma.rn.f64 	%fd761, %fd760, 0dBFF921FB54442D18, %fd220;
	fma.rn.f64 	%fd762, %fd760, 0dBC91A62633145C00, %fd761;
	fma.rn.f64 	%fd1129, %fd760, 0dB97B839A252049C0, %fd762;
	setp.ltu.f64 	%p82, %fd221, 0d41E0000000000000;
	@%p82 bra 	$L__BB20_141;
	{ // callseq 41, 0
	.param .b64 param0;
	st.param.f64 	[param0], %fd220;
	.param .align 16 .b8 retval0[16];
	call.uni (retval0), 
	__internal_trig_reduction_slowpathd, 
	(
	param0
	);
	ld.param.f64 	%fd1129, [retval0];
	ld.param.b32 	%r570, [retval0+8];
	} // callseq 41
$L__BB20_141:
	add.s32 	%r571, %r570, 1;
	bra.uni 	$L__BB20_143;
$L__BB20_142:
	mov.f64 	%fd764, 0d0000000000000000;
	mul.rn.f64 	%fd1129, %fd220, %fd764;
	mov.b32 	%r571, 1;
$L__BB20_143:
	shl.b32 	%r308, %r571, 6;
	cvt.u64.u32 	%rd106, %r308;
	and.b64  	%rd107, %rd106, 64;
	add.s64 	%rd109, %rd102, %rd107;
	mul.rn.f64 	%fd765, %fd1129, %fd1129;
	and.b32  	%r309, %r571, 1;
	setp.eq.b32 	%p83, %r309, 1;
	selp.f64 	%fd766, 0dBDA8FF8320FD8164, 0d3DE5DB65F9785EBA, %p83;
	ld.global.nc.v2.f64 	{%fd767, %fd768}, [%rd109];
	fma.rn.f64 	%fd769, %fd766, %fd765, %fd767;
	fma.rn.f64 	%fd770, %fd769, %fd765, %fd768;
	ld.global.nc.v2.f64 	{%fd771, %fd772}, [%rd109+16];
	fma.rn.f64 	%fd773, %fd770, %fd765, %fd771;
	fma.rn.f64 	%fd774, %fd773, %fd765, %fd772;
	ld.global.nc.v2.f64 	{%fd775, %fd776}, [%rd109+32];
	fma.rn.f64 	%fd777, %fd774, %fd765, %fd775;
	fma.rn.f64 	%fd778, %fd777, %fd765, %fd776;
	fma.rn.f64 	%fd779, %fd778, %fd1129, %fd1129;
	fma.rn.f64 	%fd780, %fd778, %fd765, 0d3FF0000000000000;
	selp.f64 	%fd781, %fd780, %fd779, %p83;
	and.b32  	%r310, %r571, 2;
	setp.eq.s32 	%p84, %r310, 0;
	mov.f64 	%fd782, 0d0000000000000000;
	sub.f64 	%fd783, %fd782, %fd781;
	selp.f64 	%fd784, %fd781, %fd783, %p84;
	mul.f64 	%fd785, %fd1, %fd784;
	mul.f64 	%fd786, %fd219, %fd219;
	sub.f64 	%fd787, %fd786, %fd785;
	add.f64 	%fd1130, %fd218, %fd787;
	add.s32 	%r150, %r567, 1280;
	add.s32 	%r311, %r567, 640;
	add.s32 	%r566, %r566, 1280;
	setp.lt.s32 	%p85, %r311, %r127;
	mov.u32 	%r567, %r150;
	@%p85 bra 	$L__BB20_133;
$L__BB20_144:
	mov.u32 	%r152, %tid.x;
	// begin inline asm
	mov.u32 %r312, %laneid;
	// end inline asm
	mov.b64 	%rd110, %fd1130;
	mov.b64 	{%r314, %r319}, %rd110;
	mov.b32 	%r320, 1;
	mov.b32 	%r361, 31;
	mov.b32 	%r362, -1;
	// begin inline asm
	shfl.sync.down.b32 %r313, %r314, %r320, %r361, %r362;
	// end inline asm
	// begin inline asm
	shfl.sync.down.b32 %r318, %r319, %r320, %r361, %r362;
	// end inline asm
	mov.b64 	%rd111, {%r313, %r318};
	mov.b64 	%fd788, %rd111;
	setp.gt.s32 	%p86, %r312, 30;
	add.f64 	%fd789, %fd1130, %fd788;
	selp.f64 	%fd790, %fd1130, %fd789, %p86;
	mov.b64 	%rd112, %fd790;
	mov.b64 	{%r324, %r329}, %rd112;
	mov.b32 	%r330, 2;
	// begin inline asm
	shfl.sync.down.b32 %r323, %r324, %r330, %r361, %r362;
	// end inline asm
	// begin inline asm
	shfl.sync.down.b32 %r328, %r329, %r330, %r361, %r362;
	// end inline asm
	mov.b64 	%rd113, {%r323, %r328};
	mov.b64 	%fd791, %rd113;
	setp.gt.s32 	%p87, %r312, 29;
	add.f64 	%fd792, %fd790, %fd791;
	selp.f64 	%fd793, %fd790, %fd792, %p87;
	mov.b64 	%rd114, %fd793;
	mov.b64 	{%r334, %r339}, %rd114;
	mov.b32 	%r340, 4;
	// begin inline asm
	shfl.sync.down.b32 %r333, %r334, %r340, %r361, %r362;
	// end inline asm
	// begin inline asm
	shfl.sync.down.b32 %r338, %r339, %r340, %r361, %r362;
	// end inline asm
	mov.b64 	%rd115, {%r333, %r338};
	mov.b64 	%fd794, %rd115;
	setp.gt.s32 	%p88, %r312, 27;
	add.f64 	%fd795, %fd793, %fd794;
	selp.f64 	%fd796, %fd793, %fd795, %p88;
	mov.b64 	%rd116, %fd796;
	mov.b64 	{%r344, %r349}, %rd116;
	mov.b32 	%r350, 8;
	// begin inline asm
	shfl.sync.down.b32 %r343, %r344, %r350, %r361, %r362;
	// end inline asm
	// begin inline asm
	shfl.sync.down.b32 %r348, %r349, %r350, %r361, %r362;
	// end inline asm
	mov.b64 	%rd117, {%r343, %r348};
	mov.b64 	%fd797, %rd117;
	setp.gt.s32 	%p89, %r312, 23;
	add.f64 	%fd798, %fd796, %fd797;
	selp.f64 	%fd799, %fd796, %fd798, %p89;
	mov.b64 	%rd118, %fd799;
	mov.b64 	{%r354, %r359}, %rd118;
	mov.b32 	%r360, 16;
	// begin inline asm
	shfl.sync.down.b32 %r353, %r354, %r360, %r361, %r362;
	// end inline asm
	// begin inline asm
	shfl.sync.down.b32 %r358, %r359, %r360, %r361, %r362;
	// end inline asm
	mov.b64 	%rd119, {%r353, %r358};
	mov.b64 	%fd800, %rd119;
	setp.gt.s32 	%p90, %r312, 15;
	add.f64 	%fd229, %fd799, %fd800;
	selp.f64 	%fd1131, %fd799, %fd229, %p90;
	setp.ne.s32 	%p91, %r312, 0;
	@%p91 bra 	$L__BB20_146;
	shr.u32 	%r363, %r152, 2;
	and.b32  	%r364, %r363, 248;
	mov.u32 	%r365, _ZZN3cub18CUB_300001_SM_10006detail6reduce18DeviceReduceKernelINS2_10policy_hubIdjN4cuda3std3__44plusIdEEE10Policy1000EN6thrust24THRUST_300001_SM_1000_NS6detail15normal_iteratorINSD_10device_ptrIdEEEEjS9_dN9Rastrigin17evaluate_functionEEEvT0_PT3_T1_NS0_13GridEvenShareISO_EET2_T4_E12temp_storage;
	add.s32 	%r366, %r365, %r364;
	st.shared.f64 	[%r366+24], %fd229;
$L__BB20_146:
	bar.sync 	0;
	setp.ne.s32 	%p92, %r152, 0;
	@%p92 bra 	$L__BB20_148;
	ld.shared.f64 	%fd801, [_ZZN3cub18CUB_300001_SM_10006detail6reduce18DeviceReduceKernelINS2_10policy_hubIdjN4cuda3std3__44plusIdEEE10Policy1000EN6thrust24THRUST_300001_SM_1000_NS6detail15normal_iteratorINSD_10device_ptrIdEEEEjS9_dN9Rastrigin17evaluate_functionEEEvT0_PT3_T1_NS0_13GridEvenShareISO_EET2_T4_E12temp_storage+32];
	add.f64 	%fd802, %fd1131, %fd801;
	ld.shared.f64 	%fd803, [_ZZN3cub18CUB_300001_SM_10006detail6reduce18DeviceReduceKernelINS2_10policy_hubIdjN4cuda3std3__44plusIdEEE10Policy1000EN6thrust24THRUST_300001_SM_1000_NS6detail15normal_iteratorINSD_10device_ptrIdEEEEjS9_dN9Rastrigin17evaluate_functionEEEvT0_PT3_T1_NS0_13GridEvenShareISO_EET2_T4_E12temp_storage+40];
	add.f64 	%fd804, %fd802, %fd803;
	ld.shared.f64 	%fd805, [_ZZN3cub18CUB_300001_SM_10006detail6reduce18DeviceReduceKernelINS2_10policy_hubIdjN4cuda3std3__44plusIdEEE10Policy1000EN6thrust24THRUST_300001_SM_1000_NS6detail15normal_iteratorINSD_10device_ptrIdEEEEjS9_dN9Rastrigin17evaluate_functionEEEvT0_PT3_T1_NS0_13GridEvenShareISO_EET2_T4_E12temp_storage+48];
	add.f64 	%fd806, %fd804, %fd805;
	ld.shared.f64 	%fd807, [_ZZN3cub18CUB_300001_SM_10006detail6reduce18DeviceReduceKernelINS2_10policy_hubIdjN4cuda3std3__44plusIdEEE10Policy1000EN6thrust24THRUST_300001_SM_1000_NS6detail15normal_iteratorINSD_10device_ptrIdEEEEjS9_dN9Rastrigin17evaluate_functionEEEvT0_PT3_T1_NS0_13GridEvenShareISO_EET2_T4_E12temp_storage+56];
	add.f64 	%fd808, %fd806, %fd807;
	ld.shared.f64 	%fd809, [_ZZN3cub18CUB_300001_SM_10006detail6reduce18DeviceReduceKernelINS2_10policy_hubIdjN4cuda3std3__44plusIdEEE10Policy1000EN6thrust24THRUST_300001_SM_1000_NS6detail15normal_iteratorINSD_10device_ptrIdEEEEjS9_dN9Rastrigin17evaluate_functionEEEvT0_PT3_T1_NS0_13GridEvenShareISO_EET2_T4_E12temp_storage+64];
	add.f64 	%fd810, %fd808, %fd809;
	ld.shared.f64 	%fd811, [_ZZN3cub18CUB_300001_SM_10006detail6reduce18DeviceReduceKernelINS2_10policy_hubIdjN4cuda3std3__44plusIdEEE10Policy1000EN6thrust24THRUST_300001_SM_1000_NS6detail15normal_iteratorINSD_10device_ptrIdEEEEjS9_dN9Rastrigin17evaluate_functionEEEvT0_PT3_T1_NS0_13GridEvenShareISO_EET2_T4_E12temp_storage+72];
	add.f64 	%fd812, %fd810, %fd811;
	ld.shared.f64 	%fd813, [_ZZN3cub18CUB_300001_SM_10006detail6reduce18DeviceReduceKernelINS2_10policy_hubIdjN4cuda3std3__44plusIdEEE10Policy1000EN6thrust24THRUST_300001_SM_1000_NS6detail15normal_iteratorINSD_10device_ptrIdEEEEjS9_dN9Rastrigin17evaluate_functionEEEvT0_PT3_T1_NS0_13GridEvenShareISO_EET2_T4_E12temp_storage+80];
	add.f64 	%fd814, %fd812, %fd813;
	ld.shared.f64 	%fd815, [_ZZN3cub18CUB_300001_SM_10006detail6reduce18DeviceReduceKernelINS2_10policy_hubIdjN4cuda3std3__44plusIdEEE10Policy1000EN6thrust24THRUST_300001_SM_1000_NS6detail15normal_iteratorINSD_10device_ptrIdEEEEjS9_dN9Rastrigin17evaluate_functionEEEvT0_PT3_T1_NS0_13GridEvenShareISO_EET2_T4_E12temp_storage+88];
	add.f64 	%fd816, %fd814, %fd815;
	ld.shared.f64 	%fd817, [_ZZN3cub18CUB_300001_SM_10006detail6reduce18DeviceReduceKernelINS2_10policy_hubIdjN4cuda3std3__44plusIdEEE10Policy1000EN6thrust24THRUST_300001_SM_1000_NS6detail15normal_iteratorINSD_10device_ptrIdEEEEjS9_dN9Rastrigin17evaluate_functionEEEvT0_PT3_T1_NS0_13GridEvenShareISO_EET2_T4_E12temp_storage+96];
	add.f64 	%fd818, %fd816, %fd817;
	ld.shared.f64 	%fd819, [_ZZN3cub18CUB_300001_SM_10006detail6reduce18DeviceReduceKernelINS2_10policy_hubIdjN4cuda3std3__44plusIdEEE10Policy1000EN6thrust24THRUST_300001_SM_1000_NS6detail15normal_iteratorINSD_10device_ptrIdEEEEjS9_dN9Rastrigin17evaluate_functionEEEvT0_PT3_T1_NS0_13GridEvenShareISO_EET2_T4_E12temp_storage+104];
	add.f64 	%fd820, %fd818, %fd819;
	ld.shared.f64 	%fd821, [_ZZN3cub18CUB_300001_SM_10006detail6reduce18DeviceReduceKernelINS2_10policy_hubIdjN4cuda3std3__44plusIdEEE10Policy1000EN6thrust24THRUST_300001_SM_1000_NS6detail15normal_iteratorINSD_10device_ptrIdEEEEjS9_dN9Rastrigin17evaluate_functionEEEvT0_PT3_T1_NS0_13GridEvenShareISO_EET2_T4_E12temp_storage+112];
	add.f64 	%fd822, %fd820, %fd821;
	ld.shared.f64 	%fd823, [_ZZN3cub18CUB_300001_SM_10006detail6reduce18DeviceReduceKernelINS2_10policy_hubIdjN4cuda3std3__44plusIdEEE10Policy1000EN6thrust24THRUST_300001_SM_1000_NS6detail15normal_iteratorINSD_10device_ptrIdEEEEjS9_dN9Rastrigin17evaluate_functionEEEvT0_PT3_T1_NS0_13GridEvenShareISO_EET2_T4_E12temp_storage+120];
	add.f64 	%fd824, %fd822, %fd823;
	ld.shared.f64 	%fd825, [_ZZN3cub18CUB_300001_SM_10006detail6reduce18DeviceReduceKernelINS2_10policy_hubIdjN4cuda3std3__44plusIdEEE10Policy1000EN6thrust24THRUST_300001_SM_1000_NS6detail15normal_iteratorINSD_10device_ptrIdEEEEjS9_dN9Rastrigin17evaluate_functionEEEvT0_PT3_T1_NS0_13GridEvenShareISO_EET2_T4_E12temp_storage+128];
	add.f64 	%fd826, %fd824, %fd825;
	ld.shared.f64 	%fd827, [_ZZN3cub18CUB_300001_SM_10006detail6reduce18DeviceReduceKernelINS2_10policy_hubIdjN4cuda3std3__44plusIdEEE10Policy1000EN6thrust24THRUST_300001_SM_1000_NS6detail15normal_iteratorINSD_10device_ptrIdEEEEjS9_dN9Rastrigin17evaluate_functionEEEvT0_PT3_T1_NS0_13GridEvenShareISO_EET2_T4_E12temp_storage+136];
	add.f64 	%fd828, %fd826, %fd827;
	ld.shared.f64 	%fd829, [_ZZN3cub18CUB_300001_SM_10006detail6reduce18DeviceReduceKernelINS2_10policy_hubIdjN4cuda3std3__44plusIdEEE10Policy1000EN6thrust24THRUST_300001_SM_1000_NS6detail15normal_iteratorINSD_10device_ptrIdEEEEjS9_dN9Rastrigin17evaluate_functionEEEvT0_PT3_T1_NS0_13GridEvenShareISO_EET2_T4_E12temp_storage+144];
	add.f64 	%fd830, %fd828, %fd829;
	ld.shared.f64 	%fd831, [_ZZN3cub18CUB_300001_SM_10006detail6reduce18DeviceReduceKernelINS2_10policy_hubIdjN4cuda3std3__44plusIdEEE10Policy1000EN6thrust24THRUST_300001_SM_1000_NS6detail15normal_iteratorINSD_10device_ptrIdEEEEjS9_dN9Rastrigin17evaluate_functionEEEvT0_PT3_T1_NS0_13GridEvenShareISO_EET2_T4_E12temp_storage+152];
	add.f64 	%fd832, %fd830, %fd831;
	ld.shared.f64 	%fd833, [_ZZN3cub18CUB_300001_SM_10006detail6reduce18DeviceReduceKernelINS2_10policy_hubIdjN4cuda3std3__44plusIdEEE10Policy1000EN6thrust24THRUST_300001_SM_1000_NS6detail15normal_iteratorINSD_10device_ptrIdEEEEjS9_dN9Rastrigin17evaluate_functionEEEvT0_PT3_T1_NS0_13GridEvenShareISO_EET2_T4_E12temp_storage+160];
	add.f64 	%fd834, %fd832, %fd833;
	ld.shared.f64 	%fd835, [_ZZN3cub18CUB_300001_SM_10006detail6reduce18DeviceReduceKernelINS2_10policy_hubIdjN4cuda3std3__44plusIdEEE10Policy1000EN6thrust24THRUST_300001_SM_1000_NS6detail15normal_iteratorINSD_10device_ptrIdEEEEjS9_dN9Rastrigin17evaluate_functionEEEvT0_PT3_T1_NS0_13GridEvenShareISO_EET2_T4_E12temp_storage+168];
	add.f64 	%fd836, %fd834, %fd835;
	ld.shared.f64 	%fd837, [_ZZN3cub18CUB_300001_SM_10006detail6reduce18DeviceReduceKernelINS2_10policy_hubIdjN4cuda3std3__44plusIdEEE10Policy1000EN6thrust24THRUST_300001_SM_1000_NS6detail15normal_iteratorINSD_10device_ptrIdEEEEjS9_dN9Rastrigin17evaluate_functionEEEvT0_PT3_T1_NS0_13GridEvenShareISO_EET2_T4_E12temp_storage+176];
	add.f64 	%fd1131, %fd836, %fd837;
$L__BB20_148:
	mov.u32 	%r514, %tid.x;
	setp.ne.s32 	%p149, %r514, 0;
	@%p149 bra 	$L__BB20_150;
	ld.param.u64 	%rd167, [_ZN3cub18CUB_300001_SM_10006detail6reduce18DeviceReduceKernelINS2_10policy_hubIdjN4cuda3std3__44plusIdEEE10Policy1000EN6thrust24THRUST_300001_SM_1000_NS6detail15normal_iteratorINSD_10device_ptrIdEEEEjS9_dN9Rastrigin17evaluate_functionEEEvT0_PT3_T1_NS0_13GridEvenShareISO_EET2_T4__param_1];
	mov.u32 	%r515, %ctaid.x;
	cvta.to.global.u64 	%rd164, %rd167;
	mul.wide.u32 	%rd165, %r515, 8;
	add.s64 	%rd166, %rd164, %rd165;
	st.global.f64 	[%rd166], %fd1131;
$L__BB20_150:
	ret;

}
	// .globl	_ZN3cub18CUB_300001_SM_10006detail6reduce28DeviceReduceSingleTileKernelINS2_10policy_hubIdjN4cuda3std3__44plusIdEEE10Policy1000EPdSC_iS9_ddNS7_10__identityEEEvT0_T1_T2_T3_T4_T6_
.visible .entry _ZN3cub18CUB_300001_SM_10006detail6reduce28DeviceReduceSingleTileKernelINS2_10policy_hubIdjN4cuda3std3__44plusIdEEE10Policy1000EPdSC_iS9_ddNS7_10__identityEEEvT0_T1_T2_T3_T4_T6_(
	.param .u64 .ptr .align 1 _ZN3cub18CUB_300001_SM_10006detail6reduce28DeviceReduceSingleTileKernelINS2_10policy_hubIdjN4cuda3std3__44plusIdEEE10Policy1000EPdSC_iS9_ddNS7_10__identityEEEvT0_T1_T2_T3_T4_T6__param_0,
	.param .u64 .ptr .align 1 _ZN3cub18CUB_300001_SM_10006detail6reduce28DeviceReduceSingleTileKernelINS2_10policy_hubIdjN4cuda3std3__44plusIdEEE10Policy1000EPdSC_iS9_ddNS7_10__identityEEEvT0_T1_T2_T3_T4_T6__param_1,
	.param .u32 _ZN3cub18CUB_300001_SM_10006detail6reduce28DeviceReduceSingleTileKernelINS2_10policy_hubIdjN4cuda3std3__44plusIdEEE10Policy1000EPdSC_iS9_ddNS7_10__identityEEEvT0_T1_T2_T3_T4_T6__param_2,
	.param .align 1 .b8 _ZN3cub18CUB_300001_SM_10006detail6reduce28DeviceReduceSingleTileKernelINS2_10policy_hubIdjN4cuda3std3__44plusIdEEE10Policy1000EPdSC_iS9_ddNS7_10__identityEEEvT0_T1_T2_T3_T4_T6__param_3[1],
	.param .f64 _ZN3cub18CUB_300001_SM_10006detail6reduce28DeviceReduceSingleTileKernelINS2_10policy_hubIdjN4cuda3std3__44plusIdEEE10Policy1000EPdSC_iS9_ddNS7_10__identityEEEvT0_T1_T2_T3_T4_T6__param_4,
	.param .align 1 .b8 _ZN3cub18CUB_300001_SM_10006detail6reduce28DeviceReduceSingleTileKernelINS2_10policy_hubIdjN4cuda3std3__44plusIdEEE10Policy1000EPdSC_iS9_ddNS7_10__identityEEEvT0_T1_T2_T3_T4_T6__param_5[1]
)
.maxntid 640
.minnctapersm 1
{
	.reg .pred 	%p<62>;
	.reg .b32 	%r<239>;
	.reg .b64 	%rd<109>;
	.reg .b64 	%fd<264>;
	// demoted variable
	.shared .align 8 .b8 _ZZN3cub18CUB_300001_SM_10006detail6reduce28DeviceReduceSingleTileKernelINS2_10policy_hubIdjN4cuda3std3__44plusIdEEE10Policy1000EPdSC_iS9_ddNS7_10__identityEEEvT0_T1_T2_T3_T4_T6_E12temp_storage[192];
	ld.param.u64 	%rd9, [_ZN3cub18CUB_300001_SM_10006detail6reduce28DeviceReduceSingleTileKernelINS2_10policy_hubIdjN4cuda3std3__44plusIdEEE10Policy1000EPdSC_iS9_ddNS7_10__identityEEEvT0_T1_T2_T3_T4_T6__param_0];
	ld.param.u64 	%rd10, [_ZN3cub18CUB_300001_SM_10006detail6reduce28DeviceReduceSingleTileKernelINS2_10policy_hubIdjN4cuda3std3__44plusIdEEE10Policy1000EPdSC_iS9_ddNS7_10__identityEEEvT0_T1_T2_T3_T4_T6__param_1];
	ld.param.u32 	%r36, [_ZN3cub18CUB_300001_SM_10006detail6reduce28DeviceReduceSingleTileKernelINS2_10policy_hubIdjN4cuda3std3__44plusIdEEE10Policy1000EPdSC_iS9_ddNS7_10__identityEEEvT0_T1_T2_T3_T4_T6__param_2];
	ld.param.f64 	%fd30, [_ZN3cub18CUB_300001_SM_10006detail6reduce28DeviceReduceSingleTileKernelINS2_10policy_hubIdjN4cuda3std3__44plusIdEEE10Policy1000EPdSC_iS9_ddNS7_10__identityEEEvT0_T1_T2_T3_T4_T6__param_4];
	cvta.to.global.u64 	%rd1, %rd10;
	setp.ne.s32 	%p1, %r36, 0;
	@%p1 bra 	$L__BB21_3;
	mov.u32 	%r225, %tid.x;
	setp.ne.s32 	%p61, %r225, 0;
	@%p61 bra 	$L__BB21_39;
	st.global.f64 	[%rd1], %fd30;
	bra.uni 	$L__BB21_39;
$L__BB21_3:
	setp.gt.s32 	%p2, %r36, 5119;
	@%p2 bra 	$L__BB21_21;
	mov.u32 	%r1, %tid.x;
	setp.ge.s32 	%p19, %r1, %r36;
	mov.f64 	%fd255, 0d0000000000000000;
	mov.u32 	%r229, %r1;
	@%p19 bra 	$L__BB21_6;
	mul.wide.u32 	%rd74, %r1, 8;
	add.s64 	%rd73, %rd9, %rd74;
	// begin inline asm
	ld.global.nc.u64 %rd72, [%rd73];
	// end inline asm
	mov.b64 	%fd255, %rd72;
	add.s32 	%r229, %r1, 640;
$L__BB21_6:
	setp.ge.s32 	%p20, %r229, %r36;
	@%p20 bra 	$L__BB21_12;
	not.b32 	%r101, %r229;
	add.s32 	%r4, %r36, %r101;
	mul.hi.u32 	%r102, %r4, -858993459;
	shr.u32 	%r103, %r102, 9;
	add.s32 	%r5, %r103, 1;
	and.b32  	%r104, %r103, 3;
	setp.eq.s32 	%p21, %r104, 3;
	@%p21 bra 	$L__BB21_10;
	mul.wide.u32 	%rd75, %r229, 8;
	add.s64 	%rd107, %rd9, %rd75;
	and.b32  	%r105, %r5, 3;
	neg.s32 	%r227, %r105;
$L__BB21_9:
	.pragma "nounroll";
	// begin inline asm
	ld.global.nc.u64 %rd76, [%rd107];
	// end inline asm
	mov.b64 	%fd121, %rd76;
	add.f64 	%fd255, %fd255, %fd121;
	add.s32 	%r229, %r229, 640;
	add.s64 	%rd107, %rd107, 5120;
	add.s32 	%r227, %r227, 1;
	setp.ne.s32 	%p22, %r227, 0;
	@%p22 bra 	$L__BB21_9;
$L__BB21_10:
	setp.lt.u32 	%p23, %r4, 1920;
	@%p23 bra 	$L__BB21_12;
$L__BB21_11:
	mul.wide.s32 	%rd86, %r229, 8;
	add.s64 	%rd79, %rd9, %rd86;
	// begin inline asm
	ld.global.nc.u64 %rd78, [%rd79];
	// end inline asm
	mov.b64 	%fd122, %rd78;
	add.f64 	%fd123, %fd255, %fd122;
	add.s64 	%rd81, %rd79, 5120;
	// begin inline asm
	ld.global.nc.u64 %rd80, [%rd81];
	// end inline asm
	mov.b64 	%fd124, %rd80;
	add.f64 	%fd125, %fd123, %fd124;
	add.s64 	%rd83, %rd79, 10240;
	// begin inline asm
	ld.global.nc.u64 %rd82, [%rd83];
	// end inline asm
	mov.b64 	%fd126, %rd82;
	add.f64 	%fd127, %fd125, %fd126;
	add.s64 	%rd85, %rd79, 15360;
	// begin inline asm
	ld.global.nc.u64 %rd84, [%rd85];
	// end inline asm
	mov.b64 	%fd128, %rd84;
	add.f64 	%fd255, %fd127, %fd128;
	add.s32 	%r229, %r229, 2560;
	setp.lt.s32 	%p24, %r229, %r36;
	@%p24 bra 	$L__BB21_11;
$L__BB21_12:
	setp.lt.s32 	%p25, %r36, 640;
	@%p25 bra 	$L__BB21_17;
	// begin inline asm
	mov.u32 %r169, %laneid;
	// end inline asm
	mov.b64 	%rd97, %fd255;
	mov.b64 	{%r171, %r176}, %rd97;
	mov.b32 	%r177, 1;
	mov.b32 	%r218, 31;
	mov.b32 	%r219, -1;
	// begin inline asm
	shfl.sync.down.b32 %r170, %r171, %r177, %r218, %r219;
	// end inline asm
	// begin inline asm
	shfl.sync.down.b32 %r175, %r176, %r177, %r218, %r219;
	// end inline asm
	mov.b64 	%rd98, {%r170, %r175};
	mov.b64 	%fd199, %rd98;
	setp.gt.s32 	%p53, %r169, 30;
	add.f64 	%fd200, %fd255, %fd199;
	selp.f64 	%fd201, %fd255, %fd200, %p53;
	mov.b64 	%rd99, %fd201;
	mov.b64 	{%r181, %r186}, %rd99;
	mov.b32 	%r187, 2;
	// begin inline asm
	shfl.sync.down.b32 %r180, %r181, %r187, %r218, %r219;
	// end inline asm
	// begin inline asm
	shfl.sync.down.b32 %r185, %r186, %r187, %r218, %r219;
	// end inline asm
	mov.b64 	%rd100, {%r180, %r185};
	mov.b64 	%fd202, %rd100;
	setp.gt.s32 	%p54, %r169, 29;
	add.f64 	%fd203, %fd201, %fd202;
	selp.f64 	%fd204, %fd201, %fd203, %p54;
	mov.b64 	%rd101, %fd204;
	mov.b64 	{%r191, %r196}, %rd101;
	mov.b32 	%r197, 4;
	// begin inline asm
	shfl.sync.down.b32 %r190, %r191, %r197, %r218, %r219;
	// end inline asm
	// begin inline asm
	shfl.sync.down.b32 %r195, %r196, %r197, %r218, %r219;
	// end inline asm
	mov.b64 	%rd102, {%r190, %r195};
	mov.b64 	%fd205, %rd102;
	setp.gt.s32 	%p55, %r169, 27;
	add.f64 	%fd206, %fd204, %fd205;
	selp.f64 	%fd207, %fd204, %fd206, %p55;
	mov.b64 	%rd103, %fd207;
	mov.b64 	{%r201, %r206}, %rd103;
	mov.b32 	%r207, 8;
	// begin inline asm
	shfl.sync.down.b32 %r200, %r201, %r207, %r218, %r219;
	// end inline asm
	// begin inline asm
	shfl.sync.down.b32 %r205, %r206, %r207, %r218, %r219;
	// end inline asm
	mov.b64 	%rd104, {%r200, %r205};
	mov.b64 	%fd208, %rd104;
	setp.gt.s32 	%p56, %r169, 23;
	add.f64 	%fd209, %fd207, %fd208;
	selp.f64 	%fd210, %fd207, %fd209, %p56;
	mov.b64 	%rd105, %fd210;
	mov.b64 	{%r211, %r216}, %rd105;
	mov.b32 	%r217, 16;
	// begin inline asm
	shfl.sync.down.b32 %r210, %r211, %r217, %r218, %r219;
	// end inline asm
	// begin inline asm
	shfl.sync.down.b32 %r215, %r216, %r217, %r218, %r219;
	// end inline asm
	mov.b64 	%rd106, {%r210, %r215};
	mov.b64 	%fd211, %rd106;
	setp.gt.s32 	%p57, %r169, 15;
	add.f64 	%fd10, %fd210, %fd211;
	selp.f64 	%fd263, %fd210, %fd10, %p57;
	setp.ne.s32 	%p58, %r169, 0;
	@%p58 bra 	$L__BB21_15;
	shr.u32 	%r220, %r1, 2;
	and.b32  	%r221, %r220, 248;
	mov.u32 	%r222, _ZZN3cub18CUB_300001_SM_10006detail6reduce28DeviceReduceSingleTileKernelINS2_10policy_hubIdjN4cuda3std3__44plusIdEEE10Policy1000EPdSC_iS9_ddNS7_10__identityEEEvT0_T1_T2_T3_T4_T6_E12temp_storage;
	add.s32 	%r223, %r222, %r221;
	st.shared.f64 	[%r223+24], %fd10;
$L__BB21_15:
	bar.sync 	0;
	setp.ne.s32 	%p59, %r1, 0;
	@%p59 bra 	$L__BB21_37;
	ld.shared.f64 	%fd212, [_ZZN3cub18CUB_300001_SM_10006detail6reduce28DeviceReduceSingleTileKernelINS2_10policy_hubIdjN4cuda3std3__44plusIdEEE10Policy1000EPdSC_iS9_ddNS7_10__identityEEEvT0_T1_T2_T3_T4_T6_E12temp_storage+32];
	add.f64 	%fd213, %fd263, %fd212;
	ld.shared.f64 	%fd214, [_ZZN3cub18CUB_300001_SM_10006detail6reduce28DeviceReduceSingleTileKernelINS2_10policy_hubIdjN4cuda3std3__44plusIdEEE10Policy1000EPdSC_iS9_ddNS7_10__identityEEEvT0_T1_T2_T3_T4_T6_E12temp_storage+40];
	add.f64 	%fd215, %fd213, %fd214;
	ld.shared.f64 	%fd216, [_ZZN3cub18CUB_300001_SM_10006detail6reduce28DeviceReduceSingleTileKernelINS2_10policy_hubIdjN4cuda3std3__44plusIdEEE10Policy1000EPdSC_iS9_ddNS7_10__identityEEEvT0_T1_T2_T3_T4_T6_E12temp_storage+48];
	add.f64 	%fd217, %fd215, %fd216;
	ld.shared.f64 	%fd218, [_ZZN3cub18CUB_300001_SM_10006detail6reduce28DeviceReduceSingleTileKernelINS2_10policy_hubIdjN4cuda3std3__44plusIdEEE10Policy1000EPdSC_iS9_ddNS7_10__identityEEEvT0_T1_T2_T3_T4_T6_E12temp_storage+56];
	add.f64 	%fd219, %fd217, %fd218;
	ld.shared.f64 	%fd220, [_ZZN3cub18CUB_300001_SM_10006detail6reduce28DeviceReduceSingleTileKernelINS2_10policy_hubIdjN4cuda3std3__44plusIdEEE10Policy1000EPdSC_iS9_ddNS7_10__identityEEEvT0_T1_T2_T3_T4_T6_E12temp_storage+64];
	add.f64 	%fd221, %fd219, %fd220;
	ld.shared.f64 	%fd222, [_ZZN3cub18CUB_300001_SM_10006detail6reduce28DeviceReduceSingleTileKernelINS2_10policy_hubIdjN4cuda3std3__44plusIdEEE10Policy1000EPdSC_iS9_ddNS7_10__identityEEEvT0_T1_T2_T3_T4_T6_E12temp_storage+72];
	add.f64 	%fd223, %fd221, %fd222;
	ld.shared.f64 	%fd224, [_ZZN3cub18CUB_300001_SM_10006detail6reduce28DeviceReduceSingleTileKernelINS2_10policy_hubIdjN4cuda3std3__44plusIdEEE10Policy1000EPdSC_iS9_ddNS7_10__identityEEEvT0_T1_T2_T3_T4_T6_E12temp_storage+80];
	add.f64 	%fd225, %fd223, %fd224;
	ld.shared.f64 	%fd226, [_ZZN3cub18CUB_300001_SM_10006detail6reduce28DeviceReduceSingleTileKernelINS2_10policy_hubIdjN4cuda3std3__44plusIdEEE10Policy1000EPdSC_iS9_ddNS7_10__identityEEEvT0_T1_T2_T3_T4_T6_E12temp_storage+88];
	add.f64 	%fd227, %fd225, %fd226;
	ld.shared.f64 	%fd228, [_ZZN3cub18CUB_300001_SM_10006detail6reduce28DeviceReduceSingleTileKernelINS2_10policy_hubIdjN4cuda3std3__44plusIdEEE10Policy1000EPdSC_iS9_ddNS7_10__identityEEEvT0_T1_T2_T3_T4_T6_E12temp_storage+96];
	add.f64 	%fd229, %fd227, %fd228;
	ld.shared.f64 	%fd230, [_ZZN3cub18CUB_300001_SM_10006detail6reduce28DeviceReduceSingleTileKernelINS2_10policy_hubIdjN4cuda3std3__44plusIdEEE10Policy1000EPdSC_iS9_ddNS7_10__identityEEEvT0_T1_T2_T3_T4_T6_E12temp_storage+104];
	add.f64 	%fd231, %fd229, %fd230;
	ld.shared.f64 	%fd232, [_ZZN3cub18CUB_300001_SM_10006detail6reduce28DeviceReduceSingleTileKernelINS2_10policy_hubIdjN4cuda3std3__44plusIdEEE10Policy1000EPdSC_iS9_ddNS7_10__identityEEEvT0_T1_T2_T3_T4_T6_E12temp_storage+112];
	add.f64 	%fd233, %fd231, %fd232;
	ld.shared.f64 	%fd234, [_ZZN3cub18CUB_300001_SM_10006detail6reduce28DeviceReduceSingleTileKernelINS2_10policy_hubIdjN4cuda3std3__44plusIdEEE10Policy1000EPdSC_iS9_ddNS7_10__identityEEEvT0_T1_T2_T3_T4_T6_E12temp_storage+120];
	add.f64 	%fd235, %fd233, %fd234;
	ld.shared.f64 	%fd236, [_ZZN3cub18CUB_300001_SM_10006detail6reduce28DeviceReduceSingleTileKernelINS2_10policy_hubIdjN4cuda3std3__44plusIdEEE10Policy1000EPdSC_iS9_ddNS7_10__identityEEEvT0_T1_T2_T3_T4_T6_E12temp_storage+128];
	add.f64 	%fd237, %fd235, %fd236;
	ld.shared.f64 	%fd238, [_ZZN3cub18CUB_300001_SM_10006detail6reduce28DeviceReduceSingleTileKernelINS2_10policy_hubIdjN4cuda3std3__44plusIdEEE10Policy1000EPdSC_iS9_ddNS7_10__identityEEEvT0_T1_T2_T3_T4_T6_E12temp_storage+136];
	add.f64 	%fd239, %fd237, %fd238;
	ld.shared.f64 	%fd240, [_ZZN3cub18CUB_300001_SM_10006detail6reduce28DeviceReduceSingleTileKernelINS2_10policy_hubIdjN4cuda3std3__44plusIdEEE10Policy1000EPdSC_iS9_ddNS7_10__identityEEEvT0_T1_T2_T3_T4_T6_E12temp_storage+144];
	add.f64 	%fd241, %fd239, %fd240;
	ld.shared.f64 	%fd242, [_ZZN3cub18CUB_300001_SM_10006detail6reduce28DeviceReduceSingleTileKernelINS2_10policy_hubIdjN4cuda3std3__44plusIdEEE10Policy1000EPdSC_iS9_ddNS7_10__identityEEEvT0_T1_T2_T3_T4_T6_E12temp_storage+152];
	add.f64 	%fd243, %fd241, %fd242;
	ld.shared.f64 	%fd244, [_ZZN3cub18CUB_300001_SM_10006detail6reduce28DeviceReduceSingleTileKernelINS2_10policy_hubIdjN4cuda3std3__44plusIdEEE10Policy1000EPdSC_iS9_ddNS7_10__identityEEEvT0_T1_T2_T3_T4_T6_E12temp_storage+160];
	add.f64 	%fd245, %fd243, %fd244;
	ld.shared.f64 	%fd246, [_ZZN3cub18CUB_300001_SM_10006detail6reduce28DeviceReduceSingleTileKernelINS2_10policy_hubIdjN4cuda3std3__44plusIdEEE10Policy1000EPdSC_iS9_ddNS7_10__identityEEEvT0_T1_T2_T3_T4_T6_E12temp_storage+168];
	add.f64 	%fd247, %fd245, %fd246;
	ld.shared.f64 	%fd248, [_ZZN3cub18CUB_300001_SM_10006detail6reduce28DeviceReduceSingleTileKernelINS2_10policy_hubIdjN4cuda3std3__44plusIdEEE10Policy1000EPdSC_iS9_ddNS7_10__identityEEEvT0_T1_T2_T3_T4_T6_E12temp_storage+176];
	add.f64 	%fd263, %fd247, %fd248;
	bra.uni 	$L__BB21_37;
$L__BB21_17:
	// begin inline asm
	mov.u32 %r106, %laneid;
	// end inline asm
	and.b32  	%r157, %r1, 992;
	add.s32 	%r158, %r157, 32;
	setp.gt.s32 	%p26, %r158, %r36;
	not.b32 	%r159, %r157;
	add.s32 	%r160, %r36, %r159;
	selp.b32 	%r155, %r160, 31, %p26;
	mov.b64 	%rd87, %fd255;
	mov.b64 	{%r108, %r113}, %rd87;
	mov.b32 	%r114, 1;
	mov.b32 	%r156, -1;
	// begin inline asm
	shfl.sync.down.b32 %r107, %r108, %r114, %r155, %r156;
	// end inline asm
	// begin inline asm
	shfl.sync.down.b32 %r112, %r113, %r114, %r155, %r156;
	// end inline asm
	mov.b64 	%rd88, {%r107, %r112};
	mov.b64 	%fd129, %rd88;
	setp.lt.s32 	%p27, %r106, %r155;
	add.f64 	%fd130, %fd255, %fd129;
	selp.f64 	%fd131, %fd130, %fd255, %p27;
	mov.b64 	%rd89, %fd131;
	mov.b64 	{%r118, %r123}, %rd89;
	mov.b32 	%r124, 2;
	// begin inline asm
	shfl.sync.down.b32 %r117, %r118, %r124, %r155, %r156;
	// end inline asm
	// begin inline asm
	shfl.sync.down.b32 %r122, %r123, %r124, %r155, %r156;
	// end inline asm
	mov.b64 	%rd90, {%r117, %r122};
	mov.b64 	%fd132, %rd90;
	add.s32 	%r161, %r106, 2;
	setp.gt.s32 	%p28, %r161, %r155;
	add.f64 	%fd133, %fd131, %fd132;
	selp.f64 	%fd134, %fd131, %fd133, %p28;
	mov.b64 	%rd91, %fd134;
	mov.b64 	{%r128, %r133}, %rd91;
	mov.b32 	%r134, 4;
	// begin inline asm
	shfl.sync.down.b32 %r127, %r128, %r134, %r155, %r156;
	// end inline asm
	// begin inline asm
	shfl.sync.down.b32 %r132, %r133, %r134, %r155, %r156;
	// end inline asm
	mov.b64 	%rd92, {%r127, %r132};
	mov.b64 	%fd135, %rd92;
	add.s32 	%r162, %r106, 4;
	setp.gt.s32 	%p29, %r162, %r155;
	add.f64 	%fd136, %fd134, %fd135;
	selp.f64 	%fd137, %fd134, %fd136, %p29;
	mov.b64 	%rd93, %fd137;
	mov.b64 	{%r138, %r143}, %rd93;
	mov.b32 	%r144, 8;
	// begin inline asm
	shfl.sync.down.b32 %r137, %r138, %r144, %r155, %r156;
	// end inline asm
	// begin inline asm
	shfl.sync.down.b32 %r142, %r143, %r144, %r155, %r156;
	// end inline asm
	mov.b64 	%rd94, {%r137, %r142};
	mov.b64 	%fd138, %rd94;
	add.s32 	%r163, %r106, 8;
	setp.gt.s32 	%p30, %r163, %r155;
	add.f64 	%fd139, %fd137, %fd138;
	selp.f64 	%fd140, %fd137, %fd139, %p30;
	mov.b64 	%rd95, %fd140;
	mov.b64 	{%r148, %r153}, %rd95;
	mov.b32 	%r154, 16;
	// begin inline asm
	shfl.sync.down.b32 %r147, %r148, %r154, %r155, %r156;
	// end inline asm
	// begin inline asm
	shfl.sync.down.b32 %r152, %r153, %r154, %r155, %r156;
	// end inline asm
	mov.b64 	%rd96, {%r147, %r152};
	mov.b64 	%fd141, %rd96;
	add.s32 	%r164, %r106, 16;
	setp.gt.s32 	%p31, %r164, %r155;
	add.f64 	%fd142, %fd140, %fd141;
	selp.f64 	%fd263, %fd140, %fd142, %p31;
	setp.ne.s32 	%p32, %r106, 0;
	@%p32 bra 	$L__BB21_19;
	shr.u32 	%r165, %r1, 2;
	and.b32  	%r166, %r165, 248;
	mov.u32 	%r167, _ZZN3cub18CUB_300001_SM_10006detail6reduce28DeviceReduceSingleTileKernelINS2_10policy_hubIdjN4cuda3std3__44plusIdEEE10Policy1000EPdSC_iS9_ddNS7_10__identityEEEvT0_T1_T2_T3_T4_T6_E12temp_storage;
	add.s32 	%r168, %r167, %r166;
	st.shared.f64 	[%r168+24], %fd263;
$L__BB21_19:
	bar.sync 	0;
	setp.ne.s32 	%p33, %r1, 0;
	@%p33 bra 	$L__BB21_37;
	setp.gt.s32 	%p34, %r36, 32;
	ld.shared.f64 	%fd143, [_ZZN3cub18CUB_300001_SM_10006detail6reduce28DeviceReduceSingleTileKernelINS2_10policy_hubIdjN4cuda3std3__44plusIdEEE10Policy1000EPdSC_iS9_ddNS7_10__identityEEEvT0_T1_T2_T3_T4_T6_E12temp_storage+32];
	add.f64 	%fd144, %fd263, %fd143;
	selp.f64 	%fd145, %fd144, %fd263, %p34;
	setp.gt.s32 	%p35, %r36, 64;
	ld.shared.f64 	%fd146, [_ZZN3cub18CUB_300001_SM_10006detail6reduce28DeviceReduceSingleTileKernelINS2_10policy_hubIdjN4cuda3std3__44plusIdEEE10Policy1000EPdSC_iS9_ddNS7_10__identityEEEvT0_T1_T2_T3_T4_T6_E12temp_storage+40];
	add.f64 	%fd147, %fd146, %fd145;
	selp.f64 	%fd148, %fd147, %fd145, %p35;
	setp.gt.s32 	%p36, %r36, 96;
	ld.shared.f64 	%fd149, [_ZZN3cub18CUB_300001_SM_10006detail6reduce28DeviceReduceSingleTileKernelINS2_10policy_hubIdjN4cuda3std3__44plusIdEEE10Policy1000EPdSC_iS9_ddNS7_10__identityEEEvT0_T1_T2_T3_T4_T6_E12temp_storage+48];
	add.f64 	%fd150, %fd149, %fd148;
	selp.f64 	%fd151, %fd150, %fd148, %p36;
	setp.gt.s32 	%p37, %r36, 128;
	ld.shared.f64 	%fd152, [_ZZN3cub18CUB_300001_SM_10006detail6reduce28DeviceReduceSingleTileKernelINS2_10policy_hubIdjN4cuda3std3__44plusIdEEE10Policy1000EPdSC_iS9_ddNS7_10__identityEEEvT0_T1_T2_T3_T4_T6_E12temp_storage+56];
	add.f64 	%fd153, %fd152, %fd151;
	selp.f64 	%fd154, %fd153, %fd151, %p37;
	setp.gt.s32 	%p38, %r36, 160;
	ld.shared.f64 	%fd155, [_ZZN3cub18CUB_300001_SM_10006detail6reduce28DeviceReduceSingleTileKernelINS2_10policy_hubIdjN4cuda3std3__44plusIdEEE10Policy1000EPdSC_iS9_ddNS7_10__identityEEEvT0_T1_T2_T3_T4_T6_E12temp_storage+64];
	add.f64 	%fd156, %fd155, %fd154;
	selp.f64 	%fd157, %fd156, %fd154, %p38;
	setp.gt.s32 	%p39, %r36, 192;
	ld.shared.f64 	%fd158, [_ZZN3cub18CUB_300001_SM_10006detail6reduce28DeviceReduceSingleTileKernelINS2_10policy_hubIdjN4cuda3std3__44plusIdEEE10Policy1000EPdSC_iS9_ddNS7_10__identityEEEvT0_T1_T2_T3_T4_T6_E12temp_storage+72];
	add.f64 	%fd159, %fd158, %fd157;
	selp.f64 	%fd160, %fd159, %fd157, %p39;
	setp.gt.s32 	%p40, %r36, 224;
	ld.shared.f64 	%fd161, [_ZZN3cub18CUB_300001_SM_10006detail6reduce28DeviceReduceSingleTileKernelINS2_10policy_hubIdjN4cuda3std3__44plusIdEEE10Policy1000EPdSC_iS9_ddNS7_10__identityEEEvT0_T1_T2_T3_T4_T6_E12temp_storage+80];
	add.f64 	%fd162, %fd161, %fd160;
	selp.f64 	%fd163, %fd162, %fd160, %p40;
	setp.gt.s32 	%p41, %r36, 256;
	ld.shared.f64 	%fd164, [_ZZN3cub18CUB_300001_SM_10006detail6reduce28DeviceReduceSingleTileKernelINS2_10policy_hubIdjN4cuda3std3__44plusIdEEE10Policy1000EPdSC_iS9_ddNS7_10__identityEEEvT0_T1_T2_T3_T4_T6_E12temp_storage+88];
	add.f64 	%fd165, %fd164, %fd163;
	selp.f64 	%fd166, %fd165, %fd163, %p41;
	setp.gt.s32 	%p42, %r36, 288;
	ld.shared.f64 	%fd167, [_ZZN3cub18CUB_300001_SM_10006detail6reduce28DeviceReduceSingleTileKernelINS2_10policy_hubIdjN4cuda3std3__44plusIdEEE10Policy1000EPdSC_iS9_ddNS7_10__identityEEEvT0_T1_T2_T3_T4_T6_E12temp_storage+96];
	add.f64 	%fd168, %fd167, %fd166;
	selp.f64 	%fd169, %fd168, %fd166, %p42;
	setp.gt.s32 	%p43, %r36, 320;
	ld.shared.f64 	%fd170, [_ZZN3cub18CUB_300001_SM_10006detail6reduce28DeviceReduceSingleTileKernelINS2_10policy_hubIdjN4cuda3std3__44plusIdEEE10Policy1000EPdSC_iS9_ddNS7_10__identityEEEvT0_T1_T2_T3_T4_T6_E12temp_storage+104];
	add.f64 	%fd171, %fd170, %fd169;
	selp.f64 	%fd172, %fd171, %fd169, %p43;
	setp.gt.s32 	%p44, %r36, 352;
	ld.shared.f64 	%fd173, [_ZZN3cub18CUB_300001_SM_10006detail6reduce28DeviceReduceSingleTileKernelINS2_10policy_hubIdjN4cuda3std3__44plusIdEEE10Policy1000EPdSC_iS9_ddNS7_10__identityEEEvT0_T1_T2_T3_T4_T6_E12temp_storage+112];
	add.f64 	%fd174, %fd173, %fd172;
	selp.f64 	%fd175, %fd174, %fd172, %p44;
	setp.gt.s32 	%p45, %r36, 384;
	ld.shared.f64 	%fd176, [_ZZN3cub18CUB_300001_SM_10006detail6reduce28DeviceReduceSingleTileKernelINS2_10policy_hubIdjN4cuda3std3__44plusIdEEE10Policy1000EPdSC_iS9_ddNS7_10__identityEEEvT0_T1_T2_T3_T4_T6_E12temp_storage+120];
	add.f64 	%fd177, %fd176, %fd175;
	selp.f64 	%fd178, %fd177, %fd175, %p45;
	setp.gt.s32 	%p46, %r36, 416;
	ld.shared.f64 	%fd179, [_ZZN3cub18CUB_300001_SM_10006detail6reduce28DeviceReduceSingleTileKernelINS2_10policy_hubIdjN4cuda3std3__44plusIdEEE10Policy1000EPdSC_iS9_ddNS7_10__identityEEEvT0_T1_T2_T3_T4_T6_E12temp_storage+128];
	add.f64 	%fd180, %fd179, %fd178;
	selp.f64 	%fd181, %fd180, %fd178, %p46;
	setp.gt.s32 	%p47, %r36, 448;
	ld.shared.f64 	%fd182, [_ZZN3cub18CUB_300001_SM_10006detail6reduce28DeviceReduceSingleTileKernelINS2_10policy_hubIdjN4cuda3std3__44plusIdEEE10Policy1000EPdSC_iS9_ddNS7_10__identityEEEvT0_T1_T2_T3_T4_T6_E12temp_storage+136];
	add.f64 	%fd183, %fd182, %fd181;
	selp.f64 	%fd184, %fd183, %fd181, %p47;
	setp.gt.s32 	%p48, %r36, 480;
	ld.shared.f64 	%fd185, [_ZZN3cub18CUB_300001_SM_10006detail6reduce28DeviceReduceSingleTileKernelINS2_10policy_hubIdjN4cuda3std3__44plusIdEEE10Policy1000EPdSC_iS9_ddNS7_10__identityEEEvT0_T1_T2_T3_T4_T6_E12temp_storage+144];
	add.f64 	%fd186, %fd185, %fd184;
	selp.f64 	%fd187, %fd186, %fd184, %p48;
	setp.gt.s32 	%p49, %r36, 512;
	ld.shared.f64 	%fd188, [_ZZN3cub18CUB_300001_SM_10006detail6reduce28DeviceReduceSingleTileKernelINS2_10policy_hubIdjN4cuda3std3__44plusIdEEE10Policy1000EPdSC_iS9_ddNS7_10__identityEEEvT0_T1_T2_T3_T4_T6_E12temp_storage+152];
	add.f64 	%fd189, %fd188, %fd187;
	selp.f64 	%fd190, %fd189, %fd187, %p49;
	setp.gt.s32 	%p50, %r36, 544;
	ld.shared.f64 	%fd191, [_ZZN3cub18CUB_300001_SM_10006detail6reduce28DeviceReduceSingleTileKernelINS2_10policy_hubIdjN4cuda3std3__44plusIdEEE10Policy1000EPdSC_iS9_ddNS7_10__identityEEEvT0_T1_T2_T3_T4_T6_E12temp_storage+160];
	add.f64 	%fd192, %fd191, %fd190;
	selp.f64 	%fd193, %fd192, %fd190, %p50;
	setp.gt.s32 	%p51, %r36, 576;
	ld.shared.f64 	%fd194, [_ZZN3cub18CUB_300001_SM_10006detail6reduce28DeviceReduceSingleTileKernelINS2_10policy_hubIdjN4cuda3std3__44plusIdEEE10Policy1000EPdSC_iS9_ddNS7_10__identityEEEvT0_T1_T2_T3_T4_T6_E12temp_storage+168];
	add.f64 	%fd195, %fd194, %fd193;
	selp.f64 	%fd196, %fd195, %fd193, %p51;
	setp.gt.s32 	%p52, %r36, 608;
	ld.shared.f64 	%fd197, [_ZZN3cub18CUB_300001_SM_10006detail6reduce28DeviceReduceSingleTileKernelINS2_10policy_hubIdjN4cuda3std3__44plusIdEEE10Policy1000EPdSC_iS9_ddNS7_10__identityEEEvT0_T1_T2_T3_T4_T6_E12temp_storage+176];
	add.f64 	%fd198, %fd197, %fd196;
	selp.f64 	%fd263, %fd198, %fd196, %p52;
	bra.uni 	$L__BB21_37;
$L__BB21_21:
	mov.u32 	%r14, %tid.x;
	mul.wide.u32 	%rd27, %r14, 8;
	add.s64 	%rd12, %rd9, %rd27;
	// begin inline asm
	ld.global.nc.u64 %rd11, [%rd12];
	// end inline asm
	mov.b64 	%fd31, %rd11;
	add.s64 	%rd14, %rd12, 5120;
	// begin inline asm
	ld.global.nc.u64 %rd13, [%rd14];
	// end inline asm
	mov.b64 	%fd32, %rd13;
	add.s64 	%rd16, %rd12, 10240;
	// begin inline asm
	ld.global.nc.u64 %rd15, [%rd16];
	// end inline asm
	mov.b64 	%fd33, %rd15;
	add.s64 	%rd18, %rd12, 15360;
	// begin inline asm
	ld.global.nc.u64 %rd17, [%rd18];
	// end inline asm
	mov.b64 	%fd34, %rd17;
	add.s64 	%rd20, %rd12, 20480;
	// begin inline asm
	ld.global.nc.u64 %rd19, [%rd20];
	// end inline asm
	mov.b64 	%fd35, %rd19;
	add.s64 	%rd22, %rd12, 25600;
	// begin inline asm
	ld.global.nc.u64 %rd21, [%rd22];
	// end inline asm
	mov.b64 	%fd36, %rd21;
	add.s64 	%rd24, %rd12, 30720;
	// begin inline asm
	ld.global.nc.u64 %rd23, [%rd24];
	// end inline asm
	mov.b64 	%fd37, %rd23;
	add.s64 	%rd26, %rd12, 35840;
	// begin inline asm
	ld.global.nc.u64 %rd25, [%rd26];
	// end inline asm
	mov.b64 	%fd38, %rd25;
	add.f64 	%fd39, %fd31, %fd32;
	add.f64 	%fd40, %fd39, %fd33;
	add.f64 	%fd41, %fd40, %fd34;
	add.f64 	%fd42, %fd41, %fd35;
	add.f64 	%fd43, %fd42, %fd36;
	add.f64 	%fd44, %fd43, %fd37;
	add.f64 	%fd262, %fd44, %fd38;
	setp.lt.u32 	%p3, %r36, 10240;
	mov.b32 	%r232, 5120;
	@%p3 bra 	$L__BB21_25;
	add.s32 	%r15, %r36, -5120;
	mov.b32 	%r232, 5120;
$L__BB21_23:
	mul.wide.s32 	%rd44, %r232, 8;
	add.s64 	%rd29, %rd12, %rd44;
	// begin inline asm
	ld.global.nc.u64 %rd28, [%rd29];
	// end inline asm
	mov.b64 	%fd45, %rd28;
	add.s64 	%rd31, %rd29, 5120;
	// begin inline asm
	ld.global.nc.u64 %rd30, [%rd31];
	// end inline asm
	mov.b64 	%fd46, %rd30;
	add.s64 	%rd33, %rd29, 10240;
	// begin inline asm
	ld.global.nc.u64 %rd32, [%rd33];
	// end inline asm
	mov.b64 	%fd47, %rd32;
	add.s64 	%rd35, %rd29, 15360;
	// begin inline asm
	ld.global.nc.u64 %rd34, [%rd35];
	// end inline asm
	mov.b64 	%fd48, %rd34;
	add.s64 	%rd37, %rd29, 20480;
	// begin inline asm
	ld.global.nc.u64 %rd36, [%rd37];
	// end inline asm
	mov.b64 	%fd49, %rd36;
	add.s64 	%rd39, %rd29, 25600;
	// begin inline asm
	ld.global.nc.u64 %rd38, [%rd39];
	// end inline asm
	mov.b64 	%fd50, %rd38;
	add.s64 	%rd41, %rd29, 30720;
	// begin inline asm
	ld.global.nc.u64 %rd40, [%rd41];
	// end inline asm
	mov.b64 	%fd51, %rd40;
	add.s64 	%rd43, %rd29, 35840;
	// begin inline asm
	ld.global.nc.u64 %rd42, [%rd43];
	// end inline asm
	mov.b64 	%fd52, %rd42;
	add.f64 	%fd53, %fd262, %fd45;
	add.f64 	%fd54, %fd53, %fd46;
	add.f64 	%fd55, %fd54, %fd47;
	add.f64 	%fd56, %fd55, %fd48;
	add.f64 	%fd57, %fd56, %fd49;
	add.f64 	%fd58, %fd57, %fd50;
	add.f64 	%fd59, %fd58, %fd51;
	add.f64 	%fd262, %fd59, %fd52;
	sub.s32 	%r39, %r36, %r232;
	setp.lt.s32 	%p4, %r39, 5120;
	@%p4 bra 	$L__BB21_33;
	add.s32 	%r232, %r232, 5120;
	setp.le.s32 	%p5, %r232, %r15;
	@%p5 bra 	$L__BB21_23;
$L__BB21_25:
	setp.le.s32 	%p6, %r36, %r232;
	@%p6 bra 	$L__BB21_33;
	sub.s32 	%r19, %r36, %r232;
	setp.ge.s32 	%p7, %r14, %r19;
	@%p7 bra 	$L__BB21_33;
	not.b32 	%r40, %r14;
	add.s32 	%r41, %r36, %r40;
	sub.s32 	%r20, %r41, %r232;
	mul.hi.u32 	%r42, %r20, -858993459;
	shr.u32 	%r43, %r42, 9;
	add.s32 	%r21, %r43, 1;
	and.b32  	%r44, %r43, 3;
	setp.eq.s32 	%p8, %r44, 3;
	mov.u32 	%r236, %r14;
	@%p8 bra 	$L__BB21_30;
	add.s32 	%r234, %r14, %r232;
	and.b32  	%r45, %r21, 3;
	neg.s32 	%r233, %r45;
	mov.u32 	%r236, %r14;
$L__BB21_29:
	.pragma "nounroll";
	mul.wide.u32 	%rd47, %r234, 8;
	add.s64 	%rd46, %rd9, %rd47;
	// begin inline asm
	ld.global.nc.u64 %rd45, [%rd46];
	// end inline asm
	mov.b64 	%fd61, %rd45;
	add.f64 	%fd262, %fd262, %fd61;
	add.s32 	%r236, %r236, 640;
	add.s32 	%r234, %r234, 640;
	add.s32 	%r233, %r233, 1;
	setp.ne.s32 	%p9, %r233, 0;
	@%p9 bra 	$L__BB21_29;
$L__BB21_30:
	setp.lt.u32 	%p10, %r20, 1920;
	@%p10 bra 	$L__BB21_33;
	cvt.u64.u32 	%rd48, %r236;
	cvt.u64.u32 	%rd49, %r232;
	add.s64 	%rd50, %rd48, %rd49;
	shl.b64 	%rd51, %rd50, 3;
	add.s64 	%rd52, %rd51, %rd9;
	add.s64 	%rd108, %rd52, 10240;
	add.s32 	%r237, %r236, %r232;
$L__BB21_32:
	mul.wide.u32 	%rd61, %r237, 8;
	add.s64 	%rd54, %rd9, %rd61;
	// begin inline asm
	ld.global.nc.u64 %rd53, [%rd54];
	// end inline asm
	mov.b64 	%fd62, %rd53;
	add.f64 	%fd63, %fd262, %fd62;
	add.s64 	%rd56, %rd108, -5120;
	// begin inline asm
	ld.global.nc.u64 %rd55, [%rd56];
	// end inline asm
	mov.b64 	%fd64, %rd55;
	add.f64 	%fd65, %fd63, %fd64;
	// begin inline asm
	ld.global.nc.u64 %rd57, [%rd108];
	// end inline asm
	mov.b64 	%fd66, %rd57;
	add.f64 	%fd67, %fd65, %fd66;
	add.s64 	%rd60, %rd108, 5120;
	// begin inline asm
	ld.global.nc.u64 %rd59, [%rd60];
	// end inline asm
	mov.b64 	%fd68, %rd59;
	add.f64 	%fd262, %fd67, %fd68;
	add.s32 	%r236, %r236, 2560;
	add.s64 	%rd108, %rd108, 20480;
	add.s32 	%r237, %r237, 2560;
	setp.lt.s32 	%p11, %r236, %r19;
	@%p11 bra 	$L__BB21_32;
$L__BB21_33:
	// begin inline asm
	mov.u32 %r46, %laneid;
	// end inline asm
	mov.b64 	%rd62, %fd262;
	mov.b64 	{%r48, %r53}, %rd62;
	mov.b32 	%r54, 1;
	mov.b32 	%r95, 31;
	mov.b32 	%r96, -1;
	// begin inline asm
	shfl.sync.down.b32 %r47, %r48, %r54, %r95, %r96;
	// end inline asm
	// begin inline asm
	shfl.sync.down.b32 %r52, %r53, %r54, %r95, %r96;
	// end inline asm
	mov.b64 	%rd63, {%r47, %r52};
	mov.b64 	%fd69, %rd63;
	setp.gt.s32 	%p12, %r46, 30;
	add.f64 	%fd70, %fd262, %fd69;
	selp.f64 	%fd71, %fd262, %fd70, %p12;
	mov.b64 	%rd64, %fd71;
	mov.b64 	{%r58, %r63}, %rd64;
	mov.b32 	%r64, 2;
	// begin inline asm
	shfl.sync.down.b32 %r57, %r58, %r64, %r95, %r96;
	// end inline asm
	// begin inline asm
	shfl.sync.down.b32 %r62, %r63, %r64, %r95, %r96;
	// end inline asm
	mov.b64 	%rd65, {%r57, %r62};
	mov.b64 	%fd72, %rd65;
	setp.gt.s32 	%p13, %r46, 29;
	add.f64 	%fd73, %fd71, %fd72;
	selp.f64 	%fd74, %fd71, %fd73, %p13;
	mov.b64 	%rd66, %fd74;
	mov.b64 	{%r68, %r73}, %rd66;
	mov.b32 	%r74, 4;
	// begin inline asm
	shfl.sync.down.b32 %r67, %r68, %r74, %r95, %r96;
	// end inline asm
	// begin inline asm
	shfl.sync.down.b32 %r72, %r73, %r74, %r95, %r96;
	// end inline asm
	mov.b64 	%rd67, {%r67, %r72};
	mov.b64 	%fd75, %rd67;
	setp.gt.s32 	%p14, %r46, 27;
	add.f64 	%fd76, %fd74, %fd75;
	selp.f64 	%fd77, %fd74, %fd76, %p14;
	mov.b64 	%rd68, %fd77;
	mov.b64 	{%r78, %r83}, %rd68;
	mov.b32 	%r84, 8;
	// begin inline asm
	shfl.sync.down.b32 %r77, %r78, %r84, %r95, %r96;
	// end inline asm
	// begin inline asm
	shfl.sync.down.b32 %r82, %r83, %r84, %r95, %r96;
	// end inline asm
	mov.b64 	%rd69, {%r77, %r82};
	mov.b64 	%fd78, %rd69;
	setp.gt.s32 	%p15, %r46, 23;
	add.f64 	%fd79, %fd77, %fd78;
	selp.f64 	%fd80, %fd77, %fd79, %p15;
	mov.b64 	%rd70, %fd80;
	mov.b64 	{%r88, %r93}, %rd70;
	mov.b32 	%r94, 16;
	// begin inline asm
	shfl.sync.down.b32 %r87, %r88, %r94, %r95, %r96;
	// end inline asm
	// begin inline asm
	shfl.sync.down.b32 %r92, %r93, %r94, %r95, %r96;
	// end inline asm
	mov.b64 	%rd71, {%r87, %r92};
	mov.b64 	%fd81, %rd71;
	setp.gt.s32 	%p16, %r46, 15;
	add.f64 	%fd26, %fd80, %fd81;
	selp.f64 	%fd263, %fd80, %fd26, %p16;
	setp.ne.s32 	%p17, %r46, 0;
	@%p17 bra 	$L__BB21_35;
	shr.u32 	%r97, %r14, 2;
	and.b32  	%r98, %r97, 248;
	mov.u32 	%r99, _ZZN3cub18CUB_300001_SM_10006detail6reduce28DeviceReduceSingleTileKernelINS2_10policy_hubIdjN4cuda3std3__44plusIdEEE10Policy1000EPdSC_iS9_ddNS7_10__identityEEEvT0_T1_T2_T3_T4_T6_E12temp_storage;
	add.s32 	%r100, %r99, %r98;
	st.shared.f64 	[%r100+24], %fd26;
$L__BB21_35:
	bar.sync 	0;
	setp.ne.s32 	%p18, %r14, 0;
	@%p18 bra 	$L__BB21_37;
	ld.shared.f64 	%fd82, [_ZZN3cub18CUB_300001_SM_10006detail6reduce28DeviceReduceSingleTileKernelINS2_10policy_hubIdjN4cuda3std3__44plusIdEEE10Policy1000EPdSC_iS9_ddNS7_10__identityEEEvT0_T1_T2_T3_T4_T6_E12temp_storage+32];
	add.f64 	%fd83, %fd263, %fd82;
	ld.shared.f64 	%fd84, [_ZZN3cub18CUB_300001_SM_10006detail6reduce28DeviceReduceSingleTileKernelINS2_10policy_hubIdjN4cuda3std3__44plusIdEEE10Policy1000EPdSC_iS9_ddNS7_10__identityEEEvT0_T1_T2_T3_T4_T6_E12temp_storage+40];
	add.f64 	%fd85, %fd83, %fd84;
	ld.shared.f64 	%fd86, [_ZZN3cub18CUB_300001_SM_10006detail6reduce28DeviceReduceSingleTileKernelINS2_10policy_hubIdjN4cuda3std3__44plusIdEEE10Policy1000EPdSC_iS9_ddNS7_10__identityEEEvT0_T1_T2_T3_T4_T6_E12temp_storage+48];
	add.f64 	%fd87, %fd85, %fd86;
	ld.shared.f64 	%fd88, [_ZZN3cub18CUB_300001_SM_10006detail6reduce28DeviceReduceSingleTileKernelINS2_10policy_hubIdjN4cuda3std3__44plusIdEEE10Policy1000EPdSC_iS9_ddNS7_10__identityEEEvT0_T1_T2_T3_T4_T6_E12temp_storage+56];
	add.f64 	%fd89, %fd87, %fd88;
	ld.shared.f64 	%fd90, [_ZZN3cub18CUB_300001_SM_10006detail6reduce28DeviceReduceSingleTileKernelINS2_10policy_hubIdjN4cuda3std3__44plusIdEEE10Policy1000EPdSC_iS9_ddNS7_10__identityEEEvT0_T1_T2_T3_T4_T6_E12temp_storage+64];
	add.f64 	%fd91, %fd89, %fd90;
	ld.shared.f64 	%fd92, [_ZZN3cub18CUB_300001_SM_10006detail6reduce28DeviceReduceSingleTileKernelINS2_10policy_hubIdjN4cuda3std3__44plusIdEEE10Policy1000EPdSC_iS9_ddNS7_10__identityEEEvT0_T1_T2_T3_T4_T6_E12temp_storage+72];
	add.f64 	%fd93, %fd91, %fd92;
	ld.shared.f64 	%fd94, [_ZZN3cub18CUB_300001_SM_10006detail6reduce28DeviceReduceSingleTileKernelINS2_10policy_hubIdjN4cuda3std3__44plusIdEEE10Policy1000EPdSC_iS9_ddNS7_10__identityEEEvT0_T1_T2_T3_T4_T6_E12temp_storage+80];
	add.f64 	%fd95, %fd93, %fd94;
	ld.shared.f64 	%fd96, [_ZZN3cub18CUB_300001_SM_10006detail6reduce28DeviceReduceSingleTileKernelINS2_10policy_hubIdjN4cuda3std3__44plusIdEEE10Policy1000EPdSC_iS9_ddNS7_10__identityEEEvT0_T1_T2_T3_T4_T6_E12temp_storage+88];
	add.f64 	%fd97, %fd95, %fd96;
	ld.shared.f64 	%fd98, [_ZZN3cub18CUB_300001_SM_10006detail6reduce28DeviceReduceSingleTileKernelINS2_10policy_hubIdjN4cuda3std3__44plusIdEEE10Policy1000EPdSC_iS9_ddNS7_10__identityEEEvT0_T1_T2_T3_T4_T6_E12temp_storage+96];
	add.f64 	%fd99, %fd97, %fd98;
	ld.shared.f64 	%fd100, [_ZZN3cub18CUB_300001_SM_10006detail6reduce28DeviceReduceSingleTileKernelINS2_10policy_hubIdjN4cuda3std3__44plusIdEEE10Policy1000EPdSC_iS9_ddNS7_10__identityEEEvT0_T1_T2_T3_T4_T6_E12temp_storage+104];
	add.f64 	%fd101, %fd99, %fd100;
	ld.shared.f64 	%fd102, [_ZZN3cub18CUB_300001_SM_10006detail6reduce28DeviceReduceSingleTileKernelINS2_10policy_hubIdjN4cuda3std3__44plusIdEEE10Policy1000EPdSC_iS9_ddNS7_10__identityEEEvT0_T1_T2_T3_T4_T6_E12temp_storage+112];
	add.f64 	%fd103, %fd101, %fd102;
	ld.shared.f64 	%fd104, [_ZZN3cub18CUB_300001_SM_10006detail6reduce28DeviceReduceSingleTileKernelINS2_10policy_hubIdjN4cuda3std3__44plusIdEEE10Policy1000EPdSC_iS9_ddNS7_10__identityEEEvT0_T1_T2_T3_T4_T6_E12temp_storage+120];
	add.f64 	%fd105, %fd103, %fd104;
	ld.shared.f64 	%fd106, [_ZZN3cub18CUB_300001_SM_10006detail6reduce28DeviceReduceSingleTileKernelINS2_10policy_hubIdjN4cuda3std3__44plusIdEEE10Policy1000EPdSC_iS9_ddNS7_10__identityEEEvT0_T1_T2_T3_T4_T6_E12temp_storage+128];
	add.f64 	%fd107, %fd105, %fd106;
	ld.shared.f64 	%fd108, [_ZZN3cub18CUB_300001_SM_10006detail6reduce28DeviceReduceSingleTileKernelINS2_10policy_hubIdjN4cuda3std3__44plusIdEEE10Policy1000EPdSC_iS9_ddNS7_10__identityEEEvT0_T1_T2_T3_T4_T6_E12temp_storage+136];
	add.f64 	%fd109, %fd107, %fd108;
	ld.shared.f64 	%fd110, [_ZZN3cub18CUB_300001_SM_10006detail6reduce28DeviceReduceSingleTileKernelINS2_10policy_hubIdjN4cuda3std3__44plusIdEEE10Policy1000EPdSC_iS9_ddNS7_10__identityEEEvT0_T1_T2_T3_T4_T6_E12temp_storage+144];
	add.f64 	%fd111, %fd109, %fd110;
	ld.shared.f64 	%fd112, [_ZZN3cub18CUB_300001_SM_10006detail6reduce28DeviceReduceSingleTileKernelINS2_10policy_hubIdjN4cuda3std3__44plusIdEEE10Policy1000EPdSC_iS9_ddNS7_10__identityEEEvT0_T1_T2_T3_T4_T6_E12temp_storage+152];
	add.f64 	%fd113, %fd111, %fd112;
	ld.shared.f64 	%fd114, [_ZZN3cub18CUB_300001_SM_10006detail6reduce28DeviceReduceSingleTileKernelINS2_10policy_hubIdjN4cuda3std3__44plusIdEEE10Policy1000EPdSC_iS9_ddNS7_10__identityEEEvT0_T1_T2_T3_T4_T6_E12temp_storage+160];
	add.f64 	%fd115, %fd113, %fd114;
	ld.shared.f64 	%fd116, [_ZZN3cub18CUB_300001_SM_10006detail6reduce28DeviceReduceSingleTileKernelINS2_10policy_hubIdjN4cuda3std3__44plusIdEEE10Policy1000EPdSC_iS9_ddNS7_10__identityEEEvT0_T1_T2_T3_T4_T6_E12temp_storage+168];
	add.f64 	%fd117, %fd115, %fd116;
	ld.shared.f64 	%fd118, [_ZZN3cub18CUB_300001_SM_10006detail6reduce28DeviceReduceSingleTileKernelINS2_10policy_hubIdjN4cuda3std3__44plusIdEEE10Policy1000EPdSC_iS9_ddNS7_10__identityEEEvT0_T1_T2_T3_T4_T6_E12temp_storage+176];
	add.f64 	%fd263, %fd117, %fd118;
$L__BB21_37:
	mov.u32 	%r224, %tid.x;
	setp.ne.s32 	%p60, %r224, 0;
	@%p60 bra 	$L__BB21_39;
	add.f64 	%fd249, %fd30, %fd263;
	st.global.f64 	[%rd1], %fd249;
$L__BB21_39:
	ret;

}
	// .globl	_ZN3cub18CUB_300001_SM_10006detail6reduce28DeviceReduceSingleTileKernelINS2_10policy_hubIdyN4cuda3std3__44plusIdEEE10Policy1000EN6thrust24THRUST_300001_SM_1000_NS6detail15normal_iteratorINSD_10device_ptrIdEEEEPdyS9_ddN9Rastrigin17evaluate_functionEEEvT0_T1_T2_T3_T4_T6_
.visible .entry _ZN3cub18CUB_300001_SM_10006detail6reduce28DeviceReduceSingleTileKernelINS2_10policy_hubIdyN4cuda3std3__44plusIdEEE10Policy1000EN6thrust24THRUST_300001_SM_1000_NS6detail15normal_iteratorINSD_10device_ptrIdEEEEPdyS9_ddN9Rastrigin17evaluate_functionEEEvT0_T1_T2_T3_T4_T6_(
	.param .align 8 .b8 _ZN3cub18CUB_300001_SM_10006detail6reduce28DeviceReduceSingleTileKernelINS2_10policy_hubIdyN4cuda3std3__44plusIdEEE10Policy1000EN6thrust24THRUST_300001_SM_1000_NS6detail15normal_iteratorINSD_10device_ptrIdEEEEPdyS9_ddN9Rastrigin17evaluate_functionEEEvT0_T1_T2_T3_T4_T6__param_0[8],
	.param .u64 .ptr .align 1 _ZN3cub18CUB_300001_SM_10006detail6reduce28DeviceReduceSingleTileKernelINS2_10policy_hubIdyN4cuda3std3__44plusIdEEE10Policy1000EN6thrust24THRUST_300001_SM_1000_NS6detail15normal_iteratorINSD_10device_ptrIdEEEEPdyS9_ddN9Rastrigin17evaluate_functionEEEvT0_T1_T2_T3_T4_T6__param_1,
	.param .u64 _ZN3cub18CUB_300001_SM_10006detail6reduce28DeviceReduceSingleTileKernelINS2_10policy_hubIdyN4cuda3std3__44plusIdEEE10Policy1000EN6thrust24THRUST_300001_SM_1000_NS6detail15normal_iteratorINSD_10device_ptrIdEEEEPdyS9_ddN9Rastrigin17evaluate_functionEEEvT0_T1_T2_T3_T4_T6__param_2,
	.param .align 1 .b8 _ZN3cub18CUB_300001_SM_10006detail6reduce28DeviceReduceSingleTileKernelINS2_10policy_hubIdyN4cuda3std3__44plusIdEEE10Policy1000EN6thrust24THRUST_300001_SM_1000_NS6detail15normal_iteratorINSD_10device_ptrIdEEEEPdyS9_ddN9Rastrigin17evaluate_functionEEEvT0_T1_T2_T3_T4_T6__param_3[1],
	.param .f64 _ZN3cub18CUB_300001_SM_10006detail6reduce28DeviceReduceSingleTileKernelINS2_10policy_hubIdyN4cuda3std3__44plusIdEEE10Policy1000EN6thrust24THRUST_300001_SM_1000_NS6detail15normal_iteratorINSD_10device_ptrIdEEEEPdyS9_ddN9Rastrigin17evaluate_functionEEEvT0_T1_T2_T3_T4_T6__param_4,
	.param .align 8 .b8 _ZN3cub18CUB_300001_SM_10006detail6reduce28DeviceReduceSingleTileKernelINS2_10policy_hubIdyN4cuda3std3__44plusIdEEE10Policy1000EN6thrust24THRUST_300001_SM_1000_NS6detail15normal_iteratorINSD_10device_ptrIdEEEEPdyS9_ddN9Rastrigin17evaluate_functionEEEvT0_T1_T2_T3_T4_T6__param_5[8]
)
.maxntid 512
.minnctapersm 1
{
	.reg .pred 	%p<140>;
	.reg .b32 	%r<458>;
	.reg .b64 	%rd<153>;
	.reg .b64 	%fd<1020>;
	// demoted variable
	.shared .align 8 .b8 _ZZN3cub18CUB_300001_SM_10006detail6reduce28DeviceReduceSingleTileKernelINS2_10policy_hubIdyN4cuda3std3__44plusIdEEE10Policy1000EN6thrust24THRUST_300001_SM_1000_NS6detail15normal_iteratorINSD_10device_ptrIdEEEEPdyS9_ddN9Rastrigin17evaluate_functionEEEvT0_T1_T2_T3_T4_T6_E12temp_storage[152];
	ld.param.f64 	%fd212, [_ZN3cub18CUB_300001_SM_10006detail6reduce28DeviceReduceSingleTileKernelINS2_10policy_hubIdyN4cuda3std3__44plusIdEEE10Policy1000EN6thrust24THRUST_300001_SM_1000_NS6detail15normal_iteratorINSD_10device_ptrIdEEEEPdyS9_ddN9Rastrigin17evaluate_functionEEEvT0_T1_T2_T3_T4_T6__param_5];
	ld.param.u64 	%rd15, [_ZN3cub18CUB_300001_SM_10006detail6reduce28DeviceReduceSingleTileKernelINS2_10policy_hubIdyN4cuda3std3__44plusIdEEE10Policy1000EN6thrust24THRUST_300001_SM_1000_NS6detail15normal_iteratorINSD_10device_ptrIdEEEEPdyS9_ddN9Rastrigin17evaluate_functionEEEvT0_T1_T2_T3_T4_T6__param_0];
	ld.param.u64 	%rd17, [_ZN3cub18CUB_300001_SM_10006detail6reduce28DeviceReduceSingleTileKernelINS2_10policy_hubIdyN4cuda3std3__44plusIdEEE10Policy1000EN6thrust24THRUST_300001_SM_1000_NS6detail15normal_iteratorINSD_10device_ptrIdEEEEPdyS9_ddN9Rastrigin17evaluate_functionEEEvT0_T1_T2_T3_T4_T6__param_1];
	ld.param.u64 	%rd16, [_ZN3cub18CUB_300001_SM_10006detail6reduce28DeviceReduceSingleTileKernelINS2_10policy_hubIdyN4cuda3std3__44plusIdEEE10Policy1000EN6thrust24THRUST_300001_SM_1000_NS6detail15normal_iteratorINSD_10device_ptrIdEEEEPdyS9_ddN9Rastrigin17evaluate_functionEEEvT0_T1_T2_T3_T4_T6__param_2];
	ld.param.f64 	%fd211, [_ZN3cub18CUB_300001_SM_10006detail6reduce28DeviceReduceSingleTileKernelINS2_10policy_hubIdyN4cuda3std3__44plusIdEEE10Policy1000EN6thrust24THRUST_300001_SM_1000_NS6detail15normal_iteratorINSD_10device_ptrIdEEEEPdyS9_ddN9Rastrigin17evaluate_functionEEEvT0_T1_T2_T3_T4_T6__param_4];
	cvta.to.global.u64 	%rd1, %rd17;
	setp.ne.s64 	%p1, %rd16, 0;
	@%p1 bra 	$L__BB22_3;
	mov.u32 	%r410, %tid.x;
	setp.ne.s32 	%p139, %r410, 0;
	@%p139 bra 	$L__BB22_143;
	st.global.f64 	[%rd1], %fd211;
	bra.uni 	$L__BB22_143;
$L__BB22_3:
	cvta.to.global.u64 	%rd2, %rd15;
	setp.gt.u64 	%p2, %rd16, 3583;
	@%p2 bra 	$L__BB22_41;
	cvt.u32.u64 	%r1, %rd16;
	mov.u32 	%r2, %tid.x;
	setp.ge.u32 	%p86, %r2, %r1;
	mov.f64 	%fd978, 0d0000000000000000;
	mov.u32 	%r416, %r2;
	@%p86 bra 	$L__BB22_11;
	mul.wide.u32 	%rd107, %r2, 8;
	add.s64 	%rd108, %rd2, %rd107;
	ld.global.f64 	%fd2, [%rd108];
	mul.f64 	%fd3, %fd2, 0d401921FB54442D18;
	abs.f64 	%fd4, %fd3;
	setp.neu.f64 	%p87, %fd4, 0d7FF0000000000000;
	@%p87 bra 	$L__BB22_7;
	mov.f64 	%fd754, 0d0000000000000000;
	mul.rn.f64 	%fd967, %fd3, %fd754;
	mov.b32 	%r412, 1;
	bra.uni 	$L__BB22_10;
$L__BB22_7:
	mul.f64 	%fd749, %fd3, 0d3FE45F306DC9C883;
	cvt.rni.s32.f64 	%r411, %fd749;
	cvt.rn.f64.s32 	%fd750, %r411;
	fma.rn.f64 	%fd751, %fd750, 0dBFF921FB54442D18, %fd3;
	fma.rn.f64 	%fd752, %fd750, 0dBC91A62633145C00, %fd751;
	fma.rn.f64 	%fd967, %fd750, 0dB97B839A252049C0, %fd752;
	setp.ltu.f64 	%p88, %fd4, 0d41E0000000000000;
	@%p88 bra 	$L__BB22_9;
	{ // callseq 63, 0
	.param .b64 param0;
	st.param.f64 	[param0], %fd3;
	.param .align 16 .b8 retval0[16];
	call.uni (retval0), 
	__internal_trig_reduction_slowpathd, 
	(
	param0
	);
	ld.param.f64 	%fd967, [retval0];
	ld.param.b32 	%r411, [retval0+8];
	} // callseq 63
$L__BB22_9:
	add.s32 	%r412, %r411, 1;
$L__BB22_10:
	shl.b32 	%r271, %r412, 6;
	cvt.u64.u32 	%rd109, %r271;
	and.b64  	%rd110, %rd109, 64;
	mov.u64 	%rd111, __cudart_sin_cos_coeffs;
	add.s64 	%rd112, %rd111, %rd110;
	mul.rn.f64 	%fd755, %fd967, %fd967;
	and.b32  	%r272, %r412, 1;
	setp.eq.b32 	%p89, %r272, 1;
	selp.f64 	%fd756, 0dBDA8FF8320FD8164, 0d3DE5DB65F9785EBA, %p89;
	ld.global.nc.v2.f64 	{%fd757, %fd758}, [%rd112];
	fma.rn.f64 	%fd759, %fd756, %fd755, %fd757;
	fma.rn.f64 	%fd760, %fd759, %fd755, %fd758;
	ld.global.nc.v2.f64 	{%fd761, %fd762}, [%rd112+16];
	fma.rn.f64 	%fd763, %fd760, %fd755, %fd761;
	fma.rn.f64 	%fd764, %fd763, %fd755, %fd762;
	ld.global.nc.v2.f64 	{%fd765, %fd766}, [%rd112+32];
	fma.rn.f64 	%fd767, %fd764, %fd755, %fd765;
	fma.rn.f64 	%fd768, %fd767, %fd755, %fd766;
	fma.rn.f64 	%fd769, %fd768, %fd967, %fd967;
	fma.rn.f64 	%fd770, %fd768, %fd755, 0d3FF0000000000000;
	selp.f64 	%fd771, %fd770, %fd769, %p89;
	and.b32  	%r273, %r412, 2;
	setp.eq.s32 	%p90, %r273, 0;
	mov.f64 	%fd772, 0d0000000000000000;
	sub.f64 	%fd773, %fd772, %fd771;
	selp.f64 	%fd774, %fd771, %fd773, %p90;
	mul.f64 	%fd775, %fd212, %fd774;
	mul.f64 	%fd776, %fd2, %fd2;
	sub.f64 	%fd978, %fd776, %fd775;
	add.s32 	%r416, %r2, 512;
$L__BB22_11:
	setp.ge.u32 	%p91, %r416, %r1;
	@%p91 bra 	$L__BB22_32;
	not.b32 	%r274, %r416;
	add.s32 	%r10, %r274, %r1;
	and.b32  	%r275, %r10, 512;
	setp.ne.s32 	%p92, %r275, 0;
	@%p92 bra 	$L__BB22_19;
	mul.wide.u32 	%rd113, %r416, 8;
	add.s64 	%rd114, %rd2, %rd113;
	ld.global.f64 	%fd12, [%rd114];
	mul.f64 	%fd13, %fd12, 0d401921FB54442D18;
	abs.f64 	%fd14, %fd13;
	setp.eq.f64 	%p93, %fd14, 0d7FF0000000000000;
	@%p93 bra 	$L__BB22_17;
	mul.f64 	%fd778, %fd13, 0d3FE45F306DC9C883;
	cvt.rni.s32.f64 	%r414, %fd778;
	cvt.rn.f64.s32 	%fd779, %r414;
	fma.rn.f64 	%fd780, %fd779, 0dBFF921FB54442D18, %fd13;
	fma.rn.f64 	%fd781, %fd779, 0dBC91A62633145C00, %fd780;
	fma.rn.f64 	%fd970, %fd779, 0dB97B839A252049C0, %fd781;
	setp.ltu.f64 	%p94, %fd14, 0d41E0000000000000;
	@%p94 bra 	$L__BB22_16;
	{ // callseq 64, 0
	.param .b64 param0;
	st.param.f64 	[param0], %fd13;
	.param .align 16 .b8 retval0[16];
	call.uni (retval0), 
	__internal_trig_reduction_slowpathd, 
	(
	param0
	);
	ld.param.f64 	%fd970, [retval0];
	ld.param.b32 	%r414, [retval0+8];
	} // callseq 64
$L__BB22_16:
	add.s32 	%r415, %r414, 1;
	bra.uni 	$L__BB22_18;
$L__BB22_17:
	mov.f64 	%fd783, 0d0000000000000000;
	mul.rn.f64 	%fd970, %fd13, %fd783;
	mov.b32 	%r415, 1;
$L__BB22_18:
	shl.b32 	%r278, %r415, 6;
	cvt.u64.u32 	%rd115, %r278;
	and.b64  	%rd116, %rd115, 64;
	mov.u64 	%rd117, __cudart_sin_cos_coeffs;
	add.s64 	%rd118, %rd117, %rd116;
	mul.rn.f64 	%fd784, %fd970, %fd970;
	and.b32  	%r279, %r415, 1;
	setp.eq.b32 	%p95, %r279, 1;
	selp.f64 	%fd785, 0dBDA8FF8320FD8164, 0d3DE5DB65F9785EBA, %p95;
	ld.global.nc.v2.f64 	{%fd786, %fd787}, [%rd118];
	fma.rn.f64 	%fd788, %fd785, %fd784, %fd786;
	fma.rn.f64 	%fd789, %fd788, %fd784, %fd787;
	ld.global.nc.v2.f64 	{%fd790, %fd791}, [%rd118+16];
	fma.rn.f64 	%fd792, %fd789, %fd784, %fd790;
	fma.rn.f64 	%fd793, %fd792, %fd784, %fd791;
	ld.global.nc.v2.f64 	{%fd794, %fd795}, [%rd118+32];
	fma.rn.f64 	%fd796, %fd793, %fd784, %fd794;
	fma.rn.f64 	%fd797, %fd796, %fd784, %fd795;
	fma.rn.f64 	%fd798, %fd797, %fd970, %fd970;
	fma.rn.f64 	%fd799, %fd797, %fd784, 0d3FF0000000000000;
	selp.f64 	%fd800, %fd799, %fd798, %p95;
	and.b32  	%r280, %r415, 2;
	setp.eq.s32 	%p96, %r280, 0;
	mov.f64 	%fd801, 0d0000000000000000;
	sub.f64 	%fd802, %fd801, %fd800;
	selp.f64 	%fd803, %fd800, %fd802, %p96;
	mul.f64 	%fd804, %fd212, %fd803;
	mul.f64 	%fd805, %fd12, %fd12;
	sub.f64 	%fd806, %fd805, %fd804;
	add.f64 	%fd978, %fd978, %fd806;
	add.s32 	%r416, %r416, 512;
$L__BB22_19:
	setp.lt.u32 	%p97, %r10, 512;
	@%p97 bra 	$L__BB22_32;
	mul.wide.u32 	%rd119, %r416, 8;
	add.s64 	%rd120, %rd119, %rd2;
	add.s64 	%rd149, %rd120, 4096;
	mov.u64 	%rd123, __cudart_sin_cos_coeffs;
$L__BB22_21:
	ld.global.f64 	%fd24, [%rd149+-4096];
	mul.f64 	%fd25, %fd24, 0d401921FB54442D18;
	abs.f64 	%fd26, %fd25;
	setp.neu.f64 	%p98, %fd26, 0d7FF0000000000000;
	@%p98 bra 	$L__BB22_23;
	mov.f64 	%fd812, 0d0000000000000000;
	mul.rn.f64 	%fd975, %fd25, %fd812;
	mov.b32 	%r419, 1;
	bra.uni 	$L__BB22_26;
$L__BB22_23:
	mul.f64 	%fd807, %fd25, 0d3FE45F306DC9C883;
	cvt.rni.s32.f64 	%r418, %fd807;
	cvt.rn.f64.s32 	%fd808, %r418;
	fma.rn.f64 	%fd809, %fd808, 0dBFF921FB54442D18, %fd25;
	fma.rn.f64 	%fd810, %fd808, 0dBC91A62633145C00, %fd809;
	fma.rn.f64 	%fd975, %fd808, 0dB97B839A252049C0, %fd810;
	setp.ltu.f64 	%p99, %fd26, 0d41E0000000000000;
	@%p99 bra 	$L__BB22_25;
	{ // callseq 65, 0
	.param .b64 param0;
	st.param.f64 	[param0], %fd25;
	.param .align 16 .b8 retval0[16];
	call.uni (retval0), 
	__internal_trig_reduction_slowpathd, 
	(
	param0
	);
	ld.param.f64 	%fd975, [retval0];
	ld.param.b32 	%r418, [retval0+8];
	} // callseq 65
$L__BB22_25:
	add.s32 	%r419, %r418, 1;
$L__BB22_26:
	shl.b32 	%r283, %r419, 6;
	cvt.u64.u32 	%rd121, %r283;
	and.b64  	%rd122, %rd121, 64;
	add.s64 	%rd124, %rd123, %rd122;
	mul.rn.f64 	%fd813, %fd975, %fd975;
	and.b32  	%r284, %r419, 1;
	setp.eq.b32 	%p100, %r284, 1;
	selp.f64 	%fd814, 0dBDA8FF8320FD8164, 0d3DE5DB65F9785EBA, %p100;
	ld.global.nc.v2.f64 	{%fd815, %fd816}, [%rd124];
	fma.rn.f64 	%fd817, %fd814, %fd813, %fd815;
	fma.rn.f64 	%fd818, %fd817, %fd813, %fd816;
	ld.global.nc.v2.f64 	{%fd819, %fd820}, [%rd124+16];
	fma.rn.f64 	%fd821, %fd818, %fd813, %fd819;
	fma.rn.f64 	%fd822, %fd821, %fd813, %fd820;
	ld.global.nc.v2.f64 	{%fd823, %fd824}, [%rd124+32];
	fma.rn.f64 	%fd825, %fd822, %fd813, %fd823;
	fma.rn.f64 	%fd826, %fd825, %fd813, %fd824;
	fma.rn.f64 	%fd827, %fd826, %fd975, %fd975;
	fma.rn.f64 	%fd828, %fd826, %fd813, 0d3FF0000000000000;
	selp.f64 	%fd829, %fd828, %fd827, %p100;
	and.b32  	%r285, %r419, 2;
	setp.eq.s32 	%p101, %r285, 0;
	mov.f64 	%fd830, 0d0000000000000000;
	sub.f64 	%fd831, %fd830, %fd829;
	selp.f64 	%fd832, %fd829, %fd831, %p101;
	mul.f64 	%fd833, %fd212, %fd832;
	mul.f64 	%fd834, %fd24, %fd24;
	sub.f64 	%fd835, %fd834, %fd833;
	add.f64 	%fd32, %fd978, %fd835;
	ld.global.f64 	%fd33, [%rd149];
	mul.f64 	%fd34, %fd33, 0d401921FB54442D18;
	abs.f64 	%fd35, %fd34;
	setp.eq.f64 	%p102, %fd35, 0d7FF0000000000000;
	@%p102 bra 	$L__BB22_30;
	mul.f64 	%fd836, %fd34, 0d3FE45F306DC9C883;
	cvt.rni.s32.f64 	%r420, %fd836;
	cvt.rn.f64.s32 	%fd837, %r420;
	fma.rn.f64 	%fd838, %fd837, 0dBFF921FB54442D18, %fd34;
	fma.rn.f64 	%fd839, %fd837, 0dBC91A62633145C00, %fd838;
	fma.rn.f64 	%fd977, %fd837, 0dB97B839A252049C0, %fd839;
	setp.ltu.f64 	%p103, %fd35, 0d41E0000000000000;
	@%p103 bra 	$L__BB22_29;
	{ // callseq 66, 0
	.param .b64 param0;
	st.param.f64 	[param0], %fd34;
	.param .align 16 .b8 retval0[16];
	call.uni (retval0), 
	__internal_trig_reduction_slowpathd, 
	(
	param0
	);
	ld.param.f64 	%fd977, [retval0];
	ld.param.b32 	%r420, [retval0+8];
	} // callseq 66
$L__BB22_29:
	add.s32 	%r421, %r420, 1;
	bra.uni 	$L__BB22_31;
$L__BB22_30:
	mov.f64 	%fd841, 0d0000000000000000;
	mul.rn.f64 	%fd977, %fd34, %fd841;
	mov.b32 	%r421, 1;
$L__BB22_31:
	shl.b32 	%r288, %r421, 6;
	cvt.u64.u32 	%rd125, %r288;
	and.b64  	%rd126, %rd125, 64;
	add.s64 	%rd128, %rd123, %rd126;
	mul.rn.f64 	%fd842, %fd977, %fd977;
	and.b32  	%r289, %r421, 1;
	setp.eq.b32 	%p104, %r289, 1;
	selp.f64 	%fd843, 0dBDA8FF8320FD8164, 0d3DE5DB65F9785EBA, %p104;
	ld.global.nc.v2.f64 	{%fd844, %fd845}, [%rd128];
	fma.rn.f64 	%fd846, %fd843, %fd842, %fd844;
	fma.rn.f64 	%fd847, %fd846, %fd842, %fd845;
	ld.global.nc.v2.f64 	{%fd848, %fd849}, [%rd128+16];
	fma.rn.f64 	%fd850, %fd847, %fd842, %fd848;
	fma.rn.f64 	%fd851, %fd850, %fd842, %fd849;
	ld.global.nc.v2.f64 	{%fd852, %fd853}, [%rd128+32];
	fma.rn.f64 	%fd854, %fd851, %fd842, %fd852;
	fma.rn.f64 	%fd855, %fd854, %fd842, %fd853;
	fma.rn.f64 	%fd856, %fd855, %fd977, %fd977;
	fma.rn.f64 	%fd857, %fd855, %fd842, 0d3FF0000000000000;
	selp.f64 	%fd858, %fd857, %fd856, %p104;
	and.b32  	%r290, %r421, 2;
	setp.eq.s32 	%p105, %r290, 0;
	mov.f64 	%fd859, 0d0000000000000000;
	sub.f64 	%fd860, %fd859, %fd858;
	selp.f64 	%fd861, %fd858, %fd860, %p105;
	mul.f64 	%fd862, %fd212, %fd861;
	mul.f64 	%fd863, %fd33, %fd33;
	sub.f64 	%fd864, %fd863, %fd862;
	add.f64 	%fd978, %fd32, %fd864;
	add.s32 	%r416, %r416, 1024;
	add.s64 	%rd149, %rd149, 8192;
	setp.lt.s32 	%p106, %r416, %r1;
	@%p106 bra 	$L__BB22_21;
$L__BB22_32:
	setp.lt.s64 	%p107, %rd16, 512;
	@%p107 bra 	$L__BB22_37;
	// begin inline asm
	mov.u32 %r354, %laneid;
	// end inline asm
	mov.b64 	%rd139, %fd978;
	mov.b64 	{%r356, %r361}, %rd139;
	mov.b32 	%r362, 1;
	mov.b32 	%r403, 31;
	mov.b32 	%r404, -1;
	// begin inline asm
	shfl.sync.down.b32 %r355, %r356, %r362, %r403, %r404;
	// end inline asm
	// begin inline asm
	shfl.sync.down.b32 %r360, %r361, %r362, %r403, %r404;
	// end inline asm
	mov.b64 	%rd140, {%r355, %r360};
	mov.b64 	%fd923, %rd140;
	setp.gt.s32 	%p131, %r354, 30;
	add.f64 	%fd924, %fd978, %fd923;
	selp.f64 	%fd925, %fd978, %fd924, %p131;
	mov.b64 	%rd141, %fd925;
	mov.b64 	{%r366, %r371}, %rd141;
	mov.b32 	%r372, 2;
	// begin inline asm
	shfl.sync.down.b32 %r365, %r366, %r372, %r403, %r404;
	// end inline asm
	// begin inline asm
	shfl.sync.down.b32 %r370, %r371, %r372, %r403, %r404;
	// end inline asm
	mov.b64 	%rd142, {%r365, %r370};
	mov.b64 	%fd926, %rd142;
	setp.gt.s32 	%p132, %r354, 29;
	add.f64 	%fd927, %fd925, %fd926;
	selp.f64 	%fd928, %fd925, %fd927, %p132;
	mov.b64 	%rd143, %fd928;
	mov.b64 	{%r376, %r381}, %rd143;
	mov.b32 	%r382, 4;
	// begin inline asm
	shfl.sync.down.b32 %r375, %r376, %r382, %r403, %r404;
	// end inline asm
	// begin inline asm
	shfl.sync.down.b32 %r380, %r381, %r382, %r403, %r404;
	// end inline asm
	mov.b64 	%rd144, {%r375, %r380};
	mov.b64 	%fd929, %rd144;
	setp.gt.s32 	%p133, %r354, 27;
	add.f64 	%fd930, %fd928, %fd929;
	selp.f64 	%fd931, %fd928, %fd930, %p133;
	mov.b64 	%rd145, %fd931;
	mov.b64 	{%r386, %r391}, %rd145;
	mov.b32 	%r392, 8;
	// begin inline asm
	shfl.sync.down.b32 %r385, %r386, %r392, %r403, %r404;
	// end inline asm
	// begin inline asm
	shfl.sync.down.b32 %r390, %r391, %r392, %r403, %r404;
	// end inline asm
	mov.b64 	%rd146, {%r385, %r390};
	mov.b64 	%fd932, %rd146;
	setp.gt.s32 	%p134, %r354, 23;
	add.f64 	%fd933, %fd931, %fd932;
	selp.f64 	%fd934, %fd931, %fd933, %p134;
	mov.b64 	%rd147, %fd934;
	mov.b64 	{%r396, %r401}, %rd147;
	mov.b32 	%r402, 16;
	// begin inline asm
	shfl.sync.down.b32 %r395, %r396, %r402, %r403, %r404;
	// end inline asm
	// begin inline asm
	shfl.sync.down.b32 %r400, %r401, %r402, %r403, %r404;
	// end inline asm
	mov.b64 	%rd148, {%r395, %r400};
	mov.b64 	%fd935, %rd148;
	setp.gt.s32 	%p135, %r354, 15;
	add.f64 	%fd43, %fd934, %fd935;
	selp.f64 	%fd1019, %fd934, %fd43, %p135;
	setp.ne.s32 	%p136, %r354, 0;
	@%p136 bra 	$L__BB22_35;
	shr.u32 	%r405, %r2, 2;
	and.b32  	%r406, %r405, 248;
	mov.u32 	%r407, _ZZN3cub18CUB_300001_SM_10006detail6reduce28DeviceReduceSingleTileKernelINS2_10policy_hubIdyN4cuda3std3__44plusIdEEE10Policy1000EN6thrust24THRUST_300001_SM_1000_NS6detail15normal_iteratorINSD_10device_ptrIdEEEEPdyS9_ddN9Rastrigin17evaluate_functionEEEvT0_T1_T2_T3_T4_T6_E12temp_storage;
	add.s32 	%r408, %r407, %r406;
	st.shared.f64 	[%r408+16], %fd43;
$L__BB22_35:
	bar.sync 	0;
	setp.ne.s32 	%p137, %r2, 0;
	@%p137 bra 	$L__BB22_141;
	ld.shared.f64 	%fd936, [_ZZN3cub18CUB_300001_SM_10006detail6reduce28DeviceReduceSingleTileKernelINS2_10policy_hubIdyN4cuda3std3__44plusIdEEE10Policy1000EN6thrust24THRUST_300001_SM_1000_NS6detail15normal_iteratorINSD_10device_ptrIdEEEEPdyS9_ddN9Rastrigin17evaluate_functionEEEvT0_T1_T2_T3_T4_T6_E12temp_storage+24];
	add.f64 	%fd937, %fd1019, %fd936;
	ld.shared.f64 	%fd938, [_ZZN3cub18CUB_300001_SM_10006detail6reduce28DeviceReduceSingleTileKernelINS2_10policy_hubIdyN4cuda3std3__44plusIdEEE10Policy1000EN6thrust24THRUST_300001_SM_1000_NS6detail15normal_iteratorINSD_10device_ptrIdEEEEPdyS9_ddN9Rastrigin17evaluate_functionEEEvT0_T1_T2_T3_T4_T6_E12temp_storage+32];
	add.f64 	%fd939, %fd937, %fd938;
	ld.shared.f64 	%fd940, [_ZZN3cub18CUB_300001_SM_10006detail6reduce28DeviceReduceSingleTileKernelINS2_10policy_hubIdyN4cuda3std3__44plusIdEEE10Policy1000EN6thrust24THRUST_300001_SM_1000_NS6detail15normal_iteratorINSD_10device_ptrIdEEEEPdyS9_ddN9Rastrigin17evaluate_functionEEEvT0_T1_T2_T3_T4_T6_E12temp_storage+40];
	add.f64 	%fd941, %fd939, %fd940;
	ld.shared.f64 	%fd942, [_ZZN3cub18CUB_300001_SM_10006detail6reduce28DeviceReduceSingleTileKernelINS2_10policy_hubIdyN4cuda3std3__44plusIdEEE10Policy1000EN6thrust24THRUST_300001_SM_1000_NS6detail15normal_iteratorINSD_10device_ptrIdEEEEPdyS9_ddN9Rastrigin17evaluate_functionEEEvT0_T1_T2_T3_T4_T6_E12temp_storage+48];
	add.f64 	%fd943, %fd941, %fd942;
	ld.shared.f64 	%fd944, [_ZZN3cub18CUB_300001_SM_10006detail6reduce28DeviceReduceSingleTileKernelINS2_10policy_hubIdyN4cuda3std3__44plusIdEEE10Policy1000EN6thrust24THRUST_300001_SM_1000_NS6detail15normal_iteratorINSD_10device_ptrIdEEEEPdyS9_ddN9Rastrigin17evaluate_functionEEEvT0_T1_T2_T3_T4_T6_E12temp_storage+56];
	add.f64 	%fd945, %fd943, %fd944;
	ld.shared.f64 	%fd946, [_ZZN3cub18CUB_300001_SM_10006detail6reduce28DeviceReduceSingleTileKernelINS2_10policy_hubIdyN4cuda3std3__44plusIdEEE10Policy1000EN6thrust24THRUST_300001_SM_1000_NS6detail15normal_iteratorINSD_10device_ptrIdEEEEPdyS9_ddN9Rastrigin17evaluate_functionEEEvT0_T1_T2_T3_T4_T6_E12temp_storage+64];
	add.f64 	%fd947, %fd945, %fd946;
	ld.shared.f64 	%fd948, [_ZZN3cub18CUB_300001_SM_10006detail6reduce28DeviceReduceSingleTileKernelINS2_10policy_hubIdyN4cuda3std3__44plusIdEEE10Policy1000EN6thrust24THRUST_300001_SM_1000_NS6detail15normal_iteratorINSD_10device_ptrIdEEEEPdyS9_ddN9Rastrigin17evaluate_functionEEEvT0_T1_T2_T3_T4_T6_E12temp_storage+72];
	add.f64 	%fd949, %fd947, %fd948;
	ld.shared.f64 	%fd950, [_ZZN3cub18CUB_300001_SM_10006detail6reduce28DeviceReduceSingleTileKernelINS2_10policy_hubIdyN4cuda3std3__44plusIdEEE10Policy1000EN6thrust24THRUST_300001_SM_1000_NS6detail15normal_iteratorINSD_10device_ptrIdEEEEPdyS9_ddN9Rastrigin17evaluate_functionEEEvT0_T1_T2_T3_T4_T6_E12temp_storage+80];
	add.f64 	%fd951, %fd949, %fd950;
	ld.shared.f64 	%fd952, [_ZZN3cub18CUB_300001_SM_10006detail6reduce28DeviceReduceSingleTileKernelINS2_10policy_hubIdyN4cuda3std3__44plusIdEEE10Policy1000EN6thrust24THRUST_300001_SM_1000_NS6detail15normal_iteratorINSD_10device_ptrIdEEEEPdyS9_ddN9Rastrigin17evaluate_functionEEEvT0_T1_T2_T3_T4_T6_E12temp_storage+88];
	add.f64 	%fd953, %fd951, %fd952;
	ld.shared.f64 	%fd954, [_ZZN3cub18CUB_300001_SM_10006detail6reduce28DeviceReduceSingleTileKernelINS2_10policy_hubIdyN4cuda3std3__44plusIdEEE10Policy1000EN6thrust24THRUST_300001_SM_1000_NS6detail15normal_iteratorINSD_10device_ptrIdEEEEPdyS9_ddN9Rastrigin17evaluate_functionEEEvT0_T1_T2_T3_T4_T6_E12temp_storage+96];
	add.f64 	%fd955, %fd953, %fd954;
	ld.shared.f64 	%fd956, [_ZZN3cub18CUB_300001_SM_10006detail6reduce28DeviceReduceSingleTileKernelINS2_10policy_hubIdyN4cuda3std3__44plusIdEEE10Policy1000EN6thrust24THRUST_300001_SM_1000_NS6detail15normal_iteratorINSD_10device_ptrIdEEEEPdyS9_ddN9Rastrigin17evaluate_functionEEEvT0_T1_T2_T3_T4_T6_E12temp_storage+104];
	add.f64 	%fd957, %fd955, %fd956;
	ld.shared.f64 	%fd958, [_ZZN3cub18CUB_300001_SM_10006detail6reduce28DeviceReduceSingleTileKernelINS2_10policy_hubIdyN4cuda3std3__44plusIdEEE10Policy1000EN6thrust24THRUST_300001_SM_1000_NS6detail15normal_iteratorINSD_10device_ptrIdEEEEPdyS9_ddN9Rastrigin17evaluate_functionEEEvT0_T1_T2_T3_T4_T6_E12temp_storage+112];
	add.f64 	%fd959, %fd957, %fd958;
	ld.shared.f64 	%fd960, [_ZZN3cub18CUB_300001_SM_10006detail6reduce28DeviceReduceSingleTileKernelINS2_10policy_hubIdyN4cuda3std3__44plusIdEEE10Policy1000EN6thrust24THRUST_300001_SM_1000_NS6detail15normal_iteratorINSD_10device_ptrIdEEEEPdyS9_ddN9Rastrigin17evaluate_functionEEEvT0_T1_T2_T3_T4_T6_E12temp_storage+120];
	add.f64 	%fd961, %fd959, %fd960;
	ld.shared.f64 	%fd962, [_ZZN3cub18CUB_300001_SM_10006detail6reduce28DeviceReduceSingleTileKernelINS2_10policy_hubIdyN4cuda3std3__44plusIdEEE10Policy1000EN6thrust24THRUST_300001_SM_1000_NS6detail15normal_iteratorINSD_10device_ptrIdEEEEPdyS9_ddN9Rastrigin17evaluate_functionEEEvT0_T1_T2_T3_T4_T6_E12temp_storage+128];
	add.f64 	%fd963, %fd961, %fd962;
	ld.shared.f64 	%fd964, [_ZZN3cub18CUB_300001_SM_10006detail6reduce28DeviceReduceSingleTileKernelINS2_10policy_hubIdyN4cuda3std3__44plusIdEEE10Policy1000EN6thrust24THRUST_300001_SM_1000_NS6detail15normal_iteratorINSD_10device_ptrIdEEEEPdyS9_ddN9Rastrigin17evaluate_functionEEEvT0_T1_T2_T3_T4_T6_E12temp_storage+136];
	add.f64 	%fd1019, %fd963, %fd964;
	bra.uni 	$L__BB22_141;
$L__BB22_37:
	// begin inline asm
	mov.u32 %r291, %laneid;
	// end inline asm
	and.b32  	%r342, %r2, 992;
	add.s32 	%r343, %r342, 32;
	setp.gt.s32 	%p108, %r343, %r1;
	not.b32 	%r344, %r342;
	add.s32 	%r345, %r1, %r344;
	selp.b32 	%r340, %r345, 31, %p108;
	mov.b64 	%rd129, %fd978;
	mov.b64 	{%r293, %r298}, %rd129;
	mov.b32 	%r299, 1;
	mov.b32 	%r341, -1;
	// begin inline asm
	shfl.sync.down.b32 %r292, %r293, %r299, %r340, %r341;
	// end inline asm
	// begin inline asm
	shfl.sync.down.b32 %r297, %r298, %r299, %r340, %r341;
	// end inline asm
	mov.b64 	%rd130, {%r292, %r297};
	mov.b64 	%fd865, %rd130;
	setp.lt.s32 	%p109, %r291, %r340;
	add.f64 	%fd866, %fd978, %fd865;
	selp.f64 	%fd867, %fd866, %fd978, %p109;
	mov.b64 	%rd131, %fd867;
	mov.b64 	{%r303, %r308}, %rd131;
	mov.b32 	%r309, 2;
	// begin inline asm
	shfl.sync.down.b32 %r302, %r303, %r309, %r340, %r341;
	// end inline asm
	// begin inline asm
	shfl.sync.down.b32 %r307, %r308, %r309, %r340, %r341;
	// end inline asm
	mov.b64 	%rd132, {%r302, %r307};
	mov.b64 	%fd868, %rd132;
	add.s32 	%r346, %r291, 2;
	setp.gt.s32 	%p110, %r346, %r340;
	add.f64 	%fd869, %fd867, %fd868;
	selp.f64 	%fd870, %fd867, %fd869, %p110;
	mov.b64 	%rd133, %fd870;
	mov.b64 	{%r313, %r318}, %rd133;
	mov.b32 	%r319, 4;
	// begin inline asm
	shfl.sync.down.b32 %r312, %r313, %r319, %r340, %r341;
	// end inline asm
	// begin inline asm
	shfl.sync.down.b32 %r317, %r318, %r319, %r340, %r341;
	// end inline asm
	mov.b64 	%rd134, {%r312, %r317};
	mov.b64 	%fd871, %rd134;
	add.s32 	%r347, %r291, 4;
	setp.gt.s32 	%p111, %r347, %r340;
	add.f64 	%fd872, %fd870, %fd871;
	selp.f64 	%fd873, %fd870, %fd872, %p111;
	mov.b64 	%rd135, %fd873;
	mov.b64 	{%r323, %r328}, %rd135;
	mov.b32 	%r329, 8;
	// begin inline asm
	shfl.sync.down.b32 %r322, %r323, %r329, %r340, %r341;
	// end inline asm
	// begin inline asm
	shfl.sync.down.b32 %r327, %r328, %r329, %r340, %r341;
	// end inline asm
	mov.b64 	%rd136, {%r322, %r327};
	mov.b64 	%fd874, %rd136;
	add.s32 	%r348, %r291, 8;
	setp.gt.s32 	%p112, %r348, %r340;
	add.f64 	%fd875, %fd873, %fd874;
	selp.f64 	%fd876, %fd873, %fd875, %p112;
	mov.b64 	%rd137, %fd876;
	mov.b64 	{%r333, %r338}, %rd137;
	mov.b32 	%r339, 16;
	// begin inline asm
	shfl.sync.down.b32 %r332, %r333, %r339, %r340, %r341;
	// end inline asm
	// begin inline asm
	shfl.sync.down.b32 %r337, %r338, %r339, %r340, %r341;
	// end inline asm
	mov.b64 	%rd138, {%r332, %r337};
	mov.b64 	%fd877, %rd138;
	add.s32 	%r349, %r291, 16;
	setp.gt.s32 	%p113, %r349, %r340;
	add.f64 	%fd878, %fd876, %fd877;
	selp.f64 	%fd1019, %fd876, %fd878, %p113;
	setp.ne.s32 	%p114, %r291, 0;
	@%p114 bra 	$L__BB22_39;
	shr.u32 	%r350, %r2, 2;
	and.b32  	%r351, %r350, 248;
	mov.u32 	%r352, _ZZN3cub18CUB_300001_SM_10006detail6reduce28DeviceReduceSingleTileKernelINS2_10policy_hubIdyN4cuda3std3__44plusIdEEE10Policy1000EN6thrust24THRUST_300001_SM_1000_NS6detail15normal_iteratorINSD_10device_ptrIdEEEEPdyS9_ddN9Rastrigin17evaluate_functionEEEvT0_T1_T2_T3_T4_T6_E12temp_storage;
	add.s32 	%r353, %r352, %r351;
	st.shared.f64 	[%r353+16], %fd1019;
$L__BB22_39:
	bar.sync 	0;
	setp.ne.s32 	%p115, %r2, 0;
	@%p115 bra 	$L__BB22_141;
	setp.gt.s64 	%p116, %rd16, 32;
	ld.shared.f64 	%fd879, [_ZZN3cub18CUB_300001_SM_10006detail6reduce28DeviceReduceSingleTileKernelINS2_10policy_hubIdyN4cuda3std3__44plusIdEEE10Policy1000EN6thrust24THRUST_300001_SM_1000_NS6detail15normal_iteratorINSD_10device_ptrIdEEEEPdyS9_ddN9Rastrigin17evaluate_functionEEEvT0_T1_T2_T3_T4_T6_E12temp_storage+24];
	add.f64 	%fd880, %fd1019, %fd879;
	selp.f64 	%fd881, %fd880, %fd1019, %p116;
	setp.gt.s64 	%p117, %rd16, 64;
	ld.shared.f64 	%fd882, [_ZZN3cub18CUB_300001_SM_10006detail6reduce28DeviceReduceSingleTileKernelINS2_10policy_hubIdyN4cuda3std3__44plusIdEEE10Policy1000EN6thrust24THRUST_300001_SM_1000_NS6detail15normal_iteratorINSD_10device_ptrIdEEEEPdyS9_ddN9Rastrigin17evaluate_functionEEEvT0_T1_T2_T3_T4_T6_E12temp_storage+32];
	add.f64 	%fd883, %fd882, %fd881;
	selp.f64 	%fd884, %fd883, %fd881, %p117;
	setp.gt.s64 	%p118, %rd16, 96;
	ld.shared.f64 	%fd885, [_ZZN3cub18CUB_300001_SM_10006detail6reduce28DeviceReduceSingleTileKernelINS2_10policy_hubIdyN4cuda3std3__44plusIdEEE10Policy1000EN6thrust24THRUST_300001_SM_1000_NS6detail15normal_iteratorINSD_10device_ptrIdEEEEPdyS9_ddN9Rastrigin17evaluate_functionEEEvT0_T1_T2_T3_T4_T6_E12temp_storage+40];
	add.f64 	%fd886, %fd885, %fd884;
	selp.f64 	%fd887, %fd886, %fd884, %p118;
	setp.gt.s64 	%p119, %rd16, 128;
	ld.shared.f64 	%fd888, [_ZZN3cub18CUB_300001_SM_10006detail6reduce28DeviceReduceSingleTileKernelINS2_10policy_hubIdyN4cuda3std3__44plusIdEEE10Policy1000EN6thrust24THRUST_300001_SM_1000_NS6detail15normal_iteratorINSD_10device_ptrIdEEEEPdyS9_ddN9Rastrigin17evaluate_functionEEEvT0_T1_T2_T3_T4_T6_E12temp_storage+48];
	add.f64 	%fd889, %fd888, %fd887;
	selp.f64 	%fd890, %fd889, %fd887, %p119;
	setp.gt.s64 	%p120, %rd16, 160;
	ld.shared.f64 	%fd891, [_ZZN3cub18CUB_300001_SM_10006detail6reduce28DeviceReduceSingleTileKernelINS2_10policy_hubIdyN4cuda3std3__44plusIdEEE10Policy1000EN6thrust24THRUST_300001_SM_1000_NS6detail15normal_iteratorINSD_10device_ptrIdEEEEPdyS9_ddN9Rastrigin17evaluate_functionEEEvT0_T1_T2_T3_T4_T6_E12temp_storage+56];
	add.f64 	%fd892, %fd891, %fd890;
	selp.f64 	%fd893, %fd892, %fd890, %p120;
	setp.gt.s64 	%p121, %rd16, 192;
	ld.shared.f64 	%fd894, [_ZZN3cub18CUB_300001_SM_10006detail6reduce28DeviceReduceSingleTileKernelINS2_10policy_hubIdyN4cuda3std3__44plusIdEEE10Policy1000EN6thrust24THRUST_300001_SM_1000_NS6detail15normal_iteratorINSD_10device_ptrIdEEEEPdyS9_ddN9Rastrigin17evaluate_functionEEEvT0_T1_T2_T3_T4_T6_E12temp_storage+64];
	add.f64 	%fd895, %fd894, %fd893;
	selp.f64 	%fd896, %fd895, %fd893, %p121;
	setp.gt.s64 	%p122, %rd16, 224;
	ld.shared.f64 	%fd897, [_ZZN3cub18CUB_300001_SM_10006detail6reduce28DeviceReduceSingleTileKernelINS2_10policy_hubIdyN4cuda3std3__44plusIdEEE10Policy1000EN6thrust24THRUST_300001_SM_1000_NS6detail15normal_iteratorINSD_10device_ptrIdEEEEPdyS9_ddN9Rastrigin17evaluate_functionEEEvT0_T1_T2_T3_T4_T6_E12temp_storage+72];
	add.f64 	%fd898, %fd897, %fd896;
	selp.f64 	%fd899, %fd898, %fd896, %p122;
	setp.gt.s64 	%p123, %rd16, 256;
	ld.shared.f64 	%fd900, [_ZZN3cub18CUB_300001_SM_10006detail6reduce28DeviceReduceSingleTileKernelINS2_10policy_hubIdyN4cuda3std3__44plusIdEEE10Policy1000EN6thrust24THRUST_300001_SM_1000_NS6detail15normal_iteratorINSD_10device_ptrIdEEEEPdyS9_ddN9Rastrigin17evaluate_functionEEEvT0_T1_T2_T3_T4_T6_E12temp_storage+80];
	add.f64 	%fd901, %fd900, %fd899;
	selp.f64 	%fd902, %fd901, %fd899, %p123;
	setp.gt.s64 	%p124, %rd16, 288;
	ld.shared.f64 	%fd903, [_ZZN3cub18CUB_300001_SM_10006detail6reduce28DeviceReduceSingleTileKernelINS2_10policy_hubIdyN4cuda3std3__44plusIdEEE10Policy1000EN6thrust24THRUST_300001_SM_1000_NS6detail15normal_iteratorINSD_10device_ptrIdEEEEPdyS9_ddN9Rastrigin17evaluate_functionEEEvT0_T1_T2_T3_T4_T6_E12temp_storage+88];
	add.f64 	%fd904, %fd903, %fd902;
	selp.f64 	%fd905, %fd904, %fd902, %p124;
	setp.gt.s64 	%p125, %rd16, 320;
	ld.shared.f64 	%fd906, [_ZZN3cub18CUB_300001_SM_10006detail6reduce28DeviceReduceSingleTileKernelINS2_10policy_hubIdyN4cuda3std3__44plusIdEEE10Policy1000EN6thrust24THRUST_300001_SM_1000_NS6detail15normal_iteratorINSD_10device_ptrIdEEEEPdyS9_ddN9Rastrigin17evaluate_functionEEEvT0_T1_T2_T3_T4_T6_E12temp_storage+96];
	add.f64 	%fd907, %fd906, %fd905;
	selp.f64 	%fd908, %fd907, %fd905, %p125;
	setp.gt.s64 	%p126, %rd16, 352;
	ld.shared.f64 	%fd909, [_ZZN3cub18CUB_300001_SM_10006detail6reduce28DeviceReduceSingleTileKernelINS2_10policy_hubIdyN4cuda3std3__44plusIdEEE10Policy1000EN6thrust24THRUST_300001_SM_1000_NS6detail15normal_iteratorINSD_10device_ptrIdEEEEPdyS9_ddN9Rastrigin17evaluate_functionEEEvT0_T1_T2_T3_T4_T6_E12temp_storage+104];
	add.f64 	%fd910, %fd909, %fd908;
	selp.f64 	%fd911, %fd910, %fd908, %p126;
	setp.gt.s64 	%p127, %rd16, 384;
	ld.shared.f64 	%fd912, [_ZZN3cub18CUB_300001_SM_10006detail6reduce28DeviceReduceSingleTileKernelINS2_10policy_hubIdyN4cuda3std3__44plusIdEEE10Policy1000EN6thrust24THRUST_300001_SM_1000_NS6detail15normal_iteratorINSD_10device_ptrIdEEEEPdyS9_ddN9Rastrigin17evaluate_functionEEEvT0_T1_T2_T3_T4_T6_E12temp_storage+112];
	add.f64 	%fd913, %fd912, %fd911;
	selp.f64 	%fd914, %fd913, %fd911, %p127;
	setp.gt.s64 	%p128, %rd16, 416;
	ld.shared.f64 	%fd915, [_ZZN3cub18CUB_300001_SM_10006detail6reduce28DeviceReduceSingleTileKernelINS2_10policy_hubIdyN4cuda3std3__44plusIdEEE10Policy1000EN6thrust24THRUST_300001_SM_1000_NS6detail15normal_iteratorINSD_10device_ptrIdEEEEPdyS9_ddN9Rastrigin17evaluate_functionEEEvT0_T1_T2_T3_T4_T6_E12temp_storage+120];
	add.f64 	%fd916, %fd915, %fd914;
	selp.f64 	%fd917, %fd916, %fd914, %p128;
	setp.gt.s64 	%p129, %rd16, 448;
	ld.shared.f64 	%fd918, [_ZZN3cub18CUB_300001_SM_10006detail6reduce28DeviceReduceSingleTileKernelINS2_10policy_hubIdyN4cuda3std3__44plusIdEEE10Policy1000EN6thrust24THRUST_300001_SM_1000_NS6detail15normal_iteratorINSD_10device_ptrIdEEEEPdyS9_ddN9Rastrigin17evaluate_functionEEEvT0_T1_T2_T3_T4_T6_E12temp_storage+128];
	add.f64 	%fd919, %fd918, %fd917;
	selp.f64 	%fd920, %fd919, %fd917, %p129;
	setp.gt.s64 	%p130, %rd16, 480;
	ld.shared.f64 	%fd921, [_ZZN3cub18CUB_300001_SM_10006detail6reduce28DeviceReduceSingleTileKernelINS2_10policy_hubIdyN4cuda3std3__44plusIdEEE10Policy1000EN6thrust24THRUST_300001_SM_1000_NS6detail15normal_iteratorINSD_10device_ptrIdEEEEPdyS9_ddN9Rastrigin17evaluate_functionEEEvT0_T1_T2_T3_T4_T6_E12temp_storage+136];
	add.f64 	%fd922, %fd921, %fd920;
	selp.f64 	%fd1019, %fd922, %fd920, %p130;
	bra.uni 	$L__BB22_141;
$L__BB22_41:
	mov.u32 	%r30, %tid.x;
	mul.wide.u32 	%rd18, %r30, 8;
	add.s64 	%rd6, %rd2, %rd18;
	ld.global.f64 	%fd48, [%rd6];
	mul.f64 	%fd49, %fd48, 0d401921FB54442D18;
	abs.f64 	%fd50, %fd49;
	setp.neu.f64 	%p3, %fd50, 0d7FF0000000000000;
	@%p3 bra 	$L__BB22_43;
	mov.f64 	%fd218, 0d0000000000000000;
	mul.rn.f64 	%fd980, %fd49, %fd218;
	mov.b32 	%r423, 1;
	bra.uni 	$L__BB22_46;
$L__BB22_43:
	mul.f64 	%fd213, %fd49, 0d3FE45F306DC9C883;
	cvt.rni.s32.f64 	%r422, %fd213;
	cvt.rn.f64.s32 	%fd214, %r422;
	fma.rn.f64 	%fd215, %fd214, 0dBFF921FB54442D18, %fd49;
	fma.rn.f64 	%fd216, %fd214, 0dBC91A62633145C00, %fd215;
	fma.rn.f64 	%fd980, %fd214, 0dB97B839A252049C0, %fd216;
	setp.ltu.f64 	%p4, %fd50, 0d41E0000000000000;
	@%p4 bra 	$L__BB22_45;
	{ // callseq 46, 0
	.param .b64 param0;
	st.param.f64 	[param0], %fd49;
	.param .align 16 .b8 retval0[16];
	call.uni (retval0), 
	__internal_trig_reduction_slowpathd, 
	(
	param0
	);
	ld.param.f64 	%fd980, [retval0];
	ld.param.b32 	%r422, [retval0+8];
	} // callseq 46
$L__BB22_45:
	add.s32 	%r423, %r422, 1;
$L__BB22_46:
	shl.b32 	%r124, %r423, 6;
	cvt.u64.u32 	%rd19, %r124;
	and.b64  	%rd20, %rd19, 64;
	mov.u64 	%rd21, __cudart_sin_cos_coeffs;
	add.s64 	%rd22, %rd21, %rd20;
	mul.rn.f64 	%fd219, %fd980, %fd980;
	and.b32  	%r125, %r423, 1;
	setp.eq.b32 	%p5, %r125, 1;
	selp.f64 	%fd220, 0dBDA8FF8320FD8164, 0d3DE5DB65F9785EBA, %p5;
	ld.global.nc.v2.f64 	{%fd221, %fd222}, [%rd22];
	fma.rn.f64 	%fd223, %fd220, %fd219, %fd221;
	fma.rn.f64 	%fd224, %fd223, %fd219, %fd222;
	ld.global.nc.v2.f64 	{%fd225, %fd226}, [%rd22+16];
	fma.rn.f64 	%fd227, %fd224, %fd219, %fd225;
	fma.rn.f64 	%fd228, %fd227, %fd219, %fd226;
	ld.global.nc.v2.f64 	{%fd229, %fd230}, [%rd22+32];
	fma.rn.f64 	%fd231, %fd228, %fd219, %fd229;
	fma.rn.f64 	%fd232, %fd231, %fd219, %fd230;
	fma.rn.f64 	%fd233, %fd232, %fd980, %fd980;
	fma.rn.f64 	%fd234, %fd232, %fd219, 0d3FF0000000000000;
	selp.f64 	%fd235, %fd234, %fd233, %p5;
	and.b32  	%r126, %r423, 2;
	setp.eq.s32 	%p6, %r126, 0;
	mov.f64 	%fd236, 0d0000000000000000;
	sub.f64 	%fd237, %fd236, %fd235;
	selp.f64 	%fd238, %fd235, %fd237, %p6;
	mul.f64 	%fd239, %fd212, %fd238;
	mul.f64 	%fd240, %fd48, %fd48;
	sub.f64 	%fd56, %fd240, %fd239;
	ld.global.f64 	%fd57, [%rd6+4096];
	mul.f64 	%fd58, %fd57, 0d401921FB54442D18;
	abs.f64 	%fd59, %fd58;
	setp.eq.f64 	%p7, %fd59, 0d7FF0000000000000;
	@%p7 bra 	$L__BB22_50;
	mul.f64 	%fd241, %fd58, 0d3FE45F306DC9C883;
	cvt.rni.s32.f64 	%r424, %fd241;
	cvt.rn.f64.s32 	%fd242, %r424;
	fma.rn.f64 	%fd243, %fd242, 0dBFF921FB54442D18, %fd58;
	fma.rn.f64 	%fd244, %fd242, 0dBC91A62633145C00, %fd243;
	fma.rn.f64 	%fd982, %fd242, 0dB97B839A252049C0, %fd244;
	setp.ltu.f64 	%p8, %fd59, 0d41E0000000000000;
	@%p8 bra 	$L__BB22_49;
	{ // callseq 47, 0
	.param .b64 param0;
	st.param.f64 	[param0], %fd58;
	.param .align 16 .b8 retval0[16];
	call.uni (retval0), 
	__internal_trig_reduction_slowpathd, 
	(
	param0
	);
	ld.param.f64 	%fd982, [retval0];
	ld.param.b32 	%r424, [retval0+8];
	} // callseq 47
$L__BB22_49:
	add.s32 	%r425, %r424, 1;
	bra.uni 	$L__BB22_51;
$L__BB22_50:
	mov.f64 	%fd246, 0d0000000000000000;
	mul.rn.f64 	%fd982, %fd58, %fd246;
	mov.b32 	%r425, 1;
$L__BB22_51:
	shl.b32 	%r129, %r425, 6;
	cvt.u64.u32 	%rd23, %r129;
	and.b64  	%rd24, %rd23, 64;
	add.s64 	%rd26, %rd21, %rd24;
	mul.rn.f64 	%fd247, %fd982, %fd982;
	and.b32  	%r130, %r425, 1;
	setp.eq.b32 	%p9, %r130, 1;
	selp.f64 	%fd248, 0dBDA8FF8320FD8164, 0d3DE5DB65F9785EBA, %p9;
	ld.global.nc.v2.f64 	{%fd249, %fd250}, [%rd26];
	fma.rn.f64 	%fd251, %fd248, %fd247, %fd249;
	fma.rn.f64 	%fd252, %fd251, %fd247, %fd250;
	ld.global.nc.v2.f64 	{%fd253, %fd254}, [%rd26+16];
	fma.rn.f64 	%fd255, %fd252, %fd247, %fd253;
	fma.rn.f64 	%fd256, %fd255, %fd247, %fd254;
	ld.global.nc.v2.f64 	{%fd257, %fd258}, [%rd26+32];
	fma.rn.f64 	%fd259, %fd256, %fd247, %fd257;
	fma.rn.f64 	%fd260, %fd259, %fd247, %fd258;
	fma.rn.f64 	%fd261, %fd260, %fd982, %fd982;
	fma.rn.f64 	%fd262, %fd260, %fd247, 0d3FF0000000000000;
	selp.f64 	%fd263, %fd262, %fd261, %p9;
	and.b32  	%r131, %r425, 2;
	setp.eq.s32 	%p10, %r131, 0;
	mov.f64 	%fd264, 0d0000000000000000;
	sub.f64 	%fd265, %fd264, %fd263;
	selp.f64 	%fd266, %fd263, %fd265, %p10;
	mul.f64 	%fd267, %fd212, %fd266;
	mul.f64 	%fd268, %fd57, %fd57;
	sub.f64 	%fd65, %fd268, %fd267;
	ld.global.f64 	%fd66, [%rd6+8192];
	mul.f64 	%fd67, %fd66, 0d401921FB54442D18;
	abs.f64 	%fd68, %fd67;
	setp.eq.f64 	%p11, %fd68, 0d7FF0000000000000;
	@%p11 bra 	$L__BB22_55;
	mul.f64 	%fd269, %fd67, 0d3FE45F306DC9C883;
	cvt.rni.s32.f64 	%r426, %fd269;
	cvt.rn.f64.s32 	%fd270, %r426;
	fma.rn.f64 	%fd271, %fd270, 0dBFF921FB54442D18, %fd67;
	fma.rn.f64 	%fd272, %fd270, 0dBC91A62633145C00, %fd271;
	fma.rn.f64 	%fd984, %fd270, 0dB97B839A252049C0, %fd272;
	setp.ltu.f64 	%p12, %fd68, 0d41E0000000000000;
	@%p12 bra 	$L__BB22_54;
	{ // callseq 48, 0
	.param .b64 param0;
	st.param.f64 	[param0], %fd67;
	.param .align 16 .b8 retval0[16];
	call.uni (retval0), 
	__internal_trig_reduction_slowpathd, 
	(
	param0
	);
	ld.param.f64 	%fd984, [retval0];
	ld.param.b32 	%r426, [retval0+8];
	} // callseq 48
$L__BB22_54:
	add.s32 	%r427, %r426, 1;
	bra.uni 	$L__BB22_56;
$L__BB22_55:
	mov.f64 	%fd274, 0d0000000000000000;
	mul.rn.f64 	%fd984, %fd67, %fd274;
	mov.b32 	%r427, 1;
$L__BB22_56:
	shl.b32 	%r134, %r427, 6;
	cvt.u64.u32 	%rd27, %r134;
	and.b64  	%rd28, %rd27, 64;
	add.s64 	%rd30, %rd21, %rd28;
	mul.rn.f64 	%fd275, %fd984, %fd984;
	and.b32  	%r135, %r427, 1;
	setp.eq.b32 	%p13, %r135, 1;
	selp.f64 	%fd276, 0dBDA8FF8320FD8164, 0d3DE5DB65F9785EBA, %p13;
	ld.global.nc.v2.f64 	{%fd277, %fd278}, [%rd30];
	fma.rn.f64 	%fd279, %fd276, %fd275, %fd277;
	fma.rn.f64 	%fd280, %fd279, %fd275, %fd278;
	ld.global.nc.v2.f64 	{%fd281, %fd282}, [%rd30+16];
	fma.rn.f64 	%fd283, %fd280, %fd275, %fd281;
	fma.rn.f64 	%fd284, %fd283, %fd275, %fd282;
	ld.global.nc.v2.f64 	{%fd285, %fd286}, [%rd30+32];
	fma.rn.f64 	%fd287, %fd284, %fd275, %fd285;
	fma.rn.f64 	%fd288, %fd287, %fd275, %fd286;
	fma.rn.f64 	%fd289, %fd288, %fd984, %fd984;
	fma.rn.f64 	%fd290, %fd288, %fd275, 0d3FF0000000000000;
	selp.f64 	%fd291, %fd290, %fd289, %p13;
	and.b32  	%r136, %r427, 2;
	setp.eq.s32 	%p14, %r136, 0;
	mov.f64 	%fd292, 0d0000000000000000;
	sub.f64 	%fd293, %fd292, %fd291;
	selp.f64 	%fd294, %fd291, %fd293, %p14;
	mul.f64 	%fd295, %fd212, %fd294;
	mul.f64 	%fd296, %fd66, %fd66;
	sub.f64 	%fd74, %fd296, %fd295;
	ld.global.f64 	%fd75, [%rd6+12288];
	mul.f64 	%fd76, %fd75, 0d401921FB54442D18;
	abs.f64 	%fd77, %fd76;
	setp.eq.f64 	%p15, %fd77, 0d7FF0000000000000;
	@%p15 bra 	$L__BB22_60;
	mul.f64 	%fd297, %fd76, 0d3FE45F306DC9C883;
	cvt.rni.s32.f64 	%r428, %fd297;
	cvt.rn.f64.s32 	%fd298, %r428;
	fma.rn.f64 	%fd299, %fd298, 0dBFF921FB54442D18, %fd76;
	fma.rn.f64 	%fd300, %fd298, 0dBC91A62633145C00, %fd299;
	fma.rn.f64 	%fd986, %fd298, 0dB97B839A252049C0, %fd300;
	setp.ltu.f64 	%p16, %fd77, 0d41E0000000000000;
	@%p16 bra 	$L__BB22_59;
	{ // callseq 49, 0
	.param .b64 param0;
	st.param.f64 	[param0], %fd76;
	.param .align 16 .b8 retval0[16];
	call.uni (retval0), 
	__internal_trig_reduction_slowpathd, 
	(
	param0
	);
	ld.param.f64 	%fd986, [retval0];
	ld.param.b32 	%r428, [retval0+8];
	} // callseq 49
$L__BB22_59:
	add.s32 	%r429, %r428, 1;
	bra.uni 	$L__BB22_61;
$L__BB22_60:
	mov.f64 	%fd302, 0d0000000000000000;
	mul.rn.f64 	%fd986, %fd76, %fd302;
	mov.b32 	%r429, 1;
$L__BB22_61:
	shl.b32 	%r139, %r429, 6;
	cvt.u64.u32 	%rd31, %r139;
	and.b64  	%rd32, %rd31, 64;
	add.s64 	%rd34, %rd21, %rd32;
	mul.rn.f64 	%fd303, %fd986, %fd986;
	and.b32  	%r140, %r429, 1;
	setp.eq.b32 	%p17, %r140, 1;
	selp.f64 	%fd304, 0dBDA8FF8320FD8164, 0d3DE5DB65F9785EBA, %p17;
	ld.global.nc.v2.f64 	{%fd305, %fd306}, [%rd34];
	fma.rn.f64 	%fd307, %fd304, %fd303, %fd305;
	fma.rn.f64 	%fd308, %fd307, %fd303, %fd306;
	ld.global.nc.v2.f64 	{%fd309, %fd310}, [%rd34+16];
	fma.rn.f64 	%fd311, %fd308, %fd303, %fd309;
	fma.rn.f64 	%fd312, %fd311, %fd303, %fd310;
	ld.global.nc.v2.f64 	{%fd313, %fd314}, [%rd34+32];
	fma.rn.f64 	%fd315, %fd312, %fd303, %fd313;
	fma.rn.f64 	%fd316, %fd315, %fd303, %fd314;
	fma.rn.f64 	%fd317, %fd316, %fd986, %fd986;
	fma.rn.f64 	%fd318, %fd316, %fd303, 0d3FF0000000000000;
	selp.f64 	%fd319, %fd318, %fd317, %p17;
	and.b32  	%r141, %r429, 2;
	setp.eq.s32 	%p18, %r141, 0;
	mov.f64 	%fd320, 0d0000000000000000;
	sub.f64 	%fd321, %fd320, %fd319;
	selp.f64 	%fd322, %fd319, %fd321, %p18;
	mul.f64 	%fd323, %fd212, %fd322;
	mul.f64 	%fd324, %fd75, %fd75;
	sub.f64 	%fd83, %fd324, %fd323;
	ld.global.f64 	%fd84, [%rd6+16384];
	mul.f64 	%fd85, %fd84, 0d401921FB54442D18;
	abs.f64 	%fd86, %fd85;
	setp.eq.f64 	%p19, %fd86, 0d7FF0000000000000;
	@%p19 bra 	$L__BB22_65;
	mul.f64 	%fd325, %fd85, 0d3FE45F306DC9C883;
	cvt.rni.s32.f64 	%r430, %fd325;
	cvt.rn.f64.s32 	%fd326, %r430;
	fma.rn.f64 	%fd327, %fd326, 0dBFF921FB54442D18, %fd85;
	fma.rn.f64 	%fd328, %fd326, 0dBC91A62633145C00, %fd327;
	fma.rn.f64 	%fd988, %fd326, 0dB97B839A252049C0, %fd328;
	setp.ltu.f64 	%p20, %fd86, 0d41E0000000000000;
	@%p20 bra 	$L__BB22_64;
	{ // callseq 50, 0
	.param .b64 param0;
	st.param.f64 	[param0], %fd85;
	.param .align 16 .b8 retval0[16];
	call.uni (retval0), 
	__internal_trig_reduction_slowpathd, 
	(
	param0
	);
	ld.param.f64 	%fd988, [retval0];
	ld.param.b32 	%r430, [retval0+8];
	} // callseq 50
$L__BB22_64:
	add.s32 	%r431, %r430, 1;
	bra.uni 	$L__BB22_66;
$L__BB22_65:
	mov.f64 	%fd330, 0d0000000000000000;
	mul.rn.f64 	%fd988, %fd85, %fd330;
	mov.b32 	%r431, 1;
$L__BB22_66:
	shl.b32 	%r144, %r431, 6;
	cvt.u64.u32 	%rd35, %r144;
	and.b64  	%rd36, %rd35, 64;
	add.s64 	%rd38, %rd21, %rd36;
	mul.rn.f64 	%fd331, %fd988, %fd988;
	and.b32  	%r145, %r431, 1;
	setp.eq.b32 	%p21, %r145, 1;
	selp.f64 	%fd332, 0dBDA8FF8320FD8164, 0d3DE5DB65F9785EBA, %p21;
	ld.global.nc.v2.f64 	{%fd333, %fd334}, [%rd38];
	fma.rn.f64 	%fd335, %fd332, %fd331, %fd333;
	fma.rn.f64 	%fd336, %fd335, %fd331, %fd334;
	ld.global.nc.v2.f64 	{%fd337, %fd338}, [%rd38+16];
	fma.rn.f64 	%fd339, %fd336, %fd331, %fd337;
	fma.rn.f64 	%fd340, %fd339, %fd331, %fd338;
	ld.global.nc.v2.f64 	{%fd341, %fd342}, [%rd38+32];
	fma.rn.f64 	%fd343, %fd340, %fd331, %fd341;
	fma.rn.f64 	%fd344, %fd343, %fd331, %fd342;
	fma.rn.f64 	%fd345, %fd344, %fd988, %fd988;
	fma.rn.f64 	%fd346, %fd344, %fd331, 0d3FF0000000000000;
	selp.f64 	%fd347, %fd346, %fd345, %p21;
	and.b32  	%r146, %r431, 2;
	setp.eq.s32 	%p22, %r146, 0;
	mov.f64 	%fd348, 0d0000000000000000;
	sub.f64 	%fd349, %fd348, %fd347;
	selp.f64 	%fd350, %fd347, %fd349, %p22;
	mul.f64 	%fd351, %fd212, %fd350;
	mul.f64 	%fd352, %fd84, %fd84;
	sub.f64 	%fd92, %fd352, %fd351;
	ld.global.f64 	%fd93, [%rd6+20480];
	mul.f64 	%fd94, %fd93, 0d401921FB54442D18;
	abs.f64 	%fd95, %fd94;
	setp.eq.f64 	%p23, %fd95, 0d7FF0000000000000;
	@%p23 bra 	$L__BB22_70;
	mul.f64 	%fd353, %fd94, 0d3FE45F306DC9C883;
	cvt.rni.s32.f64 	%r432, %fd353;
	cvt.rn.f64.s32 	%fd354, %r432;
	fma.rn.f64 	%fd355, %fd354, 0dBFF921FB54442D18, %fd94;
	fma.rn.f64 	%fd356, %fd354, 0dBC91A62633145C00, %fd355;
	fma.rn.f64 	%fd990, %fd354, 0dB97B839A252049C0, %fd356;
	setp.ltu.f64 	%p24, %fd95, 0d41E0000000000000;
	@%p24 bra 	$L__BB22_69;
	{ // callseq 51, 0
	.param .b64 param0;
	st.param.f64 	[param0], %fd94;
	.param .align 16 .b8 retval0[16];
	call.uni (retval0), 
	__internal_trig_reduction_slowpathd, 
	(
	param0
	);
	ld.param.f64 	%fd990, [retval0];
	ld.param.b32 	%r432, [retval0+8];
	} // callseq 51
$L__BB22_69:
	add.s32 	%r433, %r432, 1;
	bra.uni 	$L__BB22_71;
$L__BB22_70:
	mov.f64 	%fd358, 0d0000000000000000;
	mul.rn.f64 	%fd990, %fd94, %fd358;
	mov.b32 	%r433, 1;
$L__BB22_71:
	shl.b32 	%r149, %r433, 6;
	cvt.u64.u32 	%rd39, %r149;
	and.b64  	%rd40, %rd39, 64;
	add.s64 	%rd42, %rd21, %rd40;
	mul.rn.f64 	%fd359, %fd990, %fd990;
	and.b32  	%r150, %r433, 1;
	setp.eq.b32 	%p25, %r150, 1;
	selp.f64 	%fd360, 0dBDA8FF8320FD8164, 0d3DE5DB65F9785EBA, %p25;
	ld.global.nc.v2.f64 	{%fd361, %fd362}, [%rd42];
	fma.rn.f64 	%fd363, %fd360, %fd359, %fd361;
	fma.rn.f64 	%fd364, %fd363, %fd359, %fd362;
	ld.global.nc.v2.f64 	{%fd365, %fd366}, [%rd42+16];
	fma.rn.f64 	%fd367, %fd364, %fd359, %fd365;
	fma.rn.f64 	%fd368, %fd367, %fd359, %fd366;
	ld.global.nc.v2.f64 	{%fd369, %fd370}, [%rd42+32];
	fma.rn.f64 	%fd371, %fd368, %fd359, %fd369;
	fma.rn.f64 	%fd372, %fd371, %fd359, %fd370;
	fma.rn.f64 	%fd373, %fd372, %fd990, %fd990;
	fma.rn.f64 	%fd374, %fd372, %fd359, 0d3FF0000000000000;
	selp.f64 	%fd375, %fd374, %fd373, %p25;
	and.b32  	%r151, %r433, 2;
	setp.eq.s32 	%p26, %r151, 0;
	mov.f64 	%fd376, 0d0000000000000000;
	sub.f64 	%fd377, %fd376, %fd375;
	selp.f64 	%fd378, %fd375, %fd377, %p26;
	mul.f64 	%fd379, %fd212, %fd378;
	mul.f64 	%fd380, %fd93, %fd93;
	sub.f64 	%fd101, %fd380, %fd379;
	ld.global.f64 	%fd102, [%rd6+24576];
	mul.f64 	%fd103, %fd102, 0d401921FB54442D18;
	abs.f64 	%fd104, %fd103;
	setp.eq.f64 	%p27, %fd104, 0d7FF0000000000000;
	@%p27 bra 	$L__BB22_75;
	mul.f64 	%fd381, %fd103, 0d3FE45F306DC9C883;
	cvt.rni.s32.f64 	%r434, %fd381;
	cvt.rn.f64.s32 	%fd382, %r434;
	fma.rn.f64 	%fd383, %fd382, 0dBFF921FB54442D18, %fd103;
	fma.rn.f64 	%fd384, %fd382, 0dBC91A62633145C00, %fd383;
	fma.rn.f64 	%fd992, %fd382, 0dB97B839A252049C0, %fd384;
	setp.ltu.f64 	%p28, %fd104, 0d41E0000000000000;
	@%p28 bra 	$L__BB22_74;
	{ // callseq 52, 0
	.param .b64 param0;
	st.param.f64 	[param0], %fd103;
	.param .align 16 .b8 retval0[16];
	call.uni (retval0), 
	__internal_trig_reduction_slowpathd, 
	(
	param0
	);
	ld.param.f64 	%fd992, [retval0];
	ld.param.b32 	%r434, [retval0+8];
	} // callseq 52
$L__BB22_74:
	add.s32 	%r435, %r434, 1;
	bra.uni 	$L__BB22_76;
$L__BB22_75:
	mov.f64 	%fd386, 0d0000000000000000;
	mul.rn.f64 	%fd992, %fd103, %fd386;
	mov.b32 	%r435, 1;
$L__BB22_76:
	shl.b32 	%r154, %r435, 6;
	cvt.u64.u32 	%rd44, %r154;
	and.b64  	%rd45, %rd44, 64;
	add.s64 	%rd47, %rd21, %rd45;
	mul.rn.f64 	%fd387, %fd992, %fd992;
	and.b32  	%r155, %r435, 1;
	setp.eq.b32 	%p29, %r155, 1;
	selp.f64 	%fd388, 0dBDA8FF8320FD8164, 0d3DE5DB65F9785EBA, %p29;
	ld.global.nc.v2.f64 	{%fd389, %fd390}, [%rd47];
	fma.rn.f64 	%fd391, %fd388, %fd387, %fd389;
	fma.rn.f64 	%fd392, %fd391, %fd387, %fd390;
	ld.global.nc.v2.f64 	{%fd393, %fd394}, [%rd47+16];
	fma.rn.f64 	%fd395, %fd392, %fd387, %fd393;
	fma.rn.f64 	%fd396, %fd395, %fd387, %fd394;
	ld.global.nc.v2.f64 	{%fd397, %fd398}, [%rd47+32];
	fma.rn.f64 	%fd399, %fd396, %fd387, %fd397;
	fma.rn.f64 	%fd400, %fd399, %fd387, %fd398;
	fma.rn.f64 	%fd401, %fd400, %fd992, %fd992;
	fma.rn.f64 	%fd402, %fd400, %fd387, 0d3FF0000000000000;
	selp.f64 	%fd403, %fd402, %fd401, %p29;
	and.b32  	%r156, %r435, 2;
	setp.eq.s32 	%p30, %r156, 0;
	mov.f64 	%fd404, 0d0000000000000000;
	sub.f64 	%fd405, %fd404, %fd403;
	selp.f64 	%fd406, %fd403, %fd405, %p30;
	mul.f64 	%fd407, %fd212, %fd406;
	mul.f64 	%fd408, %fd102, %fd102;
	sub.f64 	%fd409, %fd408, %fd407;
	add.f64 	%fd410, %fd56, %fd65;
	add.f64 	%fd411, %fd410, %fd74;
	add.f64 	%fd412, %fd411, %fd83;
	add.f64 	%fd413, %fd412, %fd92;
	add.f64 	%fd414, %fd413, %fd101;
	add.f64 	%fd1018, %fd414, %fd409;
	add.s64 	%rd7, %rd16, -3584;
	setp.lt.u64 	%p31, %rd7, 3584;
	mov.b64 	%rd151, 3584;
	@%p31 bra 	$L__BB22_115;
	mov.b64 	%rd151, 3584;
$L__BB22_78:
	shl.b64 	%rd49, %rd151, 3;
	add.s64 	%rd9, %rd6, %rd49;
	ld.global.f64 	%fd112, [%rd9];
	mul.f64 	%fd113, %fd112, 0d401921FB54442D18;
	abs.f64 	%fd114, %fd113;
	setp.neu.f64 	%p32, %fd114, 0d7FF0000000000000;
	@%p32 bra 	$L__BB22_80;
	mov.f64 	%fd420, 0d0000000000000000;
	mul.rn.f64 	%fd995, %fd113, %fd420;
	mov.b32 	%r437, 1;
	bra.uni 	$L__BB22_83;
$L__BB22_80:
	mul.f64 	%fd415, %fd113, 0d3FE45F306DC9C883;
	cvt.rni.s32.f64 	%r436, %fd415;
	cvt.rn.f64.s32 	%fd416, %r436;
	fma.rn.f64 	%fd417, %fd416, 0dBFF921FB54442D18, %fd113;
	fma.rn.f64 	%fd418, %fd416, 0dBC91A62633145C00, %fd417;
	fma.rn.f64 	%fd995, %fd416, 0dB97B839A252049C0, %fd418;
	setp.ltu.f64 	%p33, %fd114, 0d41E0000000000000;
	@%p33 bra 	$L__BB22_82;
	{ // callseq 53, 0
	.param .b64 param0;
	st.param.f64 	[param0], %fd113;
	.param .align 16 .b8 retval0[16];
	call.uni (retval0), 
	__internal_trig_reduction_slowpathd, 
	(
	param0
	);
	ld.param.f64 	%fd995, [retval0];
	ld.param.b32 	%r436, [retval0+8];
	} // callseq 53
$L__BB22_82:
	add.s32 	%r437, %r436, 1;
$L__BB22_83:
	shl.b32 	%r159, %r437, 6;
	cvt.u64.u32 	%rd50, %r159;
	and.b64  	%rd51, %rd50, 64;
	add.s64 	%rd53, %rd21, %rd51;
	mul.rn.f64 	%fd421, %fd995, %fd995;
	and.b32  	%r160, %r437, 1;
	setp.eq.b32 	%p34, %r160, 1;
	selp.f64 	%fd422, 0dBDA8FF8320FD8164, 0d3DE5DB65F9785EBA, %p34;
	ld.global.nc.v2.f64 	{%fd423, %fd424}, [%rd53];
	fma.rn.f64 	%fd425, %fd422, %fd421, %fd423;
	fma.rn.f64 	%fd426, %fd425, %fd421, %fd424;
	ld.global.nc.v2.f64 	{%fd427, %fd428}, [%rd53+16];
	fma.rn.f64 	%fd429, %fd426, %fd421, %fd427;
	fma.rn.f64 	%fd430, %fd429, %fd421, %fd428;
	ld.global.nc.v2.f64 	{%fd431, %fd432}, [%rd53+32];
	fma.rn.f64 	%fd433, %fd430, %fd421, %fd431;
	fma.rn.f64 	%fd434, %fd433, %fd421, %fd432;
	fma.rn.f64 	%fd435, %fd434, %fd995, %fd995;
	fma.rn.f64 	%fd436, %fd434, %fd421, 0d3FF0000000000000;
	selp.f64 	%fd437, %fd436, %fd435, %p34;
	and.b32  	%r161, %r437, 2;
	setp.eq.s32 	%p35, %r161, 0;
	mov.f64 	%fd438, 0d0000000000000000;
	sub.f64 	%fd439, %fd438, %fd437;
	selp.f64 	%fd440, %fd437, %fd439, %p35;
	mul.f64 	%fd441, %fd212, %fd440;
	mul.f64 	%fd442, %fd112, %fd112;
	sub.f64 	%fd120, %fd442, %fd441;
	ld.global.f64 	%fd121, [%rd9+4096];
	mul.f64 	%fd122, %fd121, 0d401921FB54442D18;
	abs.f64 	%fd123, %fd122;
	setp.eq.f64 	%p36, %fd123, 0d7FF0000000000000;
	@%p36 bra 	$L__BB22_87;
	mul.f64 	%fd443, %fd122, 0d3FE45F306DC9C883;
	cvt.rni.s32.f64 	%r438, %fd443;
	cvt.rn.f64.s32 	%fd444, %r438;
	fma.rn.f64 	%fd445, %fd444, 0dBFF921FB54442D18, %fd122;
	fma.rn.f64 	%fd446, %fd444, 0dBC91A62633145C00, %fd445;
	fma.rn.f64 	%fd997, %fd444, 0dB97B839A252049C0, %fd446;
	setp.ltu.f64 	%p37, %fd123, 0d41E0000000000000;
	@%p37 bra 	$L__BB22_86;
	{ // callseq 54, 0
	.param .b64 param0;
	st.param.f64 	[param0], %fd122;
	.param .align 16 .b8 retval0[16];
	call.uni (retval0), 
	__internal_trig_reduction_slowpathd, 
	(
	param0
	);
	ld.param.f64 	%fd997, [retval0];
	ld.param.b32 	%r438, [retval0+8];
	} // callseq 54
$L__BB22_86:
	add.s32 	%r439, %r438, 1;
	bra.uni 	$L__BB22_88;
$L__BB22_87:
	mov.f64 	%fd448, 0d0000000000000000;
	mul.rn.f64 	%fd997, %fd122, %fd448;
	mov.b32 	%r439, 1;
$L__BB22_88:
	shl.b32 	%r164, %r439, 6;
	cvt.u64.u32 	%rd54, %r164;
	and.b64  	%rd55, %rd54, 64;
	add.s64 	%rd57, %rd21, %rd55;
	mul.rn.f64 	%fd449, %fd997, %fd997;
	and.b32  	%r165, %r439, 1;
	setp.eq.b32 	%p38, %r165, 1;
	selp.f64 	%fd450, 0dBDA8FF8320FD8164, 0d3DE5DB65F9785EBA, %p38;
	ld.global.nc.v2.f64 	{%fd451, %fd452}, [%rd57];
	fma.rn.f64 	%fd453, %fd450, %fd449, %fd451;
	fma.rn.f64 	%fd454, %fd453, %fd449, %fd452;
	ld.global.nc.v2.f64 	{%fd455, %fd456}, [%rd57+16];
	fma.rn.f64 	%fd457, %fd454, %fd449, %fd455;
	fma.rn.f64 	%fd458, %fd457, %fd449, %fd456;
	ld.global.nc.v2.f64 	{%fd459, %fd460}, [%rd57+32];
	fma.rn.f64 	%fd461, %fd458, %fd449, %fd459;
	fma.rn.f64 	%fd462, %fd461, %fd449, %fd460;
	fma.rn.f64 	%fd463, %fd462, %fd997, %fd997;
	fma.rn.f64 	%fd464, %fd462, %fd449, 0d3FF0000000000000;
	selp.f64 	%fd465, %fd464, %fd463, %p38;
	and.b32  	%r166, %r439, 2;
	setp.eq.s32 	%p39, %r166, 0;
	mov.f64 	%fd466, 0d0000000000000000;
	sub.f64 	%fd467, %fd466, %fd465;
	selp.f64 	%fd468, %fd465, %fd467, %p39;
	mul.f64 	%fd469, %fd212, %fd468;
	mul.f64 	%fd470, %fd121, %fd121;
	sub.f64 	%fd129, %fd470, %fd469;
	ld.global.f64 	%fd130, [%rd9+8192];
	mul.f64 	%fd131, %fd130, 0d401921FB54442D18;
	abs.f64 	%fd132, %fd131;
	setp.eq.f64 	%p40, %fd132, 0d7FF0000000000000;
	@%p40 bra 	$L__BB22_92;
	mul.f64 	%fd471, %fd131, 0d3FE45F306DC9C883;
	cvt.rni.s32.f64 	%r440, %fd471;
	cvt.rn.f64.s32 	%fd472, %r440;
	fma.rn.f64 	%fd473, %fd472, 0dBFF921FB54442D18, %fd131;
	fma.rn.f64 	%fd474, %fd472, 0dBC91A62633145C00, %fd473;
	fma.rn.f64 	%fd999, %fd472, 0dB97B839A252049C0, %fd474;
	setp.ltu.f64 	%p41, %fd132, 0d41E0000000000000;
	@%p41 bra 	$L__BB22_91;
	{ // callseq 55, 0
	.param .b64 param0;
	st.param.f64 	[param0], %fd131;
	.param .align 16 .b8 retval0[16];
	call.uni (retval0), 
	__internal_trig_reduction_slowpathd, 
	(
	param0
	);
	ld.param.f64 	%fd999, [retval0];
	ld.param.b32 	%r440, [retval0+8];
	} // callseq 55
$L__BB22_91:
	add.s32 	%r441, %r440, 1;
	bra.uni 	$L__BB22_93;
$L__BB22_92:
	mov.f64 	%fd476, 0d0000000000000000;
	mul.rn.f64 	%fd999, %fd131, %fd476;
	mov.b32 	%r441, 1;
$L__BB22_93:
	shl.b32 	%r169, %r441, 6;
	cvt.u64.u32 	%rd58, %r169;
	and.b64  	%rd59, %rd58, 64;
	add.s64 	%rd61, %rd21, %rd59;
	mul.rn.f64 	%fd477, %fd999, %fd999;
	and.b32  	%r170, %r441, 1;
	setp.eq.b32 	%p42, %r170, 1;
	selp.f64 	%fd478, 0dBDA8FF8320FD8164, 0d3DE5DB65F9785EBA, %p42;
	ld.global.nc.v2.f64 	{%fd479, %fd480}, [%rd61];
	fma.rn.f64 	%fd481, %fd478, %fd477, %fd479;
	fma.rn.f64 	%fd482, %fd481, %fd477, %fd480;
	ld.global.nc.v2.f64 	{%fd483, %fd484}, [%rd61+16];
	fma.rn.f64 	%fd485, %fd482, %fd477, %fd483;
	fma.rn.f64 	%fd486, %fd485, %fd477, %fd484;
	ld.global.nc.v2.f64 	{%fd487, %fd488}, [%rd61+32];
	fma.rn.f64 	%fd489, %fd486, %fd477, %fd487;
	fma.rn.f64 	%fd490, %fd489, %fd477, %fd488;
	fma.rn.f64 	%fd491, %fd490, %fd999, %fd999;
	fma.rn.f64 	%fd492, %fd490, %fd477, 0d3FF0000000000000;
	selp.f64 	%fd493, %fd492, %fd491, %p42;
	and.b32  	%r171, %r441, 2;
	setp.eq.s32 	%p43, %r171, 0;
	mov.f64 	%fd494, 0d0000000000000000;
	sub.f64 	%fd495, %fd494, %fd493;
	selp.f64 	%fd496, %fd493, %fd495, %p43;
	mul.f64 	%fd497, %fd212, %fd496;
	mul.f64 	%fd498, %fd130, %fd130;
	sub.f64 	%fd138, %fd498, %fd497;
	ld.global.f64 	%fd139, [%rd9+12288];
	mul.f64 	%fd140, %fd139, 0d401921FB54442D18;
	abs.f64 	%fd141, %fd140;
	setp.eq.f64 	%p44, %fd141, 0d7FF0000000000000;
	@%p44 bra 	$L__BB22_97;
	mul.f64 	%fd499, %fd140, 0d3FE45F306DC9C883;
	cvt.rni.s32.f64 	%r442, %fd499;
	cvt.rn.f64.s32 	%fd500, %r442;
	fma.rn.f64 	%fd501, %fd500, 0dBFF921FB54442D18, %fd140;
	fma.rn.f64 	%fd502, %fd500, 0dBC91A62633145C00, %fd501;
	fma.rn.f64 	%fd1001, %fd500, 0dB97B839A252049C0, %fd502;
	setp.ltu.f64 	%p45, %fd141, 0d41E0000000000000;
	@%p45 bra 	$L__BB22_96;
	{ // callseq 56, 0
	.param .b64 param0;
	st.param.f64 	[param0], %fd140;
	.param .align 16 .b8 retval0[16];
	call.uni (retval0), 
	__internal_trig_reduction_slowpathd, 
	(
	param0
	);
	ld.param.f64 	%fd1001, [retval0];
	ld.param.b32 	%r442, [retval0+8];
	} // callseq 56
$L__BB22_96:
	add.s32 	%r443, %r442, 1;
	bra.uni 	$L__BB22_98;
$L__BB22_97:
	mov.f64 	%fd504, 0d0000000000000000;
	mul.rn.f64 	%fd1001, %fd140, %fd504;
	mov.b32 	%r443, 1;
$L__BB22_98:
	shl.b32 	%r174, %r443, 6;
	cvt.u64.u32 	%rd62, %r174;
	and.b64  	%rd63, %rd62, 64;
	add.s64 	%rd65, %rd21, %rd63;
	mul.rn.f64 	%fd505, %fd1001, %fd1001;
	and.b32  	%r175, %r443, 1;
	setp.eq.b32 	%p46, %r175, 1;
	selp.f64 	%fd506, 0dBDA8FF8320FD8164, 0d3DE5DB65F9785EBA, %p46;
	ld.global.nc.v2.f64 	{%fd507, %fd508}, [%rd65];
	fma.rn.f64 	%fd509, %fd506, %fd505, %fd507;
	fma.rn.f64 	%fd510, %fd509, %fd505, %fd508;
	ld.global.nc.v2.f64 	{%fd511, %fd512}, [%rd65+16];
	fma.rn.f64 	%fd513, %fd510, %fd505, %fd511;
	fma.rn.f64 	%fd514, %fd513, %fd505, %fd512;
	ld.global.nc.v2.f64 	{%fd515, %fd516}, [%rd65+32];
	fma.rn.f64 	%fd517, %fd514, %fd505, %fd515;
	fma.rn.f64 	%fd518, %fd517, %fd505, %fd516;
	fma.rn.f64 	%fd519, %fd518, %fd1001, %fd1001;
	fma.rn.f64 	%fd520, %fd518, %fd505, 0d3FF0000000000000;
	selp.f64 	%fd521, %fd520, %fd519, %p46;
	and.b32  	%r176, %r443, 2;
	setp.eq.s32 	%p47, %r176, 0;
	mov.f64 	%fd522, 0d0000000000000000;
	sub.f64 	%fd523, %fd522, %fd521;
	selp.f64 	%fd524, %fd521, %fd523, %p47;
	mul.f64 	%fd525, %fd212, %fd524;
	mul.f64 	%fd526, %fd139, %fd139;
	sub.f64 	%fd147, %fd526, %fd525;
	ld.global.f64 	%fd148, [%rd9+16384];
	mul.f64 	%fd149, %fd148, 0d401921FB54442D18;
	abs.f64 	%fd150, %fd149;
	setp.eq.f64 	%p48, %fd150, 0d7FF0000000000000;
	@%p48 bra 	$L__BB22_102;
	mul.f64 	%fd527, %fd149, 0d3FE45F306DC9C883;
	cvt.rni.s32.f64 	%r444, %fd527;
	cvt.rn.f64.s32 	%fd528, %r444;
	fma.rn.f64 	%fd529, %fd528, 0dBFF921FB54442D18, %fd149;
	fma.rn.f64 	%fd530, %fd528, 0dBC91A62633145C00, %fd529;
	fma.rn.f64 	%fd1003, %fd528, 0dB97B839A252049C0, %fd530;
	setp.ltu.f64 	%p49, %fd150, 0d41E0000000000000;
	@%p49 bra 	$L__BB22_101;
	{ // callseq 57, 0
	.param .b64 param0;
	st.param.f64 	[param0], %fd149;
	.param .align 16 .b8 retval0[16];
	call.uni (retval0), 
	__internal_trig_reduction_slowpathd, 
	(
	param0
	);
	ld.param.f64 	%fd1003, [retval0];
	ld.param.b32 	%r444, [retval0+8];
	} // callseq 57
$L__BB22_101:
	add.s32 	%r445, %r444, 1;
	bra.uni 	$L__BB22_103;
$L__BB22_102:
	mov.f64 	%fd532, 0d0000000000000000;
	mul.rn.f64 	%fd1003, %fd149, %fd532;
	mov.b32 	%r445, 1;
$L__BB22_103:
	shl.b32 	%r179, %r445, 6;
	cvt.u64.u32 	%rd66, %r179;
	and.b64  	%rd67, %rd66, 64;
	add.s64 	%rd69, %rd21, %rd67;
	mul.rn.f64 	%fd533, %fd1003, %fd1003;
	and.b32  	%r180, %r445, 1;
	setp.eq.b32 	%p50, %r180, 1;
	selp.f64 	%fd534, 0dBDA8FF8320FD8164, 0d3DE5DB65F9785EBA, %p50;
	ld.global.nc.v2.f64 	{%fd535, %fd536}, [%rd69];
	fma.rn.f64 	%fd537, %fd534, %fd533, %fd535;
	fma.rn.f64 	%fd538, %fd537, %fd533, %fd536;
	ld.global.nc.v2.f64 	{%fd539, %fd540}, [%rd69+16];
	fma.rn.f64 	%fd541, %fd538, %fd533, %fd539;
	fma.rn.f64 	%fd542, %fd541, %fd533, %fd540;
	ld.global.nc.v2.f64 	{%fd543, %fd544}, [%rd69+32];
	fma.rn.f64 	%fd545, %fd542, %fd533, %fd543;
	fma.rn.f64 	%fd546, %fd545, %fd533, %fd544;
	fma.rn.f64 	%fd547, %fd546, %fd1003, %fd1003;
	fma.rn.f64 	%fd548, %fd546, %fd533, 0d3FF0000000000000;
	selp.f64 	%fd549, %fd548, %fd547, %p50;
	and.b32  	%r181, %r445, 2;
	setp.eq.s32 	%p51, %r181, 0;
	mov.f64 	%fd550, 0d0000000000000000;
	sub.f64 	%fd551, %fd550, %fd549;
	selp.f64 	%fd552, %fd549, %fd551, %p51;
	mul.f64 	%fd553, %fd212, %fd552;
	mul.f64 	%fd554, %fd148, %fd148;
	sub.f64 	%fd156, %fd554, %fd553;
	ld.global.f64 	%fd157, [%rd9+20480];
	mul.f64 	%fd158, %fd157, 0d401921FB54442D18;
	abs.f64 	%fd159, %fd158;
	setp.eq.f64 	%p52, %fd159, 0d7FF0000000000000;
	@%p52 bra 	$L__BB22_107;
	mul.f64 	%fd555, %fd158, 0d3FE45F306DC9C883;
	cvt.rni.s32.f64 	%r446, %fd555;
	cvt.rn.f64.s32 	%fd556, %r446;
	fma.rn.f64 	%fd557, %fd556, 0dBFF921FB54442D18, %fd158;
	fma.rn.f64 	%fd558, %fd556, 0dBC91A62633145C00, %fd557;
	fma.rn.f64 	%fd1005, %fd556, 0dB97B839A252049C0, %fd558;
	setp.ltu.f64 	%p53, %fd159, 0d41E0000000000000;
	@%p53 bra 	$L__BB22_106;
	{ // callseq 58, 0
	.param .b64 param0;
	st.param.f64 	[param0], %fd158;
	.param .align 16 .b8 retval0[16];
	call.uni (retval0), 
	__internal_trig_reduction_slowpathd, 
	(
	param0
	);
	ld.param.f64 	%fd1005, [retval0];
	ld.param.b32 	%r446, [retval0+8];
	} // callseq 58
$L__BB22_106:
	add.s32 	%r447, %r446, 1;
	bra.uni 	$L__BB22_108;
$L__BB22_107:
	mov.f64 	%fd560, 0d0000000000000000;
	mul.rn.f64 	%fd1005, %fd158, %fd560;
	mov.b32 	%r447, 1;
$L__BB22_108:
	shl.b32 	%r184, %r447, 6;
	cvt.u64.u32 	%rd70, %r184;
	and.b64  	%rd71, %rd70, 64;
	add.s64 	%rd73, %rd21, %rd71;
	mul.rn.f64 	%fd561, %fd1005, %fd1005;
	and.b32  	%r185, %r447, 1;
	setp.eq.b32 	%p54, %r185, 1;
	selp.f64 	%fd562, 0dBDA8FF8320FD8164, 0d3DE5DB65F9785EBA, %p54;
	ld.global.nc.v2.f64 	{%fd563, %fd564}, [%rd73];
	fma.rn.f64 	%fd565, %fd562, %fd561, %fd563;
	fma.rn.f64 	%fd566, %fd565, %fd561, %fd564;
	ld.global.nc.v2.f64 	{%fd567, %fd568}, [%rd73+16];
	fma.rn.f64 	%fd569, %fd566, %fd561, %fd567;
	fma.rn.f64 	%fd570, %fd569, %fd561, %fd568;
	ld.global.nc.v2.f64 	{%fd571, %fd572}, [%rd73+32];
	fma.rn.f64 	%fd573, %fd570, %fd561, %fd571;
	fma.rn.f64 	%fd574, %fd573, %fd561, %fd572;
	fma.rn.f64 	%fd575, %fd574, %fd1005, %fd1005;
	fma.rn.f64 	%fd576, %fd574, %fd561, 0d3FF0000000000000;
	selp.f64 	%fd577, %fd576, %fd575, %p54;
	and.b32  	%r186, %r447, 2;
	setp.eq.s32 	%p55, %r186, 0;
	mov.f64 	%fd578, 0d0000000000000000;
	sub.f64 	%fd579, %fd578, %fd577;
	selp.f64 	%fd580, %fd577, %fd579, %p55;
	mul.f64 	%fd581, %fd212, %fd580;
	mul.f64 	%fd582, %fd157, %fd157;
	sub.f64 	%fd165, %fd582, %fd581;
	ld.global.f64 	%fd166, [%rd9+24576];
	mul.f64 	%fd167, %fd166, 0d401921FB54442D18;
	abs.f64 	%fd168, %fd167;
	setp.eq.f64 	%p56, %fd168, 0d7FF0000000000000;
	@%p56 bra 	$L__BB22_112;
	mul.f64 	%fd583, %fd167, 0d3FE45F306DC9C883;
	cvt.rni.s32.f64 	%r448, %fd583;
	cvt.rn.f64.s32 	%fd584, %r448;
	fma.rn.f64 	%fd585, %fd584, 0dBFF921FB54442D18, %fd167;
	fma.rn.f64 	%fd586, %fd584, 0dBC91A62633145C00, %fd585;
	fma.rn.f64 	%fd1007, %fd584, 0dB97B839A252049C0, %fd586;
	setp.ltu.f64 	%p57, %fd168, 0d41E0000000000000;
	@%p57 bra 	$L__BB22_111;
	{ // callseq 59, 0
	.param .b64 param0;
	st.param.f64 	[param0], %fd167;
	.param .align 16 .b8 retval0[16];
	call.uni (retval0), 
	__internal_trig_reduction_slowpathd, 
	(
	param0
	);
	ld.param.f64 	%fd1007, [retval0];
	ld.param.b32 	%r448, [retval0+8];
	} // callseq 59
$L__BB22_111:
	add.s32 	%r449, %r448, 1;
	bra.uni 	$L__BB22_113;
$L__BB22_112:
	mov.f64 	%fd588, 0d0000000000000000;
	mul.rn.f64 	%fd1007, %fd167, %fd588;
	mov.b32 	%r449, 1;
$L__BB22_113:
	shl.b32 	%r189, %r449, 6;
	cvt.u64.u32 	%rd74, %r189;
	and.b64  	%rd75, %rd74, 64;
	add.s64 	%rd77, %rd21, %rd75;
	mul.rn.f64 	%fd589, %fd1007, %fd1007;
	and.b32  	%r190, %r449, 1;
	setp.eq.b32 	%p58, %r190, 1;
	selp.f64 	%fd590, 0dBDA8FF8320FD8164, 0d3DE5DB65F9785EBA, %p58;
	ld.global.nc.v2.f64 	{%fd591, %fd592}, [%rd77];
	fma.rn.f64 	%fd593, %fd590, %fd589, %fd591;
	fma.rn.f64 	%fd594, %fd593, %fd589, %fd592;
	ld.global.nc.v2.f64 	{%fd595, %fd596}, [%rd77+16];
	fma.rn.f64 	%fd597, %fd594, %fd589, %fd595;
	fma.rn.f64 	%fd598, %fd597, %fd589, %fd596;
	ld.global.nc.v2.f64 	{%fd599, %fd600}, [%rd77+32];
	fma.rn.f64 	%fd601, %fd598, %fd589, %fd599;
	fma.rn.f64 	%fd602, %fd601, %fd589, %fd600;
	fma.rn.f64 	%fd603, %fd602, %fd1007, %fd1007;
	fma.rn.f64 	%fd604, %fd602, %fd589, 0d3FF0000000000000;
	selp.f64 	%fd605, %fd604, %fd603, %p58;
	and.b32  	%r191, %r449, 2;
	setp.eq.s32 	%p59, %r191, 0;
	mov.f64 	%fd606, 0d0000000000000000;
	sub.f64 	%fd607, %fd606, %fd605;
	selp.f64 	%fd608, %fd605, %fd607, %p59;
	mul.f64 	%fd609, %fd212, %fd608;
	mul.f64 	%fd610, %fd166, %fd166;
	sub.f64 	%fd611, %fd610, %fd609;
	add.f64 	%fd612, %fd1018, %fd120;
	add.f64 	%fd613, %fd612, %fd129;
	add.f64 	%fd614, %fd613, %fd138;
	add.f64 	%fd615, %fd614, %fd147;
	add.f64 	%fd616, %fd615, %fd156;
	add.f64 	%fd617, %fd616, %fd165;
	add.f64 	%fd1018, %fd617, %fd611;
	sub.s64 	%rd78, %rd16, %rd151;
	setp.lt.u64 	%p60, %rd78, 3584;
	@%p60 bra 	$L__BB22_137;
	add.s64 	%rd151, %rd151, 3584;
	setp.le.u64 	%p61, %rd151, %rd7;
	@%p61 bra 	$L__BB22_78;
$L__BB22_115:
	setp.le.u64 	%p62, %rd16, %rd151;
	@%p62 bra 	$L__BB22_137;
	cvt.u32.u64 	%r192, %rd151;
	cvt.u32.u64 	%r193, %rd16;
	sub.s32 	%r101, %r193, %r192;
	setp.ge.s32 	%p63, %r30, %r101;
	@%p63 bra 	$L__BB22_137;
	not.b32 	%r195, %r30;
	add.s32 	%r196, %r195, %r193;
	sub.s32 	%r102, %r196, %r192;
	and.b32  	%r198, %r102, 512;
	setp.ne.s32 	%p64, %r198, 0;
	mov.u32 	%r453, %r30;
	@%p64 bra 	$L__BB22_124;
	shl.b64 	%rd79, %rd151, 3;
	add.s64 	%rd80, %rd6, %rd79;
	ld.global.f64 	%fd176, [%rd80];
	mul.f64 	%fd177, %fd176, 0d401921FB54442D18;
	abs.f64 	%fd178, %fd177;
	setp.eq.f64 	%p65, %fd178, 0d7FF0000000000000;
	@%p65 bra 	$L__BB22_122;
	mul.f64 	%fd619, %fd177, 0d3FE45F306DC9C883;
	cvt.rni.s32.f64 	%r450, %fd619;
	cvt.rn.f64.s32 	%fd620, %r450;
	fma.rn.f64 	%fd621, %fd620, 0dBFF921FB54442D18, %fd177;
	fma.rn.f64 	%fd622, %fd620, 0dBC91A62633145C00, %fd621;
	fma.rn.f64 	%fd1010, %fd620, 0dB97B839A252049C0, %fd622;
	setp.ltu.f64 	%p66, %fd178, 0d41E0000000000000;
	@%p66 bra 	$L__BB22_121;
	{ // callseq 60, 0
	.param .b64 param0;
	st.param.f64 	[param0], %fd177;
	.param .align 16 .b8 retval0[16];
	call.uni (retval0), 
	__internal_trig_reduction_slowpathd, 
	(
	param0
	);
	ld.param.f64 	%fd1010, [retval0];
	ld.param.b32 	%r450, [retval0+8];
	} // callseq 60
$L__BB22_121:
	add.s32 	%r451, %r450, 1;
	bra.uni 	$L__BB22_123;
$L__BB22_122:
	mov.f64 	%fd624, 0d0000000000000000;
	mul.rn.f64 	%fd1010, %fd177, %fd624;
	mov.b32 	%r451, 1;
$L__BB22_123:
	shl.b32 	%r201, %r451, 6;
	cvt.u64.u32 	%rd81, %r201;
	and.b64  	%rd82, %rd81, 64;
	add.s64 	%rd84, %rd21, %rd82;
	mul.rn.f64 	%fd625, %fd1010, %fd1010;
	and.b32  	%r202, %r451, 1;
	setp.eq.b32 	%p67, %r202, 1;
	selp.f64 	%fd626, 0dBDA8FF8320FD8164, 0d3DE5DB65F9785EBA, %p67;
	ld.global.nc.v2.f64 	{%fd627, %fd628}, [%rd84];
	fma.rn.f64 	%fd629, %fd626, %fd625, %fd627;
	fma.rn.f64 	%fd630, %fd629, %fd625, %fd628;
	ld.global.nc.v2.f64 	{%fd631, %fd632}, [%rd84+16];
	fma.rn.f64 	%fd633, %fd630, %fd625, %fd631;
	fma.rn.f64 	%fd634, %fd633, %fd625, %fd632;
	ld.global.nc.v2.f64 	{%fd635, %fd636}, [%rd84+32];
	fma.rn.f64 	%fd637, %fd634, %fd625, %fd635;
	fma.rn.f64 	%fd638, %fd637, %fd625, %fd636;
	fma.rn.f64 	%fd639, %fd638, %fd1010, %fd1010;
	fma.rn.f64 	%fd640, %fd638, %fd625, 0d3FF0000000000000;
	selp.f64 	%fd641, %fd640, %fd639, %p67;
	and.b32  	%r203, %r451, 2;
	setp.eq.s32 	%p68, %r203, 0;
	mov.f64 	%fd642, 0d0000000000000000;
	sub.f64 	%fd643, %fd642, %fd641;
	selp.f64 	%fd644, %fd641, %fd643, %p68;
	mul.f64 	%fd645, %fd212, %fd644;
	mul.f64 	%fd646, %fd176, %fd176;
	sub.f64 	%fd647, %fd646, %fd645;
	add.f64 	%fd1018, %fd1018, %fd647;
	add.s32 	%r453, %r30, 512;
$L__BB22_124:
	setp.lt.u32 	%p69, %r102, 512;
	@%p69 bra 	$L__BB22_137;
	cvt.u64.u32 	%rd85, %r453;
	add.s64 	%rd86, %rd151, %rd85;
	shl.b64 	%rd87, %rd86, 3;
	add.s64 	%rd88, %rd87, %rd2;
	add.s64 	%rd152, %rd88, 4096;
$L__BB22_126:
	ld.global.f64 	%fd188, [%rd152+-4096];
	mul.f64 	%fd189, %fd188, 0d401921FB54442D18;
	abs.f64 	%fd190, %fd189;
	setp.neu.f64 	%p70, %fd190, 0d7FF0000000000000;
	@%p70 bra 	$L__BB22_128;
	mov.f64 	%fd653, 0d0000000000000000;
	mul.rn.f64 	%fd1015, %fd189, %fd653;
	mov.b32 	%r455, 1;
	bra.uni 	$L__BB22_131;
$L__BB22_128:
	mul.f64 	%fd648, %fd189, 0d3FE45F306DC9C883;
	cvt.rni.s32.f64 	%r454, %fd648;
	cvt.rn.f64.s32 	%fd649, %r454;
	fma.rn.f64 	%fd650, %fd649, 0dBFF921FB54442D18, %fd189;
	fma.rn.f64 	%fd651, %fd649, 0dBC91A62633145C00, %fd650;
	fma.rn.f64 	%fd1015, %fd649, 0dB97B839A252049C0, %fd651;
	setp.ltu.f64 	%p71, %fd190, 0d41E0000000000000;
	@%p71 bra 	$L__BB22_130;
	{ // callseq 61, 0
	.param .b64 param0;
	st.param.f64 	[param0], %fd189;
	.param .align 16 .b8 retval0[16];
	call.uni (retval0), 
	__internal_trig_reduction_slowpathd, 
	(
	param0
	);
	ld.param.f64 	%fd1015, [retval0];
	ld.param.b32 	%r454, [retval0+8];
	} // callseq 61
$L__BB22_130:
	add.s32 	%r455, %r454, 1;
$L__BB22_131:
	shl.b32 	%r206, %r455, 6;
	cvt.u64.u32 	%rd89, %r206;
	and.b64  	%rd90, %rd89, 64;
	add.s64 	%rd92, %rd21, %rd90;
	mul.rn.f64 	%fd654, %fd1015, %fd1015;
	and.b32  	%r207, %r455, 1;
	setp.eq.b32 	%p72, %r207, 1;
	selp.f64 	%fd655, 0dBDA8FF8320FD8164, 0d3DE5DB65F9785EBA, %p72;
	ld.global.nc.v2.f64 	{%fd656, %fd657}, [%rd92];
	fma.rn.f64 	%fd658, %fd655, %fd654, %fd656;
	fma.rn.f64 	%fd659, %fd658, %fd654, %fd657;
	ld.global.nc.v2.f64 	{%fd660, %fd661}, [%rd92+16];
	fma.rn.f64 	%fd662, %fd659, %fd654, %fd660;
	fma.rn.f64 	%fd663, %fd662, %fd654, %fd661;
	ld.global.nc.v2.f64 	{%fd664, %fd665}, [%rd92+32];
	fma.rn.f64 	%fd666, %fd663, %fd654, %fd664;
	fma.rn.f64 	%fd667, %fd666, %fd654, %fd665;
	fma.rn.f64 	%fd668, %fd667, %fd1015, %fd1015;
	fma.rn.f64 	%fd669, %fd667, %fd654, 0d3FF0000000000000;
	selp.f64 	%fd670, %fd669, %fd668, %p72;
	and.b32  	%r208, %r455, 2;
	setp.eq.s32 	%p73, %r208, 0;
	mov.f64 	%fd671, 0d0000000000000000;
	sub.f64 	%fd672, %fd671, %fd670;
	selp.f64 	%fd673, %fd670, %fd672, %p73;
	mul.f64 	%fd674, %fd212, %fd673;
	mul.f64 	%fd675, %fd188, %fd188;
	sub.f64 	%fd676, %fd675, %fd674;
	add.f64 	%fd196, %fd1018, %fd676;
	ld.global.f64 	%fd197, [%rd152];
	mul.f64 	%fd198, %fd197, 0d401921FB54442D18;
	abs.f64 	%fd199, %fd198;
	setp.eq.f64 	%p74, %fd199, 0d7FF0000000000000;
	@%p74 bra 	$L__BB22_135;
	mul.f64 	%fd677, %fd198, 0d3FE45F306DC9C883;
	cvt.rni.s32.f64 	%r456, %fd677;
	cvt.rn.f64.s32 	%fd678, %r456;
	fma.rn.f64 	%fd679, %fd678, 0dBFF921FB54442D18, %fd198;
	fma.rn.f64 	%fd680, %fd678, 0dBC91A62633145C00, %fd679;
	fma.rn.f64 	%fd1017, %fd678, 0dB97B839A252049C0, %fd680;
	setp.ltu.f64 	%p75, %fd199, 0d41E0000000000000;
	@%p75 bra 	$L__BB22_134;
	{ // callseq 62, 0
	.param .b64 param0;
	st.param.f64 	[param0], %fd198;
	.param .align 16 .b8 retval0[16];
	call.uni (retval0), 
	__internal_trig_reduction_slowpathd, 
	(
	param0
	);
	ld.param.f64 	%fd1017, [retval0];
	ld.param.b32 	%r456, [retval0+8];
	} // callseq 62
$L__BB22_134:
	add.s32 	%r457, %r456, 1;
	bra.uni 	$L__BB22_136;
$L__BB22_135:
	mov.f64 	%fd682, 0d0000000000000000;
	mul.rn.f64 	%fd1017, %fd198, %fd682;
	mov.b32 	%r457, 1;
$L__BB22_136:
	shl.b32 	%r211, %r457, 6;
	cvt.u64.u32 	%rd93, %r211;
	and.b64  	%rd94, %rd93, 64;
	add.s64 	%rd96, %rd21, %rd94;
	mul.rn.f64 	%fd683, %fd1017, %fd1017;
	and.b32  	%r212, %r457, 1;
	setp.eq.b32 	%p76, %r212, 1;
	selp.f64 	%fd684, 0dBDA8FF8320FD8164, 0d3DE5DB65F9785EBA, %p76;
	ld.global.nc.v2.f64 	{%fd685, %fd686}, [%rd96];
	fma.rn.f64 	%fd687, %fd684, %fd683, %fd685;
	fma.rn.f64 	%fd688, %fd687, %fd683, %fd686;
	ld.global.nc.v2.f64 	{%fd689, %fd690}, [%rd96+16];
	fma.rn.f64 	%fd691, %fd688, %fd683, %fd689;
	fma.rn.f64 	%fd692, %fd691, %fd683, %fd690;
	ld.global.nc.v2.f64 	{%fd693, %fd694}, [%rd96+32];
	fma.rn.f64 	%fd695, %fd692, %fd683, %fd693;
	fma.rn.f64 	%fd696, %fd695, %fd683, %fd694;
	fma.rn.f64 	%fd697, %fd696, %fd1017, %fd1017;
	fma.rn.f64 	%fd698, %fd696, %fd683, 0d3FF0000000000000;
	selp.f64 	%fd699, %fd698, %fd697, %p76;
	and.b32  	%r213, %r457, 2;
	setp.eq.s32 	%p77, %r213, 0;
	mov.f64 	%fd700, 0d0000000000000000;
	sub.f64 	%fd701, %fd700, %fd699;
	selp.f64 	%fd702, %fd699, %fd701, %p77;
	mul.f64 	%fd703, %fd212, %fd702;
	mul.f64 	%fd704, %fd197, %fd197;
	sub.f64 	%fd705, %fd704, %fd703;
	add.f64 	%fd1018, %fd196, %fd705;
	add.s32 	%r453, %r453, 1024;
	add.s64 	%rd152, %rd152, 8192;
	setp.lt.s32 	%p78, %r453, %r101;
	@%p78 bra 	$L__BB22_126;
$L__BB22_137:
	// begin inline asm
	mov.u32 %r214, %laneid;
	// end inline asm
	mov.b64 	%rd97, %fd1018;
	mov.b64 	{%r216, %r221}, %rd97;
	mov.b32 	%r222, 1;
	mov.b32 	%r263, 31;
	mov.b32 	%r264, -1;
	// begin inline asm
	shfl.sync.down.b32 %r215, %r216, %r222, %r263, %r264;
	// end inline asm
	// begin inline asm
	shfl.sync.down.b32 %r220, %r221, %r222, %r263, %r264;
	// end inline asm
	mov.b64 	%rd98, {%r215, %r220};
	mov.b64 	%fd706, %rd98;
	setp.gt.s32 	%p79, %r214, 30;
	add.f64 	%fd707, %fd1018, %fd706;
	selp.f64 	%fd708, %fd1018, %fd707, %p79;
	mov.b64 	%rd99, %fd708;
	mov.b64 	{%r226, %r231}, %rd99;
	mov.b32 	%r232, 2;
	// begin inline asm
	shfl.sync.down.b32 %r225, %r226, %r232, %r263, %r264;
	// end inline asm
	// begin inline asm
	shfl.sync.down.b32 %r230, %r231, %r232, %r263, %r264;
	// end inline asm
	mov.b64 	%rd100, {%r225, %r230};
	mov.b64 	%fd709, %rd100;
	setp.gt.s32 	%p80, %r214, 29;
	add.f64 	%fd710, %fd708, %fd709;
	selp.f64 	%fd711, %fd708, %fd710, %p80;
	mov.b64 	%rd101, %fd711;
	mov.b64 	{%r236, %r241}, %rd101;
	mov.b32 	%r242, 4;
	// begin inline asm
	shfl.sync.down.b32 %r235, %r236, %r242, %r263, %r264;
	// end inline asm
	// begin inline asm
	shfl.sync.down.b32 %r240, %r241, %r242, %r263, %r264;
	// end inline asm
	mov.b64 	%rd102, {%r235, %r240};
	mov.b64 	%fd712, %rd102;
	setp.gt.s32 	%p81, %r214, 27;
	add.f64 	%fd713, %fd711, %fd712;
	selp.f64 	%fd714, %fd711, %fd713, %p81;
	mov.b64 	%rd103, %fd714;
	mov.b64 	{%r246, %r251}, %rd103;
	mov.b32 	%r252, 8;
	// begin inline asm
	shfl.sync.down.b32 %r245, %r246, %r252, %r263, %r264;
	// end inline asm
	// begin inline asm
	shfl.sync.down.b32 %r250, %r251, %r252, %r263, %r264;
	// end inline asm
	mov.b64 	%rd104, {%r245, %r250};
	mov.b64 	%fd715, %rd104;
	setp.gt.s32 	%p82, %r214, 23;
	add.f64 	%fd716, %fd714, %fd715;
	selp.f64 	%fd717, %fd714, %fd716, %p82;
	mov.b64 	%rd105, %fd717;
	mov.b64 	{%r256, %r261}, %rd105;
	mov.b32 	%r262, 16;
	// begin inline asm
	shfl.sync.down.b32 %r255, %r256, %r262, %r263, %r264;
	// end inline asm
	// begin inline asm
	shfl.sync.down.b32 %r260, %r261, %r262, %r263, %r264;
	// end inline asm
	mov.b64 	%rd106, {%r255, %r260};
	mov.b64 	%fd718, %rd106;
	setp.gt.s32 	%p83, %r214, 15;
	add.f64 	%fd207, %fd717, %fd718;
	selp.f64 	%fd1019, %fd717, %fd207, %p83;
	setp.ne.s32 	%p84, %r214, 0;
	@%p84 bra 	$L__BB22_139;
	shr.u32 	%r265, %r30, 2;
	and.b32  	%r266, %r265, 248;
	mov.u32 	%r267, _ZZN3cub18CUB_300001_SM_10006detail6reduce28DeviceReduceSingleTileKernelINS2_10policy_hubIdyN4cuda3std3__44plusIdEEE10Policy1000EN6thrust24THRUST_300001_SM_1000_NS6detail15normal_iteratorINSD_10device_ptrIdEEEEPdyS9_ddN9Rastrigin17evaluate_functionEEEvT0_T1_T2_T3_T4_T6_E12temp_storage;
	add.s32 	%r268, %r267, %r266;
	st.shared.f64 	[%r268+16], %fd207;
$L__BB22_139:
	bar.sync 	0;
	setp.ne.s32 	%p85, %r30, 0;
	@%p85 bra 	$L__BB22_141;
	ld.shared.f64 	%fd719, [_ZZN3cub18CUB_300001_SM_10006detail6reduce28DeviceReduceSingleTileKernelINS2_10policy_hubIdyN4cuda3std3__44plusIdEEE10Policy1000EN6thrust24THRUST_300001_SM_1000_NS6detail15normal_iteratorINSD_10device_ptrIdEEEEPdyS9_ddN9Rastrigin17evaluate_functionEEEvT0_T1_T2_T3_T4_T6_E12temp_storage+24];
	add.f64 	%fd720, %fd1019, %fd719;
	ld.shared.f64 	%fd721, [_ZZN3cub18CUB_300001_SM_10006detail6reduce28DeviceReduceSingleTileKernelINS2_10policy_hubIdyN4cuda3std3__44plusIdEEE10Policy1000EN6thrust24THRUST_300001_SM_1000_NS6detail15normal_iteratorINSD_10device_ptrIdEEEEPdyS9_ddN9Rastrigin17evaluate_functionEEEvT0_T1_T2_T3_T4_T6_E12temp_storage+32];
	add.f64 	%fd722, %fd720, %fd721;
	ld.shared.f64 	%fd723, [_ZZN3cub18CUB_300001_SM_10006detail6reduce28DeviceReduceSingleTileKernelINS2_10policy_hubIdyN4cuda3std3__44plusIdEEE10Policy1000EN6thrust24THRUST_300001_SM_1000_NS6detail15normal_iteratorINSD_10device_ptrIdEEEEPdyS9_ddN9Rastrigin17evaluate_functionEEEvT0_T1_T2_T3_T4_T6_E12temp_storage+40];
	add.f64 	%fd724, %fd722, %fd723;
	ld.shared.f64 	%fd725, [_ZZN3cub18CUB_300001_SM_10006detail6reduce28DeviceReduceSingleTileKernelINS2_10policy_hubIdyN4cuda3std3__44plusIdEEE10Policy1000EN6thrust24THRUST_300001_SM_1000_NS6detail15normal_iteratorINSD_10device_ptrIdEEEEPdyS9_ddN9Rastrigin17evaluate_functionEEEvT0_T1_T2_T3_T4_T6_E12temp_storage+48];
	add.f64 	%fd726, %fd724, %fd725;
	ld.shared.f64 	%fd727, [_ZZN3cub18CUB_300001_SM_10006detail6reduce28DeviceReduceSingleTileKernelINS2_10policy_hubIdyN4cuda3std3__44plusIdEEE10Policy1000EN6thrust24THRUST_300001_SM_1000_NS6detail15normal_iteratorINSD_10device_ptrIdEEEEPdyS9_ddN9Rastrigin17evaluate_functionEEEvT0_T1_T2_T3_T4_T6_E12temp_storage+56];
	add.f64 	%fd728, %fd726, %fd727;
	ld.shared.f64 	%fd729, [_ZZN3cub18CUB_300001_SM_10006detail6reduce28DeviceReduceSingleTileKernelINS2_10policy_hubIdyN4cuda3std3__44plusIdEEE10Policy1000EN6thrust24THRUST_300001_SM_1000_NS6detail15normal_iteratorINSD_10device_ptrIdEEEEPdyS9_ddN9Rastrigin17evaluate_functionEEEvT0_T1_T2_T3_T4_T6_E12temp_storage+64];
	add.f64 	%fd730, %fd728, %fd729;
	ld.shared.f64 	%fd731, [_ZZN3cub18CUB_300001_SM_10006detail6reduce28DeviceReduceSingleTileKernelINS2_10policy_hubIdyN4cuda3std3__44plusIdEEE10Policy1000EN6thrust24THRUST_300001_SM_1000_NS6detail15normal_iteratorINSD_10device_ptrIdEEEEPdyS9_ddN9Rastrigin17evaluate_functionEEEvT0_T1_T2_T3_T4_T6_E12temp_storage+72];
	add.f64 	%fd732, %fd730, %fd731;
	ld.shared.f64 	%fd733, [_ZZN3cub18CUB_300001_SM_10006detail6reduce28DeviceReduceSingleTileKernelINS2_10policy_hubIdyN4cuda3std3__44plusIdEEE10Policy1000EN6thrust24THRUST_300001_SM_1000_NS6detail15normal_iteratorINSD_10device_ptrIdEEEEPdyS9_ddN9Rastrigin17evaluate_functionEEEvT0_T1_T2_T3_T4_T6_E12temp_storage+80];
	add.f64 	%fd734, %fd732, %fd733;
	ld.shared.f64 	%fd735, [_ZZN3cub18CUB_300001_SM_10006detail6reduce28DeviceReduceSingleTileKernelINS2_10policy_hubIdyN4cuda3std3__44plusIdEEE10Policy1000EN6thrust24THRUST_300001_SM_1000_NS6detail15normal_iteratorINSD_10device_ptrIdEEEEPdyS9_ddN9Rastrigin17evaluate_functionEEEvT0_T1_T2_T3_T4_T6_E12temp_storage+88];
	add.f64 	%fd736, %fd734, %fd735;
	ld.shared.f64 	%fd737, [_ZZN3cub18CUB_300001_SM_10006detail6reduce28DeviceReduceSingleTileKernelINS2_10policy_hubIdyN4cuda3std3__44plusIdEEE10Policy1000EN6thrust24THRUST_300001_SM_1000_NS6detail15normal_iteratorINSD_10device_ptrIdEEEEPdyS9_ddN9Rastrigin17evaluate_functionEEEvT0_T1_T2_T3_T4_T6_E12temp_storage+96];
	add.f64 	%fd738, %fd736, %fd737;
	ld.shared.f64 	%fd739, [_ZZN3cub18CUB_300001_SM_10006detail6reduce28DeviceReduceSingleTileKernelINS2_10policy_hubIdyN4cuda3std3__44plusIdEEE10Policy1000EN6thrust24THRUST_300001_SM_1000_NS6detail15normal_iteratorINSD_10device_ptrIdEEEEPdyS9_ddN9Rastrigin17evaluate_functionEEEvT0_T1_T2_T3_T4_T6_E12temp_storage+104];
	add.f64 	%fd740, %fd738, %fd739;
	ld.shared.f64 	%fd741, [_ZZN3cub18CUB_300001_SM_10006detail6reduce28DeviceReduceSingleTileKernelINS2_10policy_hubIdyN4cuda3std3__44plusIdEEE10Policy1000EN6thrust24THRUST_300001_SM_1000_NS6detail15normal_iteratorINSD_10device_ptrIdEEEEPdyS9_ddN9Rastrigin17evaluate_functionEEEvT0_T1_T2_T3_T4_T6_E12temp_storage+112];
	add.f64 	%fd742, %fd740, %fd741;
	ld.shared.f64 	%fd743, [_ZZN3cub18CUB_300001_SM_10006detail6reduce28DeviceReduceSingleTileKernelINS2_10policy_hubIdyN4cuda3std3__44plusIdEEE10Policy1000EN6thrust24THRUST_300001_SM_1000_NS6detail15normal_iteratorINSD_10device_ptrIdEEEEPdyS9_ddN9Rastrigin17evaluate_functionEEEvT0_T1_T2_T3_T4_T6_E12temp_storage+120];
	add.f64 	%fd744, %fd742, %fd743;
	ld.shared.f64 	%fd745, [_ZZN3cub18CUB_300001_SM_10006detail6reduce28DeviceReduceSingleTileKernelINS2_10policy_hubIdyN4cuda3std3__44plusIdEEE10Policy1000EN6thrust24THRUST_300001_SM_1000_NS6detail15normal_iteratorINSD_10device_ptrIdEEEEPdyS9_ddN9Rastrigin17evaluate_functionEEEvT0_T1_T2_T3_T4_T6_E12temp_storage+128];
	add.f64 	%fd746, %fd744, %fd745;
	ld.shared.f64 	%fd747, [_ZZN3cub18CUB_300001_SM_10006detail6reduce28DeviceReduceSingleTileKernelINS2_10policy_hubIdyN4cuda3std3__44plusIdEEE10Policy1000EN6thrust24THRUST_300001_SM_1000_NS6detail15normal_iteratorINSD_10device_ptrIdEEEEPdyS9_ddN9Rastrigin17evaluate_functionEEEvT0_T1_T2_T3_T4_T6_E12temp_storage+136];
	add.f64 	%fd1019, %fd746, %fd747;
$L__BB22_141:
	mov.u32 	%r409, %tid.x;
	setp.ne.s32 	%p138, %r409, 0;
	@%p138 bra 	$L__BB22_143;
	add.f64 	%fd965, %fd211, %fd1019;
	st.global.f64 	[%rd1], %fd965;
$L__BB22_143:
	ret;

}
	// .globl	_ZN3cub18CUB_300001_SM_10006detail6reduce18DeviceReduceKernelINS2_10policy_hubIdyN4cuda3std3__44plusIdEEE10Policy1000EN6thrust24THRUST_300001_SM_1000_NS6detail15normal_iteratorINSD_10device_ptrIdEEEEyS9_dN9Rastrigin17evaluate_functionEEEvT0_PT3_T1_NS0_13GridEvenShareISO_EET2_T4_
.visible .entry _ZN3cub18CUB_300001_SM_10006detail6reduce18DeviceReduceKernelINS2_10policy_hubIdyN4cuda3std3__44plusIdEEE10Policy1000EN6thrust24THRUST_300001_SM_1000_NS6detail15normal_iteratorINSD_10device_ptrIdEEEEyS9_dN9Rastrigin17evaluate_functionEEEvT0_PT3_T1_NS0_13GridEvenShareISO_EET2_T4_(
	.param .align 8 .b8 _ZN3cub18CUB_300001_SM_10006detail6reduce18DeviceReduceKernelINS2_10policy_hubIdyN4cuda3std3__44plusIdEEE10Policy1000EN6thrust24THRUST_300001_SM_1000_NS6detail15normal_iteratorINSD_10device_ptrIdEEEEyS9_dN9Rastrigin17evaluate_functionEEEvT0_PT3_T1_NS0_13GridEvenShareISO_EET2_T4__param_0[8],
	.param .u64 .ptr .align 1 _ZN3cub18CUB_300001_SM_10006detail6reduce18DeviceReduceKernelINS2_10policy_hubIdyN4cuda3std3__44plusIdEEE10Policy1000EN6thrust24THRUST_300001_SM_1000_NS6detail15normal_iteratorINSD_10device_ptrIdEEEEyS9_dN9Rastrigin17evaluate_functionEEEvT0_PT3_T1_NS0_13GridEvenShareISO_EET2_T4__param_1,
	.param .u64 _ZN3cub18CUB_300001_SM_10006detail6reduce18DeviceReduceKernelINS2_10policy_hubIdyN4cuda3std3__44plusIdEEE10Policy1000EN6thrust24THRUST_300001_SM_1000_NS6detail15normal_iteratorINSD_10device_ptrIdEEEEyS9_dN9Rastrigin17evaluate_functionEEEvT0_PT3_T1_NS0_13GridEvenShareISO_EET2_T4__param_2,
	.param .align 8 .b8 _ZN3cub18CUB_300001_SM_10006detail6reduce18DeviceReduceKernelINS2_10policy_hubIdyN4cuda3std3__44plusIdEEE10Policy1000EN6thrust24THRUST_300001_SM_1000_NS6detail15normal_iteratorINSD_10device_ptrIdEEEEyS9_dN9Rastrigin17evaluate_functionEEEvT0_PT3_T1_NS0_13GridEvenShareISO_EET2_T4__param_3[72],
	.param .align 1 .b8 _ZN3cub18CUB_300001_SM_10006detail6reduce18DeviceReduceKernelINS2_10policy_hubIdyN4cuda3std3__44plusIdEEE10Policy1000EN6thrust24THRUST_300001_SM_1000_NS6detail15normal_iteratorINSD_10device_ptrIdEEEEyS9_dN9Rastrigin17evaluate_functionEEEvT0_PT3_T1_NS0_13GridEvenShareISO_EET2_T4__param_4[1],
	.param .align 8 .b8 _ZN3cub18CUB_300001_SM_10006detail6reduce18DeviceReduceKernelINS2_10policy_hubIdyN4cuda3std3__44plusIdEEE10Policy1000EN6thrust24THRUST_300001_SM_1000_NS6detail15normal_iteratorINSD_10device_ptrIdEEEEyS9_dN9Rastrigin17evaluate_functionEEEvT0_PT3_T1_NS0_13GridEvenShareISO_EET2_T4__param_5[8]
)
.maxntid 512
{
	.reg .pred 	%p<138>;
	.reg .b32 	%r<486>;
	.reg .b64 	%rd<189>;
	.reg .b64 	%fd<1016>;
	// demoted variable
	.shared .align 8 .b8 _ZZN3cub18CUB_300001_SM_10006detail6reduce18DeviceReduceKernelINS2_10policy_hubIdyN4cuda3std3__44plusIdEEE10Policy1000EN6thrust24THRUST_300001_SM_1000_NS6detail15normal_iteratorINSD_10device_ptrIdEEEEyS9_dN9Rastrigin17evaluate_functionEEEvT0_PT3_T1_NS0_13GridEvenShareISO_EET2_T4_E12temp_storage[152];
	ld.param.u32 	%r129, [_ZN3cub18CUB_300001_SM_10006detail6reduce18DeviceReduceKernelINS2_10policy_hubIdyN4cuda3std3__44plusIdEEE10Policy1000EN6thrust24THRUST_300001_SM_1000_NS6detail15normal_iteratorINSD_10device_ptrIdEEEEyS9_dN9Rastrigin17evaluate_functionEEEvT0_PT3_T1_NS0_13GridEvenShareISO_EET2_T4__param_3+40];
	ld.param.f64 	%fd1, [_ZN3cub18CUB_300001_SM_10006detail6reduce18DeviceReduceKernelINS2_10policy_hubIdyN4cuda3std3__44plusIdEEE10Policy1000EN6thrust24THRUST_300001_SM_1000_NS6detail15normal_iteratorINSD_10device_ptrIdEEEEyS9_dN9Rastrigin17evaluate_functionEEEvT0_PT3_T1_NS0_13GridEvenShareISO_EET2_T4__param_5];
	ld.param.u64 	%rd25, [_ZN3cub18CUB_300001_SM_10006detail6reduce18DeviceReduceKernelINS2_10policy_hubIdyN4cuda3std3__44plusIdEEE10Policy1000EN6thrust24THRUST_300001_SM_1000_NS6detail15normal_iteratorINSD_10device_ptrIdEEEEyS9_dN9Rastrigin17evaluate_functionEEEvT0_PT3_T1_NS0_13GridEvenShareISO_EET2_T4__param_3+32];
	ld.param.u64 	%rd29, [_ZN3cub18CUB_300001_SM_10006detail6reduce18DeviceReduceKernelINS2_10policy_hubIdyN4cuda3std3__44plusIdEEE10Policy1000EN6thrust24THRUST_300001_SM_1000_NS6detail15normal_iteratorINSD_10device_ptrIdEEEEyS9_dN9Rastrigin17evaluate_functionEEEvT0_PT3_T1_NS0_13GridEvenShareISO_EET2_T4__param_0];
	cvta.to.global.u64 	%rd2, %rd29;
	mov.u32 	%r1, %ctaid.x;
	mul.lo.s32 	%r130, %r1, 3584;
	cvt.u64.u32 	%rd187, %r130;
	sub.s64 	%rd30, %rd25, %rd187;
	setp.gt.u64 	%p1, %rd30, 3583;
	@%p1 bra 	$L__BB23_38;
	cvt.u32.u64 	%r291, %rd187;
	cvt.u32.u64 	%r2, %rd25;
	sub.s32 	%r3, %r2, %r291;
	mov.u32 	%r4, %tid.x;
	setp.ge.s32 	%p85, %r4, %r3;
	mov.f64 	%fd975, 0d0000000000000000;
	mov.u32 	%r443, %r4;
	@%p85 bra 	$L__BB23_8;
	add.s32 	%r293, %r291, %r4;
	mul.wide.u32 	%rd135, %r293, 8;
	add.s64 	%rd136, %rd2, %rd135;
	ld.global.f64 	%fd2, [%rd136];
	mul.f64 	%fd3, %fd2, 0d401921FB54442D18;
	abs.f64 	%fd4, %fd3;
	setp.neu.f64 	%p86, %fd4, 0d7FF0000000000000;
	@%p86 bra 	$L__BB23_4;
	mov.f64 	%fd752, 0d0000000000000000;
	mul.rn.f64 	%fd964, %fd3, %fd752;
	mov.b32 	%r439, 1;
	bra.uni 	$L__BB23_7;
$L__BB23_4:
	mul.f64 	%fd747, %fd3, 0d3FE45F306DC9C883;
	cvt.rni.s32.f64 	%r438, %fd747;
	cvt.rn.f64.s32 	%fd748, %r438;
	fma.rn.f64 	%fd749, %fd748, 0dBFF921FB54442D18, %fd3;
	fma.rn.f64 	%fd750, %fd748, 0dBC91A62633145C00, %fd749;
	fma.rn.f64 	%fd964, %fd748, 0dB97B839A252049C0, %fd750;
	setp.ltu.f64 	%p87, %fd4, 0d41E0000000000000;
	@%p87 bra 	$L__BB23_6;
	{ // callseq 84, 0
	.param .b64 param0;
	st.param.f64 	[param0], %fd3;
	.param .align 16 .b8 retval0[16];
	call.uni (retval0), 
	__internal_trig_reduction_slowpathd, 
	(
	param0
	);
	ld.param.f64 	%fd964, [retval0];
	ld.param.b32 	%r438, [retval0+8];
	} // callseq 84
$L__BB23_6:
	add.s32 	%r439, %r438, 1;
$L__BB23_7:
	shl.b32 	%r296, %r439, 6;
	cvt.u64.u32 	%rd137, %r296;
	and.b64  	%rd138, %rd137, 64;
	mov.u64 	%rd139, __cudart_sin_cos_coeffs;
	add.s64 	%rd140, %rd139, %rd138;
	mul.rn.f64 	%fd753, %fd964, %fd964;
	and.b32  	%r297, %r439, 1;
	setp.eq.b32 	%p88, %r297, 1;
	selp.f64 	%fd754, 0dBDA8FF8320FD8164, 0d3DE5DB65F9785EBA, %p88;
	ld.global.nc.v2.f64 	{%fd755, %fd756}, [%rd140];
	fma.rn.f64 	%fd757, %fd754, %fd753, %fd755;
	fma.rn.f64 	%fd758, %fd757, %fd753, %fd756;
	ld.global.nc.v2.f64 	{%fd759, %fd760}, [%rd140+16];
	fma.rn.f64 	%fd761, %fd758, %fd753, %fd759;
	fma.rn.f64 	%fd762, %fd761, %fd753, %fd760;
	ld.global.nc.v2.f64 	{%fd763, %fd764}, [%rd140+32];
	fma.rn.f64 	%fd765, %fd762, %fd753, %fd763;
	fma.rn.f64 	%fd766, %fd765, %fd753, %fd764;
	fma.rn.f64 	%fd767, %fd766, %fd964, %fd964;
	fma.rn.f64 	%fd768, %fd766, %fd753, 0d3FF0000000000000;
	selp.f64 	%fd769, %fd768, %fd767, %p88;
	and.b32  	%r298, %r439, 2;
	setp.eq.s32 	%p89, %r298, 0;
	mov.f64 	%fd770, 0d0000000000000000;
	sub.f64 	%fd771, %fd770, %fd769;
	selp.f64 	%fd772, %fd769, %fd771, %p89;
	mul.f64 	%fd773, %fd1, %fd772;
	mul.f64 	%fd774, %fd2, %fd2;
	sub.f64 	%fd975, %fd774, %fd773;
	add.s32 	%r443, %r4, 512;
$L__BB23_8:
	setp.ge.s32 	%p90, %r443, %r3;
	@%p90 bra 	$L__BB23_29;
	not.b32 	%r300, %r443;
	add.s32 	%r301, %r300, %r2;
	sub.s32 	%r12, %r301, %r291;
	and.b32  	%r302, %r12, 512;
	setp.ne.s32 	%p91, %r302, 0;
	@%p91 bra 	$L__BB23_16;
	cvt.u64.u32 	%rd141, %r443;
	add.s64 	%rd142, %rd141, %rd187;
	shl.b64 	%rd143, %rd142, 3;
	add.s64 	%rd144, %rd2, %rd143;
	ld.global.f64 	%fd12, [%rd144];
	mul.f64 	%fd13, %fd12, 0d401921FB54442D18;
	abs.f64 	%fd14, %fd13;
	setp.eq.f64 	%p92, %fd14, 0d7FF0000000000000;
	@%p92 bra 	$L__BB23_14;
	mul.f64 	%fd776, %fd13, 0d3FE45F306DC9C883;
	cvt.rni.s32.f64 	%r441, %fd776;
	cvt.rn.f64.s32 	%fd777, %r441;
	fma.rn.f64 	%fd778, %fd777, 0dBFF921FB54442D18, %fd13;
	fma.rn.f64 	%fd779, %fd777, 0dBC91A62633145C00, %fd778;
	fma.rn.f64 	%fd967, %fd777, 0dB97B839A252049C0, %fd779;
	setp.ltu.f64 	%p93, %fd14, 0d41E0000000000000;
	@%p93 bra 	$L__BB23_13;
	{ // callseq 85, 0
	.param .b64 param0;
	st.param.f64 	[param0], %fd13;
	.param .align 16 .b8 retval0[16];
	call.uni (retval0), 
	__internal_trig_reduction_slowpathd, 
	(
	param0
	);
	ld.param.f64 	%fd967, [retval0];
	ld.param.b32 	%r441, [retval0+8];
	} // callseq 85
$L__BB23_13:
	add.s32 	%r442, %r441, 1;
	bra.uni 	$L__BB23_15;
$L__BB23_14:
	mov.f64 	%fd781, 0d0000000000000000;
	mul.rn.f64 	%fd967, %fd13, %fd781;
	mov.b32 	%r442, 1;
$L__BB23_15:
	shl.b32 	%r305, %r442, 6;
	cvt.u64.u32 	%rd145, %r305;
	and.b64  	%rd146, %rd145, 64;
	mov.u64 	%rd147, __cudart_sin_cos_coeffs;
	add.s64 	%rd148, %rd147, %rd146;
	mul.rn.f64 	%fd782, %fd967, %fd967;
	and.b32  	%r306, %r442, 1;
	setp.eq.b32 	%p94, %r306, 1;
	selp.f64 	%fd783, 0dBDA8FF8320FD8164, 0d3DE5DB65F9785EBA, %p94;
	ld.global.nc.v2.f64 	{%fd784, %fd785}, [%rd148];
	fma.rn.f64 	%fd786, %fd783, %fd782, %fd784;
	fma.rn.f64 	%fd787, %fd786, %fd782, %fd785;
	ld.global.nc.v2.f64 	{%fd788, %fd789}, [%rd148+16];
	fma.rn.f64 	%fd790, %fd787, %fd782, %fd788;
	fma.rn.f64 	%fd791, %fd790, %fd782, %fd789;
	ld.global.nc.v2.f64 	{%fd792, %fd793}, [%rd148+32];
	fma.rn.f64 	%fd794, %fd791, %fd782, %fd792;
	fma.rn.f64 	%fd795, %fd794, %fd782, %fd793;
	fma.rn.f64 	%fd796, %fd795, %fd967, %fd967;
	fma.rn.f64 	%fd797, %fd795, %fd782, 0d3FF0000000000000;
	selp.f64 	%fd798, %fd797, %fd796, %p94;
	and.b32  	%r307, %r442, 2;
	setp.eq.s32 	%p95, %r307, 0;
	mov.f64 	%fd799, 0d0000000000000000;
	sub.f64 	%fd800, %fd799, %fd798;
	selp.f64 	%fd801, %fd798, %fd800, %p95;
	mul.f64 	%fd802, %fd1, %fd801;
	mul.f64 	%fd803, %fd12, %fd12;
	sub.f64 	%fd804, %fd803, %fd802;
	add.f64 	%fd975, %fd975, %fd804;
	add.s32 	%r443, %r443, 512;
$L__BB23_16:
	setp.lt.u32 	%p96, %r12, 512;
	@%p96 bra 	$L__BB23_29;
	mul.wide.u32 	%rd149, %r1, 28672;
	mul.wide.u32 	%rd150, %r443, 8;
	add.s64 	%rd151, %rd149, %rd150;
	add.s64 	%rd152, %rd151, %rd2;
	add.s64 	%rd185, %rd152, 4096;
	mov.u64 	%rd155, __cudart_sin_cos_coeffs;
$L__BB23_18:
	ld.global.f64 	%fd24, [%rd185+-4096];
	mul.f64 	%fd25, %fd24, 0d401921FB54442D18;
	abs.f64 	%fd26, %fd25;
	setp.neu.f64 	%p97, %fd26, 0d7FF0000000000000;
	@%p97 bra 	$L__BB23_20;
	mov.f64 	%fd810, 0d0000000000000000;
	mul.rn.f64 	%fd972, %fd25, %fd810;
	mov.b32 	%r446, 1;
	bra.uni 	$L__BB23_23;
$L__BB23_20:
	mul.f64 	%fd805, %fd25, 0d3FE45F306DC9C883;
	cvt.rni.s32.f64 	%r445, %fd805;
	cvt.rn.f64.s32 	%fd806, %r445;
	fma.rn.f64 	%fd807, %fd806, 0dBFF921FB54442D18, %fd25;
	fma.rn.f64 	%fd808, %fd806, 0dBC91A62633145C00, %fd807;
	fma.rn.f64 	%fd972, %fd806, 0dB97B839A252049C0, %fd808;
	setp.ltu.f64 	%p98, %fd26, 0d41E0000000000000;
	@%p98 bra 	$L__BB23_22;
	{ // callseq 86, 0
	.param .b64 param0;
	st.param.f64 	[param0], %fd25;
	.param .align 16 .b8 retval0[16];
	call.uni (retval0), 
	__internal_trig_reduction_slowpathd, 
	(
	param0
	);
	ld.param.f64 	%fd972, [retval0];
	ld.param.b32 	%r445, [retval0+8];
	} // callseq 86
$L__BB23_22:
	add.s32 	%r446, %r445, 1;
$L__BB23_23:
	shl.b32 	%r310, %r446, 6;
	cvt.u64.u32 	%rd153, %r310;
	and.b64  	%rd154, %rd153, 64;
	add.s64 	%rd156, %rd155, %rd154;
	mul.rn.f64 	%fd811, %fd972, %fd972;
	and.b32  	%r311, %r446, 1;
	setp.eq.b32 	%p99, %r311, 1;
	selp.f64 	%fd812, 0dBDA8FF8320FD8164, 0d3DE5DB65F9785EBA, %p99;
	ld.global.nc.v2.f64 	{%fd813, %fd814}, [%rd156];
	fma.rn.f64 	%fd815, %fd812, %fd811, %fd813;
	fma.rn.f64 	%fd816, %fd815, %fd811, %fd814;
	ld.global.nc.v2.f64 	{%fd817, %fd818}, [%rd156+16];
	fma.rn.f64 	%fd819, %fd816, %fd811, %fd817;
	fma.rn.f64 	%fd820, %fd819, %fd811, %fd818;
	ld.global.nc.v2.f64 	{%fd821, %fd822}, [%rd156+32];
	fma.rn.f64 	%fd823, %fd820, %fd811, %fd821;
	fma.rn.f64 	%fd824, %fd823, %fd811, %fd822;
	fma.rn.f64 	%fd825, %fd824, %fd972, %fd972;
	fma.rn.f64 	%fd826, %fd824, %fd811, 0d3FF0000000000000;
	selp.f64 	%fd827, %fd826, %fd825, %p99;
	and.b32  	%r312, %r446, 2;
	setp.eq.s32 	%p100, %r312, 0;
	mov.f64 	%fd828, 0d0000000000000000;
	sub.f64 	%fd829, %fd828, %fd827;
	selp.f64 	%fd830, %fd827, %fd829, %p100;
	mul.f64 	%fd831, %fd1, %fd830;
	mul.f64 	%fd832, %fd24, %fd24;
	sub.f64 	%fd833, %fd832, %fd831;
	add.f64 	%fd32, %fd975, %fd833;
	ld.global.f64 	%fd33, [%rd185];
	mul.f64 	%fd34, %fd33, 0d401921FB54442D18;
	abs.f64 	%fd35, %fd34;
	setp.eq.f64 	%p101, %fd35, 0d7FF0000000000000;
	@%p101 bra 	$L__BB23_27;
	mul.f64 	%fd834, %fd34, 0d3FE45F306DC9C883;
	cvt.rni.s32.f64 	%r447, %fd834;
	cvt.rn.f64.s32 	%fd835, %r447;
	fma.rn.f64 	%fd836, %fd835, 0dBFF921FB54442D18, %fd34;
	fma.rn.f64 	%fd837, %fd835, 0dBC91A62633145C00, %fd836;
	fma.rn.f64 	%fd974, %fd835, 0dB97B839A252049C0, %fd837;
	setp.ltu.f64 	%p102, %fd35, 0d41E0000000000000;
	@%p102 bra 	$L__BB23_26;
	{ // callseq 87, 0
	.param .b64 param0;
	st.param.f64 	[param0], %fd34;
	.param .align 16 .b8 retval0[16];
	call.uni (retval0), 
	__internal_trig_reduction_slowpathd, 
	(
	param0
	);
	ld.param.f64 	%fd974, [retval0];
	ld.param.b32 	%r447, [retval0+8];
	} // callseq 87
$L__BB23_26:
	add.s32 	%r448, %r447, 1;
	bra.uni 	$L__BB23_28;
$L__BB23_27:
	mov.f64 	%fd839, 0d0000000000000000;
	mul.rn.f64 	%fd974, %fd34, %fd839;
	mov.b32 	%r448, 1;
$L__BB23_28:
	shl.b32 	%r315, %r448, 6;
	cvt.u64.u32 	%rd157, %r315;
	and.b64  	%rd158, %rd157, 64;
	add.s64 	%rd160, %rd155, %rd158;
	mul.rn.f64 	%fd840, %fd974, %fd974;
	and.b32  	%r316, %r448, 1;
	setp.eq.b32 	%p103, %r316, 1;
	selp.f64 	%fd841, 0dBDA8FF8320FD8164, 0d3DE5DB65F9785EBA, %p103;
	ld.global.nc.v2.f64 	{%fd842, %fd843}, [%rd160];
	fma.rn.f64 	%fd844, %fd841, %fd840, %fd842;
	fma.rn.f64 	%fd845, %fd844, %fd840, %fd843;
	ld.global.nc.v2.f64 	{%fd846, %fd847}, [%rd160+16];
	fma.rn.f64 	%fd848, %fd845, %fd840, %fd846;
	fma.rn.f64 	%fd849, %fd848, %fd840, %fd847;
	ld.global.nc.v2.f64 	{%fd850, %fd851}, [%rd160+32];
	fma.rn.f64 	%fd852, %fd849, %fd840, %fd850;
	fma.rn.f64 	%fd853, %fd852, %fd840, %fd851;
	fma.rn.f64 	%fd854, %fd853, %fd974, %fd974;
	fma.rn.f64 	%fd855, %fd853, %fd840, 0d3FF0000000000000;
	selp.f64 	%fd856, %fd855, %fd854, %p103;
	and.b32  	%r317, %r448, 2;
	setp.eq.s32 	%p104, %r317, 0;
	mov.f64 	%fd857, 0d0000000000000000;
	sub.f64 	%fd858, %fd857, %fd856;
	selp.f64 	%fd859, %fd856, %fd858, %p104;
	mul.f64 	%fd860, %fd1, %fd859;
	mul.f64 	%fd861, %fd33, %fd33;
	sub.f64 	%fd862, %fd861, %fd860;
	add.f64 	%fd975, %fd32, %fd862;
	add.s32 	%r443, %r443, 1024;
	add.s64 	%rd185, %rd185, 8192;
	setp.lt.s32 	%p105, %r443, %r3;
	@%p105 bra 	$L__BB23_18;
$L__BB23_29:
	setp.lt.s32 	%p106, %r3, 512;
	@%p106 bra 	$L__BB23_34;
	// begin inline asm
	mov.u32 %r381, %laneid;
	// end inline asm
	mov.b64 	%rd171, %fd975;
	mov.b64 	{%r383, %r388}, %rd171;
	mov.b32 	%r389, 1;
	mov.b32 	%r430, 31;
	mov.b32 	%r431, -1;
	// begin inline asm
	shfl.sync.down.b32 %r382, %r383, %r389, %r430, %r431;
	// end inline asm
	// begin inline asm
	shfl.sync.down.b32 %r387, %r388, %r389, %r430, %r431;
	// end inline asm
	mov.b64 	%rd172, {%r382, %r387};
	mov.b64 	%fd921, %rd172;
	setp.gt.s32 	%p130, %r381, 30;
	add.f64 	%fd922, %fd975, %fd921;
	selp.f64 	%fd923, %fd975, %fd922, %p130;
	mov.b64 	%rd173, %fd923;
	mov.b64 	{%r393, %r398}, %rd173;
	mov.b32 	%r399, 2;
	// begin inline asm
	shfl.sync.down.b32 %r392, %r393, %r399, %r430, %r431;
	// end inline asm
	// begin inline asm
	shfl.sync.down.b32 %r397, %r398, %r399, %r430, %r431;
	// end inline asm
	mov.b64 	%rd174, {%r392, %r397};
	mov.b64 	%fd924, %rd174;
	setp.gt.s32 	%p131, %r381, 29;
	add.f64 	%fd925, %fd923, %fd924;
	selp.f64 	%fd926, %fd923, %fd925, %p131;
	mov.b64 	%rd175, %fd926;
	mov.b64 	{%r403, %r408}, %rd175;
	mov.b32 	%r409, 4;
	// begin inline asm
	shfl.sync.down.b32 %r402, %r403, %r409, %r430, %r431;
	// end inline asm
	// begin inline asm
	shfl.sync.down.b32 %r407, %r408, %r409, %r430, %r431;
	// end inline asm
	mov.b64 	%rd176, {%r402, %r407};
	mov.b64 	%fd927, %rd176;
	setp.gt.s32 	%p132, %r381, 27;
	add.f64 	%fd928, %fd926, %fd927;
	selp.f64 	%fd929, %fd926, %fd928, %p132;
	mov.b64 	%rd177, %fd929;
	mov.b64 	{%r413, %r418}, %rd177;
	mov.b32 	%r419, 8;
	// begin inline asm
	shfl.sync.down.b32 %r412, %r413, %r419, %r430, %r431;
	// end inline asm
	// begin inline asm
	shfl.sync.down.b32 %r417, %r418, %r419, %r430, %r431;
	// end inline asm
	mov.b64 	%rd178, {%r412, %r417};
	mov.b64 	%fd930, %rd178;
	setp.gt.s32 	%p133, %r381, 23;
	add.f64 	%fd931, %fd929, %fd930;
	selp.f64 	%fd932, %fd929, %fd931, %p133;
	mov.b64 	%rd179, %fd932;
	mov.b64 	{%r423, %r428}, %rd179;
	mov.b32 	%r429, 16;
	// begin inline asm
	shfl.sync.down.b32 %r422, %r423, %r429, %r430, %r431;
	// end inline asm
	// begin inline asm
	shfl.sync.down.b32 %r427, %r428, %r429, %r430, %r431;
	// end inline asm
	mov.b64 	%rd180, {%r422, %r427};
	mov.b64 	%fd933, %rd180;
	setp.gt.s32 	%p134, %r381, 15;
	add.f64 	%fd43, %fd932, %fd933;
	selp.f64 	%fd1015, %fd932, %fd43, %p134;
	setp.ne.s32 	%p135, %r381, 0;
	@%p135 bra 	$L__BB23_32;
	shr.u32 	%r432, %r4, 2;
	and.b32  	%r433, %r432, 248;
	mov.u32 	%r434, _ZZN3cub18CUB_300001_SM_10006detail6reduce18DeviceReduceKernelINS2_10policy_hubIdyN4cuda3std3__44plusIdEEE10Policy1000EN6thrust24THRUST_300001_SM_1000_NS6detail15normal_iteratorINSD_10device_ptrIdEEEEyS9_dN9Rastrigin17evaluate_functionEEEvT0_PT3_T1_NS0_13GridEvenShareISO_EET2_T4_E12temp_storage;
	add.s32 	%r435, %r434, %r433;
	st.shared.f64 	[%r435+16], %fd43;
$L__BB23_32:
	bar.sync 	0;
	setp.ne.s32 	%p136, %r4, 0;
	@%p136 bra 	$L__BB23_138;
	ld.shared.f64 	%fd934, [_ZZN3cub18CUB_300001_SM_10006detail6reduce18DeviceReduceKernelINS2_10policy_hubIdyN4cuda3std3__44plusIdEEE10Policy1000EN6thrust24THRUST_300001_SM_1000_NS6detail15normal_iteratorINSD_10device_ptrIdEEEEyS9_dN9Rastrigin17evaluate_functionEEEvT0_PT3_T1_NS0_13GridEvenShareISO_EET2_T4_E12temp_storage+24];
	add.f64 	%fd935, %fd1015, %fd934;
	ld.shared.f64 	%fd936, [_ZZN3cub18CUB_300001_SM_10006detail6reduce18DeviceReduceKernelINS2_10policy_hubIdyN4cuda3std3__44plusIdEEE10Policy1000EN6thrust24THRUST_300001_SM_1000_NS6detail15normal_iteratorINSD_10device_ptrIdEEEEyS9_dN9Rastrigin17evaluate_functionEEEvT0_PT3_T1_NS0_13GridEvenShareISO_EET2_T4_E12temp_storage+32];
	add.f64 	%fd937, %fd935, %fd936;
	ld.shared.f64 	%fd938, [_ZZN3cub18CUB_300001_SM_10006detail6reduce18DeviceReduceKernelINS2_10policy_hubIdyN4cuda3std3__44plusIdEEE10Policy1000EN6thrust24THRUST_300001_SM_1000_NS6detail15normal_iteratorINSD_10device_ptrIdEEEEyS9_dN9Rastrigin17evaluate_functionEEEvT0_PT3_T1_NS0_13GridEvenShareISO_EET2_T4_E12temp_storage+40];
	add.f64 	%fd939, %fd937, %fd938;
	ld.shared.f64 	%fd940, [_ZZN3cub18CUB_300001_SM_10006detail6reduce18DeviceReduceKernelINS2_10policy_hubIdyN4cuda3std3__44plusIdEEE10Policy1000EN6thrust24THRUST_300001_SM_1000_NS6detail15normal_iteratorINSD_10device_ptrIdEEEEyS9_dN9Rastrigin17evaluate_functionEEEvT0_PT3_T1_NS0_13GridEvenShareISO_EET2_T4_E12temp_storage+48];
	add.f64 	%fd941, %fd939, %fd940;
	ld.shared.f64 	%fd942, [_ZZN3cub18CUB_300001_SM_10006detail6reduce18DeviceReduceKernelINS2_10policy_hubIdyN4cuda3std3__44plusIdEEE10Policy1000EN6thrust24THRUST_300001_SM_1000_NS6detail15normal_iteratorINSD_10device_ptrIdEEEEyS9_dN9Rastrigin17evaluate_functionEEEvT0_PT3_T1_NS0_13GridEvenShareISO_EET2_T4_E12temp_storage+56];
	add.f64 	%fd943, %fd941, %fd942;
	ld.shared.f64 	%fd944, [_ZZN3cub18CUB_300001_SM_10006detail6reduce18DeviceReduceKernelINS2_10policy_hubIdyN4cuda3std3__44plusIdEEE10Policy1000EN6thrust24THRUST_300001_SM_1000_NS6detail15normal_iteratorINSD_10device_ptrIdEEEEyS9_dN9Rastrigin17evaluate_functionEEEvT0_PT3_T1_NS0_13GridEvenShareISO_EET2_T4_E12temp_storage+64];
	add.f64 	%fd945, %fd943, %fd944;
	ld.shared.f64 	%fd946, [_ZZN3cub18CUB_300001_SM_10006detail6reduce18DeviceReduceKernelINS2_10policy_hubIdyN4cuda3std3__44plusIdEEE10Policy1000EN6thrust24THRUST_300001_SM_1000_NS6detail15normal_iteratorINSD_10device_ptrIdEEEEyS9_dN9Rastrigin17evaluate_functionEEEvT0_PT3_T1_NS0_13GridEvenShareISO_EET2_T4_E12temp_storage+72];
	add.f64 	%fd947, %fd945, %fd946;
	ld.shared.f64 	%fd948, [_ZZN3cub18CUB_300001_SM_10006detail6reduce18DeviceReduceKernelINS2_10policy_hubIdyN4cuda3std3__44plusIdEEE10Policy1000EN6thrust24THRUST_300001_SM_1000_NS6detail15normal_iteratorINSD_10device_ptrIdEEEEyS9_dN9Rastrigin17evaluate_functionEEEvT0_PT3_T1_NS0_13GridEvenShareISO_EET2_T4_E12temp_storage+80];
	add.f64 	%fd949, %fd947, %fd948;
	ld.shared.f64 	%fd950, [_ZZN3cub18CUB_300001_SM_10006detail6reduce18DeviceReduceKernelINS2_10policy_hubIdyN4cuda3std3__44plusIdEEE10Policy1000EN6thrust24THRUST_300001_SM_1000_NS6detail15normal_iteratorINSD_10device_ptrIdEEEEyS9_dN9Rastrigin17evaluate_functionEEEvT0_PT3_T1_NS0_13GridEvenShareISO_EET2_T4_E12temp_storage+88];
	add.f64 	%fd951, %fd949, %fd950;
	ld.shared.f64 	%fd952, [_ZZN3cub18CUB_300001_SM_10006detail6reduce18DeviceReduceKernelINS2_10policy_hubIdyN4cuda3std3__44plusIdEEE10Policy1000EN6thrust24THRUST_300001_SM_1000_NS6detail15normal_iteratorINSD_10device_ptrIdEEEEyS9_dN9Rastrigin17evaluate_functionEEEvT0_PT3_T1_NS0_13GridEvenShareISO_EET2_T4_E12temp_storage+96];
	add.f64 	%fd953, %fd951, %fd952;
	ld.shared.f64 	%fd954, [_ZZN3cub18CUB_300001_SM_10006detail6reduce18DeviceReduceKernelINS2_10policy_hubIdyN4cuda3std3__44plusIdEEE10Policy1000EN6thrust24THRUST_300001_SM_1000_NS6detail15normal_iteratorINSD_10device_ptrIdEEEEyS9_dN9Rastrigin17evaluate_functionEEEvT0_PT3_T1_NS0_13GridEvenShareISO_EET2_T4_E12temp_storage+104];
	add.f64 	%fd955, %fd953, %fd954;
	ld.shared.f64 	%fd956, [_ZZN3cub18CUB_300001_SM_10006detail6reduce18DeviceReduceKernelINS2_10policy_hubIdyN4cuda3std3__44plusIdEEE10Policy1000EN6thrust24THRUST_300001_SM_1000_NS6detail15normal_iteratorINSD_10device_ptrIdEEEEyS9_dN9Rastrigin17evaluate_functionEEEvT0_PT3_T1_NS0_13GridEvenShareISO_EET2_T4_E12temp_storage+112];
	add.f64 	%fd957, %fd955, %fd956;
	ld.shared.f64 	%fd958, [_ZZN3cub18CUB_300001_SM_10006detail6reduce18DeviceReduceKernelINS2_10policy_hubIdyN4cuda3std3__44plusIdEEE10Policy1000EN6thrust24THRUST_300001_SM_1000_NS6detail15normal_iteratorINSD_10device_ptrIdEEEEyS9_dN9Rastrigin17evaluate_functionEEEvT0_PT3_T1_NS0_13GridEvenShareISO_EET2_T4_E12temp_storage+120];
	add.f64 	%fd959, %fd957, %fd958;
	ld.shared.f64 	%fd960, [_ZZN3cub18CUB_300001_SM_10006detail6reduce18DeviceReduceKernelINS2_10policy_hubIdyN4cuda3std3__44plusIdEEE10Policy1000EN6thrust24THRUST_300001_SM_1000_NS6detail15normal_iteratorINSD_10device_ptrIdEEEEyS9_dN9Rastrigin17evaluate_functionEEEvT0_PT3_T1_NS0_13GridEvenShareISO_EET2_T4_E12temp_storage+128];
	add.f64 	%fd961, %fd959, %fd960;
	ld.shared.f64 	%fd962, [_ZZN3cub18CUB_300001_SM_10006detail6reduce18DeviceReduceKernelINS2_10policy_hubIdyN4cuda3std3__44plusIdEEE10Policy1000EN6thrust24THRUST_300001_SM_1000_NS6detail15normal_iteratorINSD_10device_ptrIdEEEEyS9_dN9Rastrigin17evaluate_functionEEEvT0_PT3_T1_NS0_13GridEvenShareISO_EET2_T4_E12temp_storage+136];
	add.f64 	%fd1015, %fd961, %fd962;
	bra.uni 	$L__BB23_138;
$L__BB23_34:
	// begin inline asm
	mov.u32 %r318, %laneid;
	// end inline asm
	and.b32  	%r369, %r4, 992;
	add.s32 	%r370, %r369, 32;
	setp.gt.s32 	%p107, %r370, %r3;
	not.b32 	%r371, %r369;
	add.s32 	%r372, %r3, %r371;
	selp.b32 	%r367, %r372, 31, %p107;
	mov.b64 	%rd161, %fd975;
	mov.b64 	{%r320, %r325}, %rd161;
	mov.b32 	%r326, 1;
	mov.b32 	%r368, -1;
	// begin inline asm
	shfl.sync.down.b32 %r319, %r320, %r326, %r367, %r368;
	// end inline asm
	// begin inline asm
	shfl.sync.down.b32 %r324, %r325, %r326, %r367, %r368;
	// end inline asm
	mov.b64 	%rd162, {%r319, %r324};
	mov.b64 	%fd863, %rd162;
	setp.lt.s32 	%p108, %r318, %r367;
	add.f64 	%fd864, %fd975, %fd863;
	selp.f64 	%fd865, %fd864, %fd975, %p108;
	mov.b64 	%rd163, %fd865;
	mov.b64 	{%r330, %r335}, %rd163;
	mov.b32 	%r336, 2;
	// begin inline asm
	shfl.sync.down.b32 %r329, %r330, %r336, %r367, %r368;
	// end inline asm
	// begin inline asm
	shfl.sync.down.b32 %r334, %r335, %r336, %r367, %r368;
	// end inline asm
	mov.b64 	%rd164, {%r329, %r334};
	mov.b64 	%fd866, %rd164;
	add.s32 	%r373, %r318, 2;
	setp.gt.s32 	%p109, %r373, %r367;
	add.f64 	%fd867, %fd865, %fd866;
	selp.f64 	%fd868, %fd865, %fd867, %p109;
	mov.b64 	%rd165, %fd868;
	mov.b64 	{%r340, %r345}, %rd165;
	mov.b32 	%r346, 4;
	// begin inline asm
	shfl.sync.down.b32 %r339, %r340, %r346, %r367, %r368;
	// end inline asm
	// begin inline asm
	shfl.sync.down.b32 %r344, %r345, %r346, %r367, %r368;
	// end inline asm
	mov.b64 	%rd166, {%r339, %r344};
	mov.b64 	%fd869, %rd166;
	add.s32 	%r374, %r318, 4;
	setp.gt.s32 	%p110, %r374, %r367;
	add.f64 	%fd870, %fd868, %fd869;
	selp.f64 	%fd871, %fd868, %fd870, %p110;
	mov.b64 	%rd167, %fd871;
	mov.b64 	{%r350, %r355}, %rd167;
	mov.b32 	%r356, 8;
	// begin inline asm
	shfl.sync.down.b32 %r349, %r350, %r356, %r367, %r368;
	// end inline asm
	// begin inline asm
	shfl.sync.down.b32 %r354, %r355, %r356, %r367, %r368;
	// end inline asm
	mov.b64 	%rd168, {%r349, %r354};
	mov.b64 	%fd872, %rd168;
	add.s32 	%r375, %r318, 8;
	setp.gt.s32 	%p111, %r375, %r367;
	add.f64 	%fd873, %fd871, %fd872;
	selp.f64 	%fd874, %fd871, %fd873, %p111;
	mov.b64 	%rd169, %fd874;
	mov.b64 	{%r360, %r365}, %rd169;
	mov.b32 	%r366, 16;
	// begin inline asm
	shfl.sync.down.b32 %r359, %r360, %r366, %r367, %r368;
	// end inline asm
	// begin inline asm
	shfl.sync.down.b32 %r364, %r365, %r366, %r367, %r368;
	// end inline asm
	mov.b64 	%rd170, {%r359, %r364};
	mov.b64 	%fd875, %rd170;
	add.s32 	%r376, %r318, 16;
	setp.gt.s32 	%p112, %r376, %r367;
	add.f64 	%fd876, %fd874, %fd875;
	selp.f64 	%fd1015, %fd874, %fd876, %p112;
	setp.ne.s32 	%p113, %r318, 0;
	@%p113 bra 	$L__BB23_36;
	shr.u32 	%r377, %r4, 2;
	and.b32  	%r378, %r377, 248;
	mov.u32 	%r379, _ZZN3cub18CUB_300001_SM_10006detail6reduce18DeviceReduceKernelINS2_10policy_hubIdyN4cuda3std3__44plusIdEEE10Policy1000EN6thrust24THRUST_300001_SM_1000_NS6detail15normal_iteratorINSD_10device_ptrIdEEEEyS9_dN9Rastrigin17evaluate_functionEEEvT0_PT3_T1_NS0_13GridEvenShareISO_EET2_T4_E12temp_storage;
	add.s32 	%r380, %r379, %r378;
	st.shared.f64 	[%r380+16], %fd1015;
$L__BB23_36:
	bar.sync 	0;
	setp.ne.s32 	%p114, %r4, 0;
	@%p114 bra 	$L__BB23_138;
	setp.gt.s32 	%p115, %r3, 32;
	ld.shared.f64 	%fd877, [_ZZN3cub18CUB_300001_SM_10006detail6reduce18DeviceReduceKernelINS2_10policy_hubIdyN4cuda3std3__44plusIdEEE10Policy1000EN6thrust24THRUST_300001_SM_1000_NS6detail15normal_iteratorINSD_10device_ptrIdEEEEyS9_dN9Rastrigin17evaluate_functionEEEvT0_PT3_T1_NS0_13GridEvenShareISO_EET2_T4_E12temp_storage+24];
	add.f64 	%fd878, %fd1015, %fd877;
	selp.f64 	%fd879, %fd878, %fd1015, %p115;
	setp.gt.s32 	%p116, %r3, 64;
	ld.shared.f64 	%fd880, [_ZZN3cub18CUB_300001_SM_10006detail6reduce18DeviceReduceKernelINS2_10policy_hubIdyN4cuda3std3__44plusIdEEE10Policy1000EN6thrust24THRUST_300001_SM_1000_NS6detail15normal_iteratorINSD_10device_ptrIdEEEEyS9_dN9Rastrigin17evaluate_functionEEEvT0_PT3_T1_NS0_13GridEvenShareISO_EET2_T4_E12temp_storage+32];
	add.f64 	%fd881, %fd880, %fd879;
	selp.f64 	%fd882, %fd881, %fd879, %p116;
	setp.gt.s32 	%p117, %r3, 96;
	ld.shared.f64 	%fd883, [_ZZN3cub18CUB_300001_SM_10006detail6reduce18DeviceReduceKernelINS2_10policy_hubIdyN4cuda3std3__44plusIdEEE10Policy1000EN6thrust24THRUST_300001_SM_1000_NS6detail15normal_iteratorINSD_10device_ptrIdEEEEyS9_dN9Rastrigin17evaluate_functionEEEvT0_PT3_T1_NS0_13GridEvenShareISO_EET2_T4_E12temp_storage+40];
	add.f64 	%fd884, %fd883, %fd882;
	selp.f64 	%fd885, %fd884, %fd882, %p117;
	setp.gt.s32 	%p118, %r3, 128;
	ld.shared.f64 	%fd886, [_ZZN3cub18CUB_300001_SM_10006detail6reduce18DeviceReduceKernelINS2_10policy_hubIdyN4cuda3std3__44plusIdEEE10Policy1000EN6thrust24THRUST_300001_SM_1000_NS6detail15normal_iteratorINSD_10device_ptrIdEEEEyS9_dN9Rastrigin17evaluate_functionEEEvT0_PT3_T1_NS0_13GridEvenShareISO_EET2_T4_E12temp_storage+48];
	add.f64 	%fd887, %fd886, %fd885;
	selp.f64 	%fd888, %fd887, %fd885, %p118;
	setp.gt.s32 	%p119, %r3, 160;
	ld.shared.f64 	%fd889, [_ZZN3cub18CUB_300001_SM_10006detail6reduce18DeviceReduceKernelINS2_10policy_hubIdyN4cuda3std3__44plusIdEEE10Policy1000EN6thrust24THRUST_300001_SM_1000_NS6detail15normal_iteratorINSD_10device_ptrIdEEEEyS9_dN9Rastrigin17evaluate_functionEEEvT0_PT3_T1_NS0_13GridEvenShareISO_EET2_T4_E12temp_storage+56];
	add.f64 	%fd890, %fd889, %fd888;
	selp.f64 	%fd891, %fd890, %fd888, %p119;
	setp.gt.s32 	%p120, %r3, 192;
	ld.shared.f64 	%fd892, [_ZZN3cub18CUB_300001_SM_10006detail6reduce18DeviceReduceKernelINS2_10policy_hubIdyN4cuda3std3__44plusIdEEE10Policy1000EN6thrust24THRUST_300001_SM_1000_NS6detail15normal_iteratorINSD_10device_ptrIdEEEEyS9_dN9Rastrigin17evaluate_functionEEEvT0_PT3_T1_NS0_13GridEvenShareISO_EET2_T4_E12temp_storage+64];
	add.f64 	%fd893, %fd892, %fd891;
	selp.f64 	%fd894, %fd893, %fd891, %p120;
	setp.gt.s32 	%p121, %r3, 224;
	ld.shared.f64 	%fd895, [_ZZN3cub18CUB_300001_SM_10006detail6reduce18DeviceReduceKernelINS2_10policy_hubIdyN4cuda3std3__44plusIdEEE10Policy1000EN6thrust24THRUST_300001_SM_1000_NS6detail15normal_iteratorINSD_10device_ptrIdEEEEyS9_dN9Rastrigin17evaluate_functionEEEvT0_PT3_T1_NS0_13GridEvenShareISO_EET2_T4_E12temp_storage+72];
	add.f64 	%fd896, %fd895, %fd894;
	selp.f64 	%fd897, %fd896, %fd894, %p121;
	setp.gt.s32 	%p122, %r3, 256;
	ld.shared.f64 	%fd898, [_ZZN3cub18CUB_300001_SM_10006detail6reduce18DeviceReduceKernelINS2_10policy_hubIdyN4cuda3std3__44plusIdEEE10Policy1000EN6thrust24THRUST_300001_SM_1000_NS6detail15normal_iteratorINSD_10device_ptrIdEEEEyS9_dN9Rastrigin17evaluate_functionEEEvT0_PT3_T1_NS0_13GridEvenShareISO_EET2_T4_E12temp_storage+80];
	add.f64 	%fd899, %fd898, %fd897;
	selp.f64 	%fd900, %fd899, %fd897, %p122;
	setp.gt.s32 	%p123, %r3, 288;
	ld.shared.f64 	%fd901, [_ZZN3cub18CUB_300001_SM_10006detail6reduce18DeviceReduceKernelINS2_10policy_hubIdyN4cuda3std3__44plusIdEEE10Policy1000EN6thrust24THRUST_300001_SM_1000_NS6detail15normal_iteratorINSD_10device_ptrIdEEEEyS9_dN9Rastrigin17evaluate_functionEEEvT0_PT3_T1_NS0_13GridEvenShareISO_EET2_T4_E12temp_storage+88];
	add.f64 	%fd902, %fd901, %fd900;
	selp.f64 	%fd903, %fd902, %fd900, %p123;
	setp.gt.s32 	%p124, %r3, 320;
	ld.shared.f64 	%fd904, [_ZZN3cub18CUB_300001_SM_10006detail6reduce18DeviceReduceKernelINS2_10policy_hubIdyN4cuda3std3__44plusIdEEE10Policy1000EN6thrust24THRUST_300001_SM_1000_NS6detail15normal_iteratorINSD_10device_ptrIdEEEEyS9_dN9Rastrigin17evaluate_functionEEEvT0_PT3_T1_NS0_13GridEvenShareISO_EET2_T4_E12temp_storage+96];
	add.f64 	%fd905, %fd904, %fd903;
	selp.f64 	%fd906, %fd905, %fd903, %p124;
	setp.gt.s32 	%p125, %r3, 352;
	ld.shared.f64 	%fd907, [_ZZN3cub18CUB_300001_SM_10006detail6reduce18DeviceReduceKernelINS2_10policy_hubIdyN4cuda3std3__44plusIdEEE10Policy1000EN6thrust24THRUST_300001_SM_1000_NS6detail15normal_iteratorINSD_10device_ptrIdEEEEyS9_dN9Rastrigin17evaluate_functionEEEvT0_PT3_T1_NS0_13GridEvenShareISO_EET2_T4_E12temp_storage+104];
	add.f64 	%fd908, %fd907, %fd906;
	selp.f64 	%fd909, %fd908, %fd906, %p125;
	setp.gt.s32 	%p126, %r3, 384;
	ld.shared.f64 	%fd910, [_ZZN3cub18CUB_300001_SM_10006detail6reduce18DeviceReduceKernelINS2_10policy_hubIdyN4cuda3std3__44plusIdEEE10Policy1000EN6thrust24THRUST_300001_SM_1000_NS6detail15normal_iteratorINSD_10device_ptrIdEEEEyS9_dN9Rastrigin17evaluate_functionEEEvT0_PT3_T1_NS0_13GridEvenShareISO_EET2_T4_E12temp_storage+112];
	add.f64 	%fd911, %fd910, %fd909;
	selp.f64 	%fd912, %fd911, %fd909, %p126;
	setp.gt.s32 	%p127, %r3, 416;
	ld.shared.f64 	%fd913, [_ZZN3cub18CUB_300001_SM_10006detail6reduce18DeviceReduceKernelINS2_10policy_hubIdyN4cuda3std3__44plusIdEEE10Policy1000EN6thrust24THRUST_300001_SM_1000_NS6detail15normal_iteratorINSD_10device_ptrIdEEEEyS9_dN9Rastrigin17evaluate_functionEEEvT0_PT3_T1_NS0_13GridEvenShareISO_EET2_T4_E12temp_storage+120];
	add.f64 	%fd914, %fd913, %fd912;
	selp.f64 	%fd915, %fd914, %fd912, %p127;
	setp.gt.s32 	%p128, %r3, 448;
	ld.shared.f64 	%fd916, [_ZZN3cub18CUB_300001_SM_10006detail6reduce18DeviceReduceKernelINS2_10policy_hubIdyN4cuda3std3__44plusIdEEE10Policy1000EN6thrust24THRUST_300001_SM_1000_NS6detail15normal_iteratorINSD_10device_ptrIdEEEEyS9_dN9Rastrigin17evaluate_functionEEEvT0_PT3_T1_NS0_13GridEvenShareISO_EET2_T4_E12temp_storage+128];
	add.f64 	%fd917, %fd916, %fd915;
	selp.f64 	%fd918, %fd917, %fd915, %p128;
	setp.gt.s32 	%p129, %r3, 480;
	ld.shared.f64 	%fd919, [_ZZN3cub18CUB_300001_SM_10006detail6reduce18DeviceReduceKernelINS2_10policy_hubIdyN4cuda3std3__44plusIdEEE10Policy1000EN6thrust24THRUST_300001_SM_1000_NS6detail15normal_iteratorINSD_10device_ptrIdEEEEyS9_dN9Rastrigin17evaluate_functionEEEvT0_PT3_T1_NS0_13GridEvenShareISO_EET2_T4_E12temp_storage+136];
	add.f64 	%fd920, %fd919, %fd918;
	selp.f64 	%fd1015, %fd920, %fd918, %p129;
	bra.uni 	$L__BB23_138;
$L__BB23_38:
	cvt.u32.u64 	%r131, %rd187;
	mov.u32 	%r132, %tid.x;
	add.s32 	%r133, %r131, %r132;
	mul.wide.u32 	%rd31, %r133, 8;
	add.s64 	%rd7, %rd2, %rd31;
	ld.global.f64 	%fd48, [%rd7];
	mul.f64 	%fd49, %fd48, 0d401921FB54442D18;
	abs.f64 	%fd50, %fd49;
	setp.neu.f64 	%p2, %fd50, 0d7FF0000000000000;
	@%p2 bra 	$L__BB23_40;
	mov.f64 	%fd216, 0d0000000000000000;
	mul.rn.f64 	%fd977, %fd49, %fd216;
	mov.b32 	%r450, 1;
	bra.uni 	$L__BB23_43;
$L__BB23_40:
	mul.f64 	%fd211, %fd49, 0d3FE45F306DC9C883;
	cvt.rni.s32.f64 	%r449, %fd211;
	cvt.rn.f64.s32 	%fd212, %r449;
	fma.rn.f64 	%fd213, %fd212, 0dBFF921FB54442D18, %fd49;
	fma.rn.f64 	%fd214, %fd212, 0dBC91A62633145C00, %fd213;
	fma.rn.f64 	%fd977, %fd212, 0dB97B839A252049C0, %fd214;
	setp.ltu.f64 	%p3, %fd50, 0d41E0000000000000;
	@%p3 bra 	$L__BB23_42;
	{ // callseq 67, 0
	.param .b64 param0;
	st.param.f64 	[param0], %fd49;
	.param .align 16 .b8 retval0[16];
	call.uni (retval0), 
	__internal_trig_reduction_slowpathd, 
	(
	param0
	);
	ld.param.f64 	%fd977, [retval0];
	ld.param.b32 	%r449, [retval0+8];
	} // callseq 67
$L__BB23_42:
	add.s32 	%r450, %r449, 1;
$L__BB23_43:
	shl.b32 	%r136, %r450, 6;
	cvt.u64.u32 	%rd32, %r136;
	and.b64  	%rd33, %rd32, 64;
	mov.u64 	%rd34, __cudart_sin_cos_coeffs;
	add.s64 	%rd35, %rd34, %rd33;
	mul.rn.f64 	%fd217, %fd977, %fd977;
	and.b32  	%r137, %r450, 1;
	setp.eq.b32 	%p4, %r137, 1;
	selp.f64 	%fd218, 0dBDA8FF8320FD8164, 0d3DE5DB65F9785EBA, %p4;
	ld.global.nc.v2.f64 	{%fd219, %fd220}, [%rd35];
	fma.rn.f64 	%fd221, %fd218, %fd217, %fd219;
	fma.rn.f64 	%fd222, %fd221, %fd217, %fd220;
	ld.global.nc.v2.f64 	{%fd223, %fd224}, [%rd35+16];
	fma.rn.f64 	%fd225, %fd222, %fd217, %fd223;
	fma.rn.f64 	%fd226, %fd225, %fd217, %fd224;
	ld.global.nc.v2.f64 	{%fd227, %fd228}, [%rd35+32];
	fma.rn.f64 	%fd229, %fd226, %fd217, %fd227;
	fma.rn.f64 	%fd230, %fd229, %fd217, %fd228;
	fma.rn.f64 	%fd231, %fd230, %fd977, %fd977;
	fma.rn.f64 	%fd232, %fd230, %fd217, 0d3FF0000000000000;
	selp.f64 	%fd233, %fd232, %fd231, %p4;
	and.b32  	%r138, %r450, 2;
	setp.eq.s32 	%p5, %r138, 0;
	mov.f64 	%fd234, 0d0000000000000000;
	sub.f64 	%fd235, %fd234, %fd233;
	selp.f64 	%fd236, %fd233, %fd235, %p5;
	mul.f64 	%fd237, %fd1, %fd236;
	mul.f64 	%fd238, %fd48, %fd48;
	sub.f64 	%fd56, %fd238, %fd237;
	ld.global.f64 	%fd57, [%rd7+4096];
	mul.f64 	%fd58, %fd57, 0d401921FB54442D18;
	abs.f64 	%fd59, %fd58;
	setp.eq.f64 	%p6, %fd59, 0d7FF0000000000000;
	@%p6 bra 	$L__BB23_47;
	mul.f64 	%fd239, %fd58, 0d3FE45F306DC9C883;
	cvt.rni.s32.f64 	%r451, %fd239;
	cvt.rn.f64.s32 	%fd240, %r451;
	fma.rn.f64 	%fd241, %fd240, 0dBFF921FB54442D18, %fd58;
	fma.rn.f64 	%fd242, %fd240, 0dBC91A62633145C00, %fd241;
	fma.rn.f64 	%fd979, %fd240, 0dB97B839A252049C0, %fd242;
	setp.ltu.f64 	%p7, %fd59, 0d41E0000000000000;
	@%p7 bra 	$L__BB23_46;
	{ // callseq 68, 0
	.param .b64 param0;
	st.param.f64 	[param0], %fd58;
	.param .align 16 .b8 retval0[16];
	call.uni (retval0), 
	__internal_trig_reduction_slowpathd, 
	(
	param0
	);
	ld.param.f64 	%fd979, [retval0];
	ld.param.b32 	%r451, [retval0+8];
	} // callseq 68
$L__BB23_46:
	add.s32 	%r452, %r451, 1;
	bra.uni 	$L__BB23_48;
$L__BB23_47:
	mov.f64 	%fd244, 0d0000000000000000;
	mul.rn.f64 	%fd979, %fd58, %fd244;
	mov.b32 	%r452, 1;
$L__BB23_48:
	shl.b32 	%r141, %r452, 6;
	cvt.u64.u32 	%rd36, %r141;
	and.b64  	%rd37, %rd36, 64;
	add.s64 	%rd39, %rd34, %rd37;
	mul.rn.f64 	%fd245, %fd979, %fd979;
	and.b32  	%r142, %r452, 1;
	setp.eq.b32 	%p8, %r142, 1;
	selp.f64 	%fd246, 0dBDA8FF8320FD8164, 0d3DE5DB65F9785EBA, %p8;
	ld.global.nc.v2.f64 	{%fd247, %fd248}, [%rd39];
	fma.rn.f64 	%fd249, %fd246, %fd245, %fd247;
	fma.rn.f64 	%fd250, %fd249, %fd245, %fd248;
	ld.global.nc.v2.f64 	{%fd251, %fd252}, [%rd39+16];
	fma.rn.f64 	%fd253, %fd250, %fd245, %fd251;
	fma.rn.f64 	%fd254, %fd253, %fd245, %fd252;
	ld.global.nc.v2.f64 	{%fd255, %fd256}, [%rd39+32];
	fma.rn.f64 	%fd257, %fd254, %fd245, %fd255;
	fma.rn.f64 	%fd258, %fd257, %fd245, %fd256;
	fma.rn.f64 	%fd259, %fd258, %fd979, %fd979;
	fma.rn.f64 	%fd260, %fd258, %fd245, 0d3FF0000000000000;
	selp.f64 	%fd261, %fd260, %fd259, %p8;
	and.b32  	%r143, %r452, 2;
	setp.eq.s32 	%p9, %r143, 0;
	mov.f64 	%fd262, 0d0000000000000000;
	sub.f64 	%fd263, %fd262, %fd261;
	selp.f64 	%fd264, %fd261, %fd263, %p9;
	mul.f64 	%fd265, %fd1, %fd264;
	mul.f64 	%fd266, %fd57, %fd57;
	sub.f64 	%fd65, %fd266, %fd265;
	ld.global.f64 	%fd66, [%rd7+8192];
	mul.f64 	%fd67, %fd66, 0d401921FB54442D18;
	abs.f64 	%fd68, %fd67;
	setp.eq.f64 	%p10, %fd68, 0d7FF0000000000000;
	@%p10 bra 	$L__BB23_52;
	mul.f64 	%fd267, %fd67, 0d3FE45F306DC9C883;
	cvt.rni.s32.f64 	%r453, %fd267;
	cvt.rn.f64.s32 	%fd268, %r453;
	fma.rn.f64 	%fd269, %fd268, 0dBFF921FB54442D18, %fd67;
	fma.rn.f64 	%fd270, %fd268, 0dBC91A62633145C00, %fd269;
	fma.rn.f64 	%fd981, %fd268, 0dB97B839A252049C0, %fd270;
	setp.ltu.f64 	%p11, %fd68, 0d41E0000000000000;
	@%p11 bra 	$L__BB23_51;
	{ // callseq 69, 0
	.param .b64 param0;
	st.param.f64 	[param0], %fd67;
	.param .align 16 .b8 retval0[16];
	call.uni (retval0), 
	__internal_trig_reduction_slowpathd, 
	(
	param0
	);
	ld.param.f64 	%fd981, [retval0];
	ld.param.b32 	%r453, [retval0+8];
	} // callseq 69
$L__BB23_51:
	add.s32 	%r454, %r453, 1;
	bra.uni 	$L__BB23_53;
$L__BB23_52:
	mov.f64 	%fd272, 0d0000000000000000;
	mul.rn.f64 	%fd981, %fd67, %fd272;
	mov.b32 	%r454, 1;
$L__BB23_53:
	shl.b32 	%r146, %r454, 6;
	cvt.u64.u32 	%rd40, %r146;
	and.b64  	%rd41, %rd40, 64;
	add.s64 	%rd43, %rd34, %rd41;
	mul.rn.f64 	%fd273, %fd981, %fd981;
	and.b32  	%r147, %r454, 1;
	setp.eq.b32 	%p12, %r147, 1;
	selp.f64 	%fd274, 0dBDA8FF8320FD8164, 0d3DE5DB65F9785EBA, %p12;
	ld.global.nc.v2.f64 	{%fd275, %fd276}, [%rd43];
	fma.rn.f64 	%fd277, %fd274, %fd273, %fd275;
	fma.rn.f64 	%fd278, %fd277, %fd273, %fd276;
	ld.global.nc.v2.f64 	{%fd279, %fd280}, [%rd43+16];
	fma.rn.f64 	%fd281, %fd278, %fd273, %fd279;
	fma.rn.f64 	%fd282, %fd281, %fd273, %fd280;
	ld.global.nc.v2.f64 	{%fd283, %fd284}, [%rd43+32];
	fma.rn.f64 	%fd285, %fd282, %fd273, %fd283;
	fma.rn.f64 	%fd286, %fd285, %fd273, %fd284;
	fma.rn.f64 	%fd287, %fd286, %fd981, %fd981;
	fma.rn.f64 	%fd288, %fd286, %fd273, 0d3FF0000000000000;
	selp.f64 	%fd289, %fd288, %fd287, %p12;
	and.b32  	%r148, %r454, 2;
	setp.eq.s32 	%p13, %r148, 0;
	mov.f64 	%fd290, 0d0000000000000000;
	sub.f64 	%fd291, %fd290, %fd289;
	selp.f64 	%fd292, %fd289, %fd291, %p13;
	mul.f64 	%fd293, %fd1, %fd292;
	mul.f64 	%fd294, %fd66, %fd66;
	sub.f64 	%fd74, %fd294, %fd293;
	ld.global.f64 	%fd75, [%rd7+12288];
	mul.f64 	%fd76, %fd75, 0d401921FB54442D18;
	abs.f64 	%fd77, %fd76;
	setp.eq.f64 	%p14, %fd77, 0d7FF0000000000000;
	@%p14 bra 	$L__BB23_57;
	mul.f64 	%fd295, %fd76, 0d3FE45F306DC9C883;
	cvt.rni.s32.f64 	%r455, %fd295;
	cvt.rn.f64.s32 	%fd296, %r455;
	fma.rn.f64 	%fd297, %fd296, 0dBFF921FB54442D18, %fd76;
	fma.rn.f64 	%fd298, %fd296, 0dBC91A62633145C00, %fd297;
	fma.rn.f64 	%fd983, %fd296, 0dB97B839A252049C0, %fd298;
	setp.ltu.f64 	%p15, %fd77, 0d41E0000000000000;
	@%p15 bra 	$L__BB23_56;
	{ // callseq 70, 0
	.param .b64 param0;
	st.param.f64 	[param0], %fd76;
	.param .align 16 .b8 retval0[16];
	call.uni (retval0), 
	__internal_trig_reduction_slowpathd, 
	(
	param0
	);
	ld.param.f64 	%fd983, [retval0];
	ld.param.b32 	%r455, [retval0+8];
	} // callseq 70
$L__BB23_56:
	add.s32 	%r456, %r455, 1;
	bra.uni 	$L__BB23_58;
$L__BB23_57:
	mov.f64 	%fd300, 0d0000000000000000;
	mul.rn.f64 	%fd983, %fd76, %fd300;
	mov.b32 	%r456, 1;
$L__BB23_58:
	shl.b32 	%r151, %r456, 6;
	cvt.u64.u32 	%rd44, %r151;
	and.b64  	%rd45, %rd44, 64;
	add.s64 	%rd47, %rd34, %rd45;
	mul.rn.f64 	%fd301, %fd983, %fd983;
	and.b32  	%r152, %r456, 1;
	setp.eq.b32 	%p16, %r152, 1;
	selp.f64 	%fd302, 0dBDA8FF8320FD8164, 0d3DE5DB65F9785EBA, %p16;
	ld.global.nc.v2.f64 	{%fd303, %fd304}, [%rd47];
	fma.rn.f64 	%fd305, %fd302, %fd301, %fd303;
	fma.rn.f64 	%fd306, %fd305, %fd301, %fd304;
	ld.global.nc.v2.f64 	{%fd307, %fd308}, [%rd47+16];
	fma.rn.f64 	%fd309, %fd306, %fd301, %fd307;
	fma.rn.f64 	%fd310, %fd309, %fd301, %fd308;
	ld.global.nc.v2.f64 	{%fd311, %fd312}, [%rd47+32];
	fma.rn.f64 	%fd313, %fd310, %fd301, %fd311;
	fma.rn.f64 	%fd314, %fd313, %fd301, %fd312;
	fma.rn.f64 	%fd315, %fd314, %fd983, %fd983;
	fma.rn.f64 	%fd316, %fd314, %fd301, 0d3FF0000000000000;
	selp.f64 	%fd317, %fd316, %fd315, %p16;
	and.b32  	%r153, %r456, 2;
	setp.eq.s32 	%p17, %r153, 0;
	mov.f64 	%fd318, 0d0000000000000000;
	sub.f64 	%fd319, %fd318, %fd317;
	selp.f64 	%fd320, %fd317, %fd319, %p17;
	mul.f64 	%fd321, %fd1, %fd320;
	mul.f64 	%fd322, %fd75, %fd75;
	sub.f64 	%fd83, %fd322, %fd321;
	ld.global.f64 	%fd84, [%rd7+16384];
	mul.f64 	%fd85, %fd84, 0d401921FB54442D18;
	abs.f64 	%fd86, %fd85;
	setp.eq.f64 	%p18, %fd86, 0d7FF0000000000000;
	@%p18 bra 	$L__BB23_62;
	mul.f64 	%fd323, %fd85, 0d3FE45F306DC9C883;
	cvt.rni.s32.f64 	%r457, %fd323;
	cvt.rn.f64.s32 	%fd324, %r457;
	fma.rn.f64 	%fd325, %fd324, 0dBFF921FB54442D18, %fd85;
	fma.rn.f64 	%fd326, %fd324, 0dBC91A62633145C00, %fd325;
	fma.rn.f64 	%fd985, %fd324, 0dB97B839A252049C0, %fd326;
	setp.ltu.f64 	%p19, %fd86, 0d41E0000000000000;
	@%p19 bra 	$L__BB23_61;
	{ // callseq 71, 0
	.param .b64 param0;
	st.param.f64 	[param0], %fd85;
	.param .align 16 .b8 retval0[16];
	call.uni (retval0), 
	__internal_trig_reduction_slowpathd, 
	(
	param0
	);
	ld.param.f64 	%fd985, [retval0];
	ld.param.b32 	%r457, [retval0+8];
	} // callseq 71
$L__BB23_61:
	add.s32 	%r458, %r457, 1;
	bra.uni 	$L__BB23_63;
$L__BB23_62:
	mov.f64 	%fd328, 0d0000000000000000;
	mul.rn.f64 	%fd985, %fd85, %fd328;
	mov.b32 	%r458, 1;
$L__BB23_63:
	shl.b32 	%r156, %r458, 6;
	cvt.u64.u32 	%rd48, %r156;
	and.b64  	%rd49, %rd48, 64;
	add.s64 	%rd51, %rd34, %rd49;
	mul.rn.f64 	%fd329, %fd985, %fd985;
	and.b32  	%r157, %r458, 1;
	setp.eq.b32 	%p20, %r157, 1;
	selp.f64 	%fd330, 0dBDA8FF8320FD8164, 0d3DE5DB65F9785EBA, %p20;
	ld.global.nc.v2.f64 	{%fd331, %fd332}, [%rd51];
	fma.rn.f64 	%fd333, %fd330, %fd329, %fd331;
	fma.rn.f64 	%fd334, %fd333, %fd329, %fd332;
	ld.global.nc.v2.f64 	{%fd335, %fd336}, [%rd51+16];
	fma.rn.f64 	%fd337, %fd334, %fd329, %fd335;
	fma.rn.f64 	%fd338, %fd337, %fd329, %fd336;
	ld.global.nc.v2.f64 	{%fd339, %fd340}, [%rd51+32];
	fma.rn.f64 	%fd341, %fd338, %fd329, %fd339;
	fma.rn.f64 	%fd342, %fd341, %fd329, %fd340;
	fma.rn.f64 	%fd343, %fd342, %fd985, %fd985;
	fma.rn.f64 	%fd344, %fd342, %fd329, 0d3FF0000000000000;
	selp.f64 	%fd345, %fd344, %fd343, %p20;
	and.b32  	%r158, %r458, 2;
	setp.eq.s32 	%p21, %r158, 0;
	mov.f64 	%fd346, 0d0000000000000000;
	sub.f64 	%fd347, %fd346, %fd345;
	selp.f64 	%fd348, %fd345, %fd347, %p21;
	mul.f64 	%fd349, %fd1, %fd348;
	mul.f64 	%fd350, %fd84, %fd84;
	sub.f64 	%fd92, %fd350, %fd349;
	ld.global.f64 	%fd93, [%rd7+20480];
	mul.f64 	%fd94, %fd93, 0d401921FB54442D18;
	abs.f64 	%fd95, %fd94;
	setp.eq.f64 	%p22, %fd95, 0d7FF0000000000000;
	@%p22 bra 	$L__BB23_67;
	mul.f64 	%fd351, %fd94, 0d3FE45F306DC9C883;
	cvt.rni.s32.f64 	%r459, %fd351;
	cvt.rn.f64.s32 	%fd352, %r459;
	fma.rn.f64 	%fd353, %fd352, 0dBFF921FB54442D18, %fd94;
	fma.rn.f64 	%fd354, %fd352, 0dBC91A62633145C00, %fd353;
	fma.rn.f64 	%fd987, %fd352, 0dB97B839A252049C0, %fd354;
	setp.ltu.f64 	%p23, %fd95, 0d41E0000000000000;
	@%p23 bra 	$L__BB23_66;
	{ // callseq 72, 0
	.param .b64 param0;
	st.param.f64 	[param0], %fd94;
	.param .align 16 .b8 retval0[16];
	call.uni (retval0), 
	__internal_trig_reduction_slowpathd, 
	(
	param0
	);
	ld.param.f64 	%fd987, [retval0];
	ld.param.b32 	%r459, [retval0+8];
	} // callseq 72
$L__BB23_66:
	add.s32 	%r460, %r459, 1;
	bra.uni 	$L__BB23_68;
$L__BB23_67:
	mov.f64 	%fd356, 0d0000000000000000;
	mul.rn.f64 	%fd987, %fd94, %fd356;
	mov.b32 	%r460, 1;
$L__BB23_68:
	shl.b32 	%r161, %r460, 6;
	cvt.u64.u32 	%rd52, %r161;
	and.b64  	%rd53, %rd52, 64;
	add.s64 	%rd55, %rd34, %rd53;
	mul.rn.f64 	%fd357, %fd987, %fd987;
	and.b32  	%r162, %r460, 1;
	setp.eq.b32 	%p24, %r162, 1;
	selp.f64 	%fd358, 0dBDA8FF8320FD8164, 0d3DE5DB65F9785EBA, %p24;
	ld.global.nc.v2.f64 	{%fd359, %fd360}, [%rd55];
	fma.rn.f64 	%fd361, %fd358, %fd357, %fd359;
	fma.rn.f64 	%fd362, %fd361, %fd357, %fd360;
	ld.global.nc.v2.f64 	{%fd363, %fd364}, [%rd55+16];
	fma.rn.f64 	%fd365, %fd362, %fd357, %fd363;
	fma.rn.f64 	%fd366, %fd365, %fd357, %fd364;
	ld.global.nc.v2.f64 	{%fd367, %fd368}, [%rd55+32];
	fma.rn.f64 	%fd369, %fd366, %fd357, %fd367;
	fma.rn.f64 	%fd370, %fd369, %fd357, %fd368;
	fma.rn.f64 	%fd371, %fd370, %fd987, %fd987;
	fma.rn.f64 	%fd372, %fd370, %fd357, 0d3FF0000000000000;
	selp.f64 	%fd373, %fd372, %fd371, %p24;
	and.b32  	%r163, %r460, 2;
	setp.eq.s32 	%p25, %r163, 0;
	mov.f64 	%fd374, 0d0000000000000000;
	sub.f64 	%fd375, %fd374, %fd373;
	selp.f64 	%fd376, %fd373, %fd375, %p25;
	mul.f64 	%fd377, %fd1, %fd376;
	mul.f64 	%fd378, %fd93, %fd93;
	sub.f64 	%fd101, %fd378, %fd377;
	ld.global.f64 	%fd102, [%rd7+24576];
	mul.f64 	%fd103, %fd102, 0d401921FB54442D18;
	abs.f64 	%fd104, %fd103;
	setp.eq.f64 	%p26, %fd104, 0d7FF0000000000000;
	@%p26 bra 	$L__BB23_72;
	mul.f64 	%fd379, %fd103, 0d3FE45F306DC9C883;
	cvt.rni.s32.f64 	%r461, %fd379;
	cvt.rn.f64.s32 	%fd380, %r461;
	fma.rn.f64 	%fd381, %fd380, 0dBFF921FB54442D18, %fd103;
	fma.rn.f64 	%fd382, %fd380, 0dBC91A62633145C00, %fd381;
	fma.rn.f64 	%fd989, %fd380, 0dB97B839A252049C0, %fd382;
	setp.ltu.f64 	%p27, %fd104, 0d41E0000000000000;
	@%p27 bra 	$L__BB23_71;
	{ // callseq 73, 0
	.param .b64 param0;
	st.param.f64 	[param0], %fd103;
	.param .align 16 .b8 retval0[16];
	call.uni (retval0), 
	__internal_trig_reduction_slowpathd, 
	(
	param0
	);
	ld.param.f64 	%fd989, [retval0];
	ld.param.b32 	%r461, [retval0+8];
	} // callseq 73
$L__BB23_71:
	add.s32 	%r462, %r461, 1;
	bra.uni 	$L__BB23_73;
$L__BB23_72:
	mov.f64 	%fd384, 0d0000000000000000;
	mul.rn.f64 	%fd989, %fd103, %fd384;
	mov.b32 	%r462, 1;
$L__BB23_73:
	shl.b32 	%r166, %r462, 6;
	cvt.u64.u32 	%rd56, %r166;
	and.b64  	%rd57, %rd56, 64;
	add.s64 	%rd59, %rd34, %rd57;
	mul.rn.f64 	%fd385, %fd989, %fd989;
	and.b32  	%r167, %r462, 1;
	setp.eq.b32 	%p28, %r167, 1;
	selp.f64 	%fd386, 0dBDA8FF8320FD8164, 0d3DE5DB65F9785EBA, %p28;
	ld.global.nc.v2.f64 	{%fd387, %fd388}, [%rd59];
	fma.rn.f64 	%fd389, %fd386, %fd385, %fd387;
	fma.rn.f64 	%fd390, %fd389, %fd385, %fd388;
	ld.global.nc.v2.f64 	{%fd391, %fd392}, [%rd59+16];
	fma.rn.f64 	%fd393, %fd390, %fd385, %fd391;
	fma.rn.f64 	%fd394, %fd393, %fd385, %fd392;
	ld.global.nc.v2.f64 	{%fd395, %fd396}, [%rd59+32];
	fma.rn.f64 	%fd397, %fd394, %fd385, %fd395;
	fma.rn.f64 	%fd398, %fd397, %fd385, %fd396;
	fma.rn.f64 	%fd399, %fd398, %fd989, %fd989;
	fma.rn.f64 	%fd400, %fd398, %fd385, 0d3FF0000000000000;
	selp.f64 	%fd401, %fd400, %fd399, %p28;
	and.b32  	%r168, %r462, 2;
	setp.eq.s32 	%p29, %r168, 0;
	mov.f64 	%fd402, 0d0000000000000000;
	sub.f64 	%fd403, %fd402, %fd401;
	selp.f64 	%fd404, %fd401, %fd403, %p29;
	mul.f64 	%fd405, %fd1, %fd404;
	mul.f64 	%fd406, %fd102, %fd102;
	sub.f64 	%fd407, %fd406, %fd405;
	add.f64 	%fd408, %fd56, %fd65;
	add.f64 	%fd409, %fd408, %fd74;
	add.f64 	%fd410, %fd409, %fd83;
	add.f64 	%fd411, %fd410, %fd92;
	add.f64 	%fd412, %fd411, %fd101;
	add.f64 	%fd1014, %fd412, %fd407;
	mul.lo.s32 	%r169, %r129, 3584;
	cvt.s64.s32 	%rd8, %r169;
	sub.s64 	%rd60, %rd25, %rd187;
	setp.lt.u64 	%p30, %rd60, %rd8;
	@%p30 bra 	$L__BB23_134;
	add.s64 	%rd186, %rd187, %rd8;
	mov.b32 	%r463, 0;
	mov.u32 	%r481, %tid.x;
	cvt.u64.u32 	%rd12, %r481;
$L__BB23_75:
	cvt.s64.s32 	%rd13, %r169;
	add.s64 	%rd187, %rd187, %rd13;
	add.s64 	%rd61, %rd25, -3584;
	setp.gt.u64 	%p31, %rd187, %rd61;
	@%p31 bra 	$L__BB23_112;
	add.s64 	%rd62, %rd187, %rd12;
	shl.b64 	%rd63, %rd62, 3;
	add.s64 	%rd16, %rd2, %rd63;
	ld.global.f64 	%fd112, [%rd16];
	mul.f64 	%fd113, %fd112, 0d401921FB54442D18;
	abs.f64 	%fd114, %fd113;
	setp.neu.f64 	%p32, %fd114, 0d7FF0000000000000;
	@%p32 bra 	$L__BB23_78;
	mov.f64 	%fd418, 0d0000000000000000;
	mul.rn.f64 	%fd992, %fd113, %fd418;
	mov.b32 	%r465, 1;
	bra.uni 	$L__BB23_81;
$L__BB23_78:
	mul.f64 	%fd413, %fd113, 0d3FE45F306DC9C883;
	cvt.rni.s32.f64 	%r464, %fd413;
	cvt.rn.f64.s32 	%fd414, %r464;
	fma.rn.f64 	%fd415, %fd414, 0dBFF921FB54442D18, %fd113;
	fma.rn.f64 	%fd416, %fd414, 0dBC91A62633145C00, %fd415;
	fma.rn.f64 	%fd992, %fd414, 0dB97B839A252049C0, %fd416;
	setp.ltu.f64 	%p33, %fd114, 0d41E0000000000000;
	@%p33 bra 	$L__BB23_80;
	{ // callseq 74, 0
	.param .b64 param0;
	st.param.f64 	[param0], %fd113;
	.param .align 16 .b8 retval0[16];
	call.uni (retval0), 
	__internal_trig_reduction_slowpathd, 
	(
	param0
	);
	ld.param.f64 	%fd992, [retval0];
	ld.param.b32 	%r464, [retval0+8];
	} // callseq 74
$L__BB23_80:
	add.s32 	%r465, %r464, 1;
$L__BB23_81:
	shl.b32 	%r174, %r465, 6;
	cvt.u64.u32 	%rd64, %r174;
	and.b64  	%rd65, %rd64, 64;
	mov.u64 	%rd66, __cudart_sin_cos_coeffs;
	add.s64 	%rd67, %rd66, %rd65;
	mul.rn.f64 	%fd419, %fd992, %fd992;
	and.b32  	%r175, %r465, 1;
	setp.eq.b32 	%p34, %r175, 1;
	selp.f64 	%fd420, 0dBDA8FF8320FD8164, 0d3DE5DB65F9785EBA, %p34;
	ld.global.nc.v2.f64 	{%fd421, %fd422}, [%rd67];
	fma.rn.f64 	%fd423, %fd420, %fd419, %fd421;
	fma.rn.f64 	%fd424, %fd423, %fd419, %fd422;
	ld.global.nc.v2.f64 	{%fd425, %fd426}, [%rd67+16];
	fma.rn.f64 	%fd427, %fd424, %fd419, %fd425;
	fma.rn.f64 	%fd428, %fd427, %fd419, %fd426;
	ld.global.nc.v2.f64 	{%fd429, %fd430}, [%rd67+32];
	fma.rn.f64 	%fd431, %fd428, %fd419, %fd429;
	fma.rn.f64 	%fd432, %fd431, %fd419, %fd430;
	fma.rn.f64 	%fd433, %fd432, %fd992, %fd992;
	fma.rn.f64 	%fd434, %fd432, %fd419, 0d3FF0000000000000;
	selp.f64 	%fd435, %fd434, %fd433, %p34;
	and.b32  	%r176, %r465, 2;
	setp.eq.s32 	%p35, %r176, 0;
	mov.f64 	%fd436, 0d0000000000000000;
	sub.f64 	%fd437, %fd436, %fd435;
	selp.f64 	%fd438, %fd435, %fd437, %p35;
	mul.f64 	%fd439, %fd1, %fd438;
	mul.f64 	%fd440, %fd112, %fd112;
	sub.f64 	%fd120, %fd440, %fd439;
	ld.global.f64 	%fd121, [%rd16+4096];
	mul.f64 	%fd122, %fd121, 0d401921FB54442D18;
	abs.f64 	%fd123, %fd122;
	setp.eq.f64 	%p36, %fd123, 0d7FF0000000000000;
	@%p36 bra 	$L__BB23_85;
	mul.f64 	%fd441, %fd122, 0d3FE45F306DC9C883;
	cvt.rni.s32.f64 	%r466, %fd441;
	cvt.rn.f64.s32 	%fd442, %r466;
	fma.rn.f64 	%fd443, %fd442, 0dBFF921FB54442D18, %fd122;
	fma.rn.f64 	%fd444, %fd442, 0dBC91A62633145C00, %fd443;
	fma.rn.f64 	%fd994, %fd442, 0dB97B839A252049C0, %fd444;
	setp.ltu.f64 	%p37, %fd123, 0d41E0000000000000;
	@%p37 bra 	$L__BB23_84;
	{ // callseq 75, 0
	.param .b64 param0;
	st.param.f64 	[param0], %fd122;
	.param .align 16 .b8 retval0[16];
	call.uni (retval0), 
	__internal_trig_reduction_slowpathd, 
	(
	param0
	);
	ld.param.f64 	%fd994, [retval0];
	ld.param.b32 	%r466, [retval0+8];
	} // callseq 75
$L__BB23_84:
	add.s32 	%r467, %r466, 1;
	bra.uni 	$L__BB23_86;
$L__BB23_85:
	mov.f64 	%fd446, 0d0000000000000000;
	mul.rn.f64 	%fd994, %fd122, %fd446;
	mov.b32 	%r467, 1;
$L__BB23_86:
	shl.b32 	%r179, %r467, 6;
	cvt.u64.u32 	%rd68, %r179;
	and.b64  	%rd69, %rd68, 64;
	mov.u64 	%rd70, __cudart_sin_cos_coeffs;
	add.s64 	%rd71, %rd70, %rd69;
	mul.rn.f64 	%fd447, %fd994, %fd994;
	and.b32  	%r180, %r467, 1;
	setp.eq.b32 	%p38, %r180, 1;
	selp.f64 	%fd448, 0dBDA8FF8320FD8164, 0d3DE5DB65F9785EBA, %p38;
	ld.global.nc.v2.f64 	{%fd449, %fd450}, [%rd71];
	fma.rn.f64 	%fd451, %fd448, %fd447, %fd449;
	fma.rn.f64 	%fd452, %fd451, %fd447, %fd450;
	ld.global.nc.v2.f64 	{%fd453, %fd454}, [%rd71+16];
	fma.rn.f64 	%fd455, %fd452, %fd447, %fd453;
	fma.rn.f64 	%fd456, %fd455, %fd447, %fd454;
	ld.global.nc.v2.f64 	{%fd457, %fd458}, [%rd71+32];
	fma.rn.f64 	%fd459, %fd456, %fd447, %fd457;
	fma.rn.f64 	%fd460, %fd459, %fd447, %fd458;
	fma.rn.f64 	%fd461, %fd460, %fd994, %fd994;
	fma.rn.f64 	%fd462, %fd460, %fd447, 0d3FF0000000000000;
	selp.f64 	%fd463, %fd462, %fd461, %p38;
	and.b32  	%r181, %r467, 2;
	setp.eq.s32 	%p39, %r181, 0;
	mov.f64 	%fd464, 0d0000000000000000;
	sub.f64 	%fd465, %fd464, %fd463;
	selp.f64 	%fd466, %fd463, %fd465, %p39;
	mul.f64 	%fd467, %fd1, %fd466;
	mul.f64 	%fd468, %fd121, %fd121;
	sub.f64 	%fd129, %fd468, %fd467;
	ld.global.f64 	%fd130, [%rd16+8192];
	mul.f64 	%fd131, %fd130, 0d401921FB54442D18;
	abs.f64 	%fd132, %fd131;
	setp.eq.f64 	%p40, %fd132, 0d7FF0000000000000;
	@%p40 bra 	$L__BB23_90;
	mul.f64 	%fd469, %fd131, 0d3FE45F306DC9C883;
	cvt.rni.s32.f64 	%r468, %fd469;
	cvt.rn.f64.s32 	%fd470, %r468;
	fma.rn.f64 	%fd471, %fd470, 0dBFF921FB54442D18, %fd131;
	fma.rn.f64 	%fd472, %fd470, 0dBC91A62633145C00, %fd471;
	fma.rn.f64 	%fd996, %fd470, 0dB97B839A252049C0, %fd472;
	setp.ltu.f64 	%p41, %fd132, 0d41E0000000000000;
	@%p41 bra 	$L__BB23_89;
	{ // callseq 76, 0
	.param .b64 param0;
	st.param.f64 	[param0], %fd131;
	.param .align 16 .b8 retval0[16];
	call.uni (retval0), 
	__internal_trig_reduction_slowpathd, 
	(
	param0
	);
	ld.param.f64 	%fd996, [retval0];
	ld.param.b32 	%r468, [retval0+8];
	} // callseq 76
$L__BB23_89:
	add.s32 	%r469, %r468, 1;
	bra.uni 	$L__BB23_91;
$L__BB23_90:
	mov.f64 	%fd474, 0d0000000000000000;
	mul.rn.f64 	%fd996, %fd131, %fd474;
	mov.b32 	%r469, 1;
$L__BB23_91:
	shl.b32 	%r184, %r469, 6;
	cvt.u64.u32 	%rd72, %r184;
	and.b64  	%rd73, %rd72, 64;
	mov.u64 	%rd74, __cudart_sin_cos_coeffs;
	add.s64 	%rd75, %rd74, %rd73;
	mul.rn.f64 	%fd475, %fd996, %fd996;
	and.b32  	%r185, %r469, 1;
	setp.eq.b32 	%p42, %r185, 1;
	selp.f64 	%fd476, 0dBDA8FF8320FD8164, 0d3DE5DB65F9785EBA, %p42;
	ld.global.nc.v2.f64 	{%fd477, %fd478}, [%rd75];
	fma.rn.f64 	%fd479, %fd476, %fd475, %fd477;
	fma.rn.f64 	%fd480, %fd479, %fd475, %fd478;
	ld.global.nc.v2.f64 	{%fd481, %fd482}, [%rd75+16];
	fma.rn.f64 	%fd483, %fd480, %fd475, %fd481;
	fma.rn.f64 	%fd484, %fd483, %fd475, %fd482;
	ld.global.nc.v2.f64 	{%fd485, %fd486}, [%rd75+32];
	fma.rn.f64 	%fd487, %fd484, %fd475, %fd485;
	fma.rn.f64 	%fd488, %fd487, %fd475, %fd486;
	fma.rn.f64 	%fd489, %fd488, %fd996, %fd996;
	fma.rn.f64 	%fd490, %fd488, %fd475, 0d3FF0000000000000;
	selp.f64 	%fd491, %fd490, %fd489, %p42;
	and.b32  	%r186, %r469, 2;
	setp.eq.s32 	%p43, %r186, 0;
	mov.f64 	%fd492, 0d0000000000000000;
	sub.f64 	%fd493, %fd492, %fd491;
	selp.f64 	%fd494, %fd491, %fd493, %p43;
	mul.f64 	%fd495, %fd1, %fd494;
	mul.f64 	%fd496, %fd130, %fd130;
	sub.f64 	%fd138, %fd496, %fd495;
	ld.global.f64 	%fd139, [%rd16+12288];
	mul.f64 	%fd140, %fd139, 0d401921FB54442D18;
	abs.f64 	%fd141, %fd140;
	setp.eq.f64 	%p44, %fd141, 0d7FF0000000000000;
	@%p44 bra 	$L__BB23_95;
	mul.f64 	%fd497, %fd140, 0d3FE45F306DC9C883;
	cvt.rni.s32.f64 	%r470, %fd497;
	cvt.rn.f64.s32 	%fd498, %r470;
	fma.rn.f64 	%fd499, %fd498, 0dBFF921FB54442D18, %fd140;
	fma.rn.f64 	%fd500, %fd498, 0dBC91A62633145C00, %fd499;
	fma.rn.f64 	%fd998, %fd498, 0dB97B839A252049C0, %fd500;
	setp.ltu.f64 	%p45, %fd141, 0d41E0000000000000;
	@%p45 bra 	$L__BB23_94;
	{ // callseq 77, 0
	.param .b64 param0;
	st.param.f64 	[param0], %fd140;
	.param .align 16 .b8 retval0[16];
	call.uni (retval0), 
	__internal_trig_reduction_slowpathd, 
	(
	param0
	);
	ld.param.f64 	%fd998, [retval0];
	ld.param.b32 	%r470, [retval0+8];
	} // callseq 77
$L__BB23_94:
	add.s32 	%r471, %r470, 1;
	bra.uni 	$L__BB23_96;
$L__BB23_95:
	mov.f64 	%fd502, 0d0000000000000000;
	mul.rn.f64 	%fd998, %fd140, %fd502;
	mov.b32 	%r471, 1;
$L__BB23_96:
	shl.b32 	%r189, %r471, 6;
	cvt.u64.u32 	%rd76, %r189;
	and.b64  	%rd77, %rd76, 64;
	mov.u64 	%rd78, __cudart_sin_cos_coeffs;
	add.s64 	%rd79, %rd78, %rd77;
	mul.rn.f64 	%fd503, %fd998, %fd998;
	and.b32  	%r190, %r471, 1;
	setp.eq.b32 	%p46, %r190, 1;
	selp.f64 	%fd504, 0dBDA8FF8320FD8164, 0d3DE5DB65F9785EBA, %p46;
	ld.global.nc.v2.f64 	{%fd505, %fd506}, [%rd79];
	fma.rn.f64 	%fd507, %fd504, %fd503, %fd505;
	fma.rn.f64 	%fd508, %fd507, %fd503, %fd506;
	ld.global.nc.v2.f64 	{%fd509, %fd510}, [%rd79+16];
	fma.rn.f64 	%fd511, %fd508, %fd503, %fd509;
	fma.rn.f64 	%fd512, %fd511, %fd503, %fd510;
	ld.global.nc.v2.f64 	{%fd513, %fd514}, [%rd79+32];
	fma.rn.f64 	%fd515, %fd512, %fd503, %fd513;
	fma.rn.f64 	%fd516, %fd515, %fd503, %fd514;
	fma.rn.f64 	%fd517, %fd516, %fd998, %fd998;
	fma.rn.f64 	%fd518, %fd516, %fd503, 0d3FF0000000000000;
	selp.f64 	%fd519, %fd518, %fd517, %p46;
	and.b32  	%r191, %r471, 2;
	setp.eq.s32 	%p47, %r191, 0;
	mov.f64 	%fd520, 0d0000000000000000;
	sub.f64 	%fd521, %fd520, %fd519;
	selp.f64 	%fd522, %fd519, %fd521, %p47;
	mul.f64 	%fd523, %fd1, %fd522;
	mul.f64 	%fd524, %fd139, %fd139;
	sub.f64 	%fd147, %fd524, %fd523;
	cvt.u64.u32 	%rd80, %r481;
	add.s64 	%rd81, %rd187, %rd80;
	shl.b64 	%rd82, %rd81, 3;
	add.s64 	%rd83, %rd2, %rd82;
	ld.global.f64 	%fd148, [%rd83+16384];
	mul.f64 	%fd149, %fd148, 0d401921FB54442D18;
	abs.f64 	%fd150, %fd149;
	setp.eq.f64 	%p48, %fd150, 0d7FF0000000000000;
	@%p48 bra 	$L__BB23_100;
	mul.f64 	%fd525, %fd149, 0d3FE45F306DC9C883;
	cvt.rni.s32.f64 	%r472, %fd525;
	cvt.rn.f64.s32 	%fd526, %r472;
	fma.rn.f64 	%fd527, %fd526, 0dBFF921FB54442D18, %fd149;
	fma.rn.f64 	%fd528, %fd526, 0dBC91A62633145C00, %fd527;
	fma.rn.f64 	%fd1000, %fd526, 0dB97B839A252049C0, %fd528;
	setp.ltu.f64 	%p49, %fd150, 0d41E0000000000000;
	@%p49 bra 	$L__BB23_99;
	{ // callseq 78, 0
	.param .b64 param0;
	st.param.f64 	[param0], %fd149;
	.param .align 16 .b8 retval0[16];
	call.uni (retval0), 
	__internal_trig_reduction_slowpathd, 
	(
	param0
	);
	ld.param.f64 	%fd1000, [retval0];
	ld.param.b32 	%r472, [retval0+8];
	} // callseq 78
$L__BB23_99:
	add.s32 	%r473, %r472, 1;
	bra.uni 	$L__BB23_101;
$L__BB23_100:
	mov.f64 	%fd530, 0d0000000000000000;
	mul.rn.f64 	%fd1000, %fd149, %fd530;
	mov.b32 	%r473, 1;
$L__BB23_101:
	shl.b32 	%r194, %r473, 6;
	cvt.u64.u32 	%rd84, %r194;
	and.b64  	%rd85, %rd84, 64;
	mov.u64 	%rd86, __cudart_sin_cos_coeffs;
	add.s64 	%rd87, %rd86, %rd85;
	mul.rn.f64 	%fd531, %fd1000, %fd1000;
	and.b32  	%r195, %r473, 1;
	setp.eq.b32 	%p50, %r195, 1;
	selp.f64 	%fd532, 0dBDA8FF8320FD8164, 0d3DE5DB65F9785EBA, %p50;
	ld.global.nc.v2.f64 	{%fd533, %fd534}, [%rd87];
	fma.rn.f64 	%fd535, %fd532, %fd531, %fd533;
	fma.rn.f64 	%fd536, %fd535, %fd531, %fd534;
	ld.global.nc.v2.f64 	{%fd537, %fd538}, [%rd87+16];
	fma.rn.f64 	%fd539, %fd536, %fd531, %fd537;
	fma.rn.f64 	%fd540, %fd539, %fd531, %fd538;
	ld.global.nc.v2.f64 	{%fd541, %fd542}, [%rd87+32];
	fma.rn.f64 	%fd543, %fd540, %fd531, %fd541;
	fma.rn.f64 	%fd544, %fd543, %fd531, %fd542;
	fma.rn.f64 	%fd545, %fd544, %fd1000, %fd1000;
	fma.rn.f64 	%fd546, %fd544, %fd531, 0d3FF0000000000000;
	selp.f64 	%fd547, %fd546, %fd545, %p50;
	and.b32  	%r196, %r473, 2;
	setp.eq.s32 	%p51, %r196, 0;
	mov.f64 	%fd548, 0d0000000000000000;
	sub.f64 	%fd549, %fd548, %fd547;
	selp.f64 	%fd550, %fd547, %fd549, %p51;
	mul.f64 	%fd551, %fd1, %fd550;
	mul.f64 	%fd552, %fd148, %fd148;
	sub.f64 	%fd156, %fd552, %fd551;
	mov.u32 	%r197, %tid.x;
	cvt.u64.u32 	%rd88, %r197;
	add.s64 	%rd89, %rd187, %rd88;
	shl.b64 	%rd90, %rd89, 3;
	add.s64 	%rd91, %rd2, %rd90;
	ld.global.f64 	%fd157, [%rd91+20480];
	mul.f64 	%fd158, %fd157, 0d401921FB54442D18;
	abs.f64 	%fd159, %fd158;
	setp.eq.f64 	%p52, %fd159, 0d7FF0000000000000;
	@%p52 bra 	$L__BB23_105;
	mul.f64 	%fd553, %fd158, 0d3FE45F306DC9C883;
	cvt.rni.s32.f64 	%r474, %fd553;
	cvt.rn.f64.s32 	%fd554, %r474;
	fma.rn.f64 	%fd555, %fd554, 0dBFF921FB54442D18, %fd158;
	fma.rn.f64 	%fd556, %fd554, 0dBC91A62633145C00, %fd555;
	fma.rn.f64 	%fd1002, %fd554, 0dB97B839A252049C0, %fd556;
	setp.ltu.f64 	%p53, %fd159, 0d41E0000000000000;
	@%p53 bra 	$L__BB23_104;
	{ // callseq 79, 0
	.param .b64 param0;
	st.param.f64 	[param0], %fd158;
	.param .align 16 .b8 retval0[16];
	call.uni (retval0), 
	__internal_trig_reduction_slowpathd, 
	(
	param0
	);
	ld.param.f64 	%fd1002, [retval0];
	ld.param.b32 	%r474, [retval0+8];
	} // callseq 79
$L__BB23_104:
	add.s32 	%r475, %r474, 1;
	bra.uni 	$L__BB23_106;
$L__BB23_105:
	mov.f64 	%fd558, 0d0000000000000000;
	mul.rn.f64 	%fd1002, %fd158, %fd558;
	mov.b32 	%r475, 1;
$L__BB23_106:
	shl.b32 	%r200, %r475, 6;
	cvt.u64.u32 	%rd92, %r200;
	and.b64  	%rd93, %rd92, 64;
	mov.u64 	%rd94, __cudart_sin_cos_coeffs;
	add.s64 	%rd95, %rd94, %rd93;
	mul.rn.f64 	%fd559, %fd1002, %fd1002;
	and.b32  	%r201, %r475, 1;
	setp.eq.b32 	%p54, %r201, 1;
	selp.f64 	%fd560, 0dBDA8FF8320FD8164, 0d3DE5DB65F9785EBA, %p54;
	ld.global.nc.v2.f64 	{%fd561, %fd562}, [%rd95];
	fma.rn.f64 	%fd563, %fd560, %fd559, %fd561;
	fma.rn.f64 	%fd564, %fd563, %fd559, %fd562;
	ld.global.nc.v2.f64 	{%fd565, %fd566}, [%rd95+16];
	fma.rn.f64 	%fd567, %fd564, %fd559, %fd565;
	fma.rn.f64 	%fd568, %fd567, %fd559, %fd566;
	ld.global.nc.v2.f64 	{%fd569, %fd570}, [%rd95+32];
	fma.rn.f64 	%fd571, %fd568, %fd559, %fd569;
	fma.rn.f64 	%fd572, %fd571, %fd559, %fd570;
	fma.rn.f64 	%fd573, %fd572, %fd1002, %fd1002;
	fma.rn.f64 	%fd574, %fd572, %fd559, 0d3FF0000000000000;
	selp.f64 	%fd575, %fd574, %fd573, %p54;
	and.b32  	%r202, %r475, 2;
	setp.eq.s32 	%p55, %r202, 0;
	mov.f64 	%fd576, 0d0000000000000000;
	sub.f64 	%fd577, %fd576, %fd575;
	selp.f64 	%fd578, %fd575, %fd577, %p55;
	mul.f64 	%fd579, %fd1, %fd578;
	mul.f64 	%fd580, %fd157, %fd157;
	sub.f64 	%fd165, %fd580, %fd579;
	mov.u32 	%r203, %tid.x;
	cvt.u64.u32 	%rd96, %r203;
	add.s64 	%rd97, %rd187, %rd96;
	shl.b64 	%rd98, %rd97, 3;
	add.s64 	%rd99, %rd2, %rd98;
	ld.global.f64 	%fd166, [%rd99+24576];
	mul.f64 	%fd167, %fd166, 0d401921FB54442D18;
	abs.f64 	%fd168, %fd167;
	setp.eq.f64 	%p56, %fd168, 0d7FF0000000000000;
	@%p56 bra 	$L__BB23_110;
	mul.f64 	%fd169, %fd166, 0d401921FB54442D18;
	mul.f64 	%fd581, %fd169, 0d3FE45F306DC9C883;
	cvt.rni.s32.f64 	%r476, %fd581;
	cvt.rn.f64.s32 	%fd582, %r476;
	fma.rn.f64 	%fd583, %fd582, 0dBFF921FB54442D18, %fd169;
	fma.rn.f64 	%fd584, %fd582, 0dBC91A62633145C00, %fd583;
	fma.rn.f64 	%fd1004, %fd582, 0dB97B839A252049C0, %fd584;
	setp.ltu.f64 	%p57, %fd168, 0d41E0000000000000;
	@%p57 bra 	$L__BB23_109;
	{ // callseq 80, 0
	.param .b64 param0;
	st.param.f64 	[param0], %fd169;
	.param .align 16 .b8 retval0[16];
	call.uni (retval0), 
	__internal_trig_reduction_slowpathd, 
	(
	param0
	);
	ld.param.f64 	%fd1004, [retval0];
	ld.param.b32 	%r476, [retval0+8];
	} // callseq 80
$L__BB23_109:
	add.s32 	%r477, %r476, 1;
	bra.uni 	$L__BB23_111;
$L__BB23_110:
	mov.f64 	%fd586, 0d0000000000000000;
	mul.rn.f64 	%fd1004, %fd167, %fd586;
	mov.b32 	%r477, 1;
$L__BB23_111:
	shl.b32 	%r206, %r477, 6;
	cvt.u64.u32 	%rd100, %r206;
	and.b64  	%rd101, %rd100, 64;
	mov.u64 	%rd102, __cudart_sin_cos_coeffs;
	add.s64 	%rd103, %rd102, %rd101;
	mul.rn.f64 	%fd587, %fd1004, %fd1004;
	and.b32  	%r207, %r477, 1;
	setp.eq.b32 	%p58, %r207, 1;
	selp.f64 	%fd588, 0dBDA8FF8320FD8164, 0d3DE5DB65F9785EBA, %p58;
	ld.global.nc.v2.f64 	{%fd589, %fd590}, [%rd103];
	fma.rn.f64 	%fd591, %fd588, %fd587, %fd589;
	fma.rn.f64 	%fd592, %fd591, %fd587, %fd590;
	ld.global.nc.v2.f64 	{%fd593, %fd594}, [%rd103+16];
	fma.rn.f64 	%fd595, %fd592, %fd587, %fd593;
	fma.rn.f64 	%fd596, %fd595, %fd587, %fd594;
	ld.global.nc.v2.f64 	{%fd597, %fd598}, [%rd103+32];
	fma.rn.f64 	%fd599, %fd596, %fd587, %fd597;
	fma.rn.f64 	%fd600, %fd599, %fd587, %fd598;
	fma.rn.f64 	%fd601, %fd600, %fd1004, %fd1004;
	fma.rn.f64 	%fd602, %fd600, %fd587, 0d3FF0000000000000;
	selp.f64 	%fd603, %fd602, %fd601, %p58;
	and.b32  	%r208, %r477, 2;
	setp.eq.s32 	%p59, %r208, 0;
	mov.f64 	%fd604, 0d0000000000000000;
	sub.f64 	%fd605, %fd604, %fd603;
	selp.f64 	%fd606, %fd603, %fd605, %p59;
	mul.f64 	%fd607, %fd1, %fd606;
	mul.f64 	%fd608, %fd166, %fd166;
	sub.f64 	%fd609, %fd608, %fd607;
	add.f64 	%fd610, %fd1014, %fd120;
	add.f64 	%fd611, %fd610, %fd129;
	add.f64 	%fd612, %fd611, %fd138;
	add.f64 	%fd613, %fd612, %fd147;
	add.f64 	%fd614, %fd613, %fd156;
	add.f64 	%fd615, %fd614, %fd165;
	add.f64 	%fd1014, %fd615, %fd609;
	sub.s64 	%rd104, %rd25, %rd187;
	mul.lo.s32 	%r209, %r129, 3584;
	cvt.s64.s32 	%rd105, %r209;
	setp.lt.u64 	%p60, %rd104, %rd105;
	add.s32 	%r463, %r463, 1;
	add.s64 	%rd186, %rd186, %rd105;
	@%p60 bra 	$L__BB23_134;
	bra.uni 	$L__BB23_75;
$L__BB23_112:
	setp.le.u64 	%p61, %rd25, %rd187;
	@%p61 bra 	$L__BB23_134;
	cvt.u32.u64 	%r210, %rd187;
	cvt.u32.u64 	%r211, %rd25;
	sub.s32 	%r105, %r211, %r210;
	setp.ge.s32 	%p62, %r481, %r105;
	@%p62 bra 	$L__BB23_134;
	mov.u32 	%r212, %ctaid.x;
	cvt.u32.u64 	%r213, %rd13;
	not.b32 	%r215, %r481;
	add.s32 	%r216, %r215, %r211;
	mad.lo.s32 	%r217, %r212, 3584, %r213;
	sub.s32 	%r218, %r216, %r217;
	mul.lo.s32 	%r219, %r129, %r463;
	mad.lo.s32 	%r106, %r219, -3584, %r218;
	and.b32  	%r220, %r106, 512;
	setp.ne.s32 	%p63, %r220, 0;
	@%p63 bra 	$L__BB23_121;
	add.s64 	%rd106, %rd187, %rd12;
	shl.b64 	%rd107, %rd106, 3;
	add.s64 	%rd108, %rd2, %rd107;
	ld.global.f64 	%fd176, [%rd108];
	mul.f64 	%fd177, %fd176, 0d401921FB54442D18;
	abs.f64 	%fd178, %fd177;
	setp.eq.f64 	%p64, %fd178, 0d7FF0000000000000;
	@%p64 bra 	$L__BB23_119;
	mul.f64 	%fd617, %fd177, 0d3FE45F306DC9C883;
	cvt.rni.s32.f64 	%r478, %fd617;
	cvt.rn.f64.s32 	%fd618, %r478;
	fma.rn.f64 	%fd619, %fd618, 0dBFF921FB54442D18, %fd177;
	fma.rn.f64 	%fd620, %fd618, 0dBC91A62633145C00, %fd619;
	fma.rn.f64 	%fd1006, %fd618, 0dB97B839A252049C0, %fd620;
	setp.ltu.f64 	%p65, %fd178, 0d41E0000000000000;
	@%p65 bra 	$L__BB23_118;
	{ // callseq 81, 0
	.param .b64 param0;
	st.param.f64 	[param0], %fd177;
	.param .align 16 .b8 retval0[16];
	call.uni (retval0), 
	__internal_trig_reduction_slowpathd, 
	(
	param0
	);
	ld.param.f64 	%fd1006, [retval0];
	ld.param.b32 	%r478, [retval0+8];
	} // callseq 81
$L__BB23_118:
	add.s32 	%r479, %r478, 1;
	bra.uni 	$L__BB23_120;
$L__BB23_119:
	mov.f64 	%fd622, 0d0000000000000000;
	mul.rn.f64 	%fd1006, %fd177, %fd622;
	mov.b32 	%r479, 1;
$L__BB23_120:
	shl.b32 	%r223, %r479, 6;
	cvt.u64.u32 	%rd109, %r223;
	and.b64  	%rd110, %rd109, 64;
	mov.u64 	%rd111, __cudart_sin_cos_coeffs;
	add.s64 	%rd112, %rd111, %rd110;
	mul.rn.f64 	%fd623, %fd1006, %fd1006;
	and.b32  	%r224, %r479, 1;
	setp.eq.b32 	%p66, %r224, 1;
	selp.f64 	%fd624, 0dBDA8FF8320FD8164, 0d3DE5DB65F9785EBA, %p66;
	ld.global.nc.v2.f64 	{%fd625, %fd626}, [%rd112];
	fma.rn.f64 	%fd627, %fd624, %fd623, %fd625;
	fma.rn.f64 	%fd628, %fd627, %fd623, %fd626;
	ld.global.nc.v2.f64 	{%fd629, %fd630}, [%rd112+16];
	fma.rn.f64 	%fd631, %fd628, %fd623, %fd629;
	fma.rn.f64 	%fd632, %fd631, %fd623, %fd630;
	ld.global.nc.v2.f64 	{%fd633, %fd634}, [%rd112+32];
	fma.rn.f64 	%fd635, %fd632, %fd623, %fd633;
	fma.rn.f64 	%fd636, %fd635, %fd623, %fd634;
	fma.rn.f64 	%fd637, %fd636, %fd1006, %fd1006;
	fma.rn.f64 	%fd638, %fd636, %fd623, 0d3FF0000000000000;
	selp.f64 	%fd639, %fd638, %fd637, %p66;
	and.b32  	%r225, %r479, 2;
	setp.eq.s32 	%p67, %r225, 0;
	mov.f64 	%fd640, 0d0000000000000000;
	sub.f64 	%fd641, %fd640, %fd639;
	selp.f64 	%fd642, %fd639, %fd641, %p67;
	mul.f64 	%fd643, %fd1, %fd642;
	mul.f64 	%fd644, %fd176, %fd176;
	sub.f64 	%fd645, %fd644, %fd643;
	add.f64 	%fd1014, %fd1014, %fd645;
	add.s32 	%r481, %r481, 512;
$L__BB23_121:
	setp.lt.u32 	%p68, %r106, 512;
	@%p68 bra 	$L__BB23_134;
	cvt.u64.u32 	%rd113, %r481;
	add.s64 	%rd114, %rd113, %rd186;
	shl.b64 	%rd115, %rd114, 3;
	add.s64 	%rd116, %rd2, %rd115;
	add.s64 	%rd188, %rd116, 4096;
	mov.u64 	%rd119, __cudart_sin_cos_coeffs;
$L__BB23_123:
	ld.global.f64 	%fd188, [%rd188+-4096];
	mul.f64 	%fd189, %fd188, 0d401921FB54442D18;
	abs.f64 	%fd190, %fd189;
	setp.neu.f64 	%p69, %fd190, 0d7FF0000000000000;
	@%p69 bra 	$L__BB23_125;
	mov.f64 	%fd651, 0d0000000000000000;
	mul.rn.f64 	%fd1011, %fd189, %fd651;
	mov.b32 	%r483, 1;
	bra.uni 	$L__BB23_128;
$L__BB23_125:
	mul.f64 	%fd646, %fd189, 0d3FE45F306DC9C883;
	cvt.rni.s32.f64 	%r482, %fd646;
	cvt.rn.f64.s32 	%fd647, %r482;
	fma.rn.f64 	%fd648, %fd647, 0dBFF921FB54442D18, %fd189;
	fma.rn.f64 	%fd649, %fd647, 0dBC91A62633145C00, %fd648;
	fma.rn.f64 	%fd1011, %fd647, 0dB97B839A252049C0, %fd649;
	setp.ltu.f64 	%p70, %fd190, 0d41E0000000000000;
	@%p70 bra 	$L__BB23_127;
	{ // callseq 82, 0
	.param .b64 param0;
	st.param.f64 	[param0], %fd189;
	.param .align 16 .b8 retval0[16];
	call.uni (retval0), 
	__internal_trig_reduction_slowpathd, 
	(
	param0
	);
	ld.param.f64 	%fd1011, [retval0];
	ld.param.b32 	%r482, [retval0+8];
	} // callseq 82
$L__BB23_127:
	add.s32 	%r483, %r482, 1;
$L__BB23_128:
	shl.b32 	%r228, %r483, 6;
	cvt.u64.u32 	%rd117, %r228;
	and.b64  	%rd118, %rd117, 64;
	add.s64 	%rd120, %rd119, %rd118;
	mul.rn.f64 	%fd652, %fd1011, %fd1011;
	and.b32  	%r229, %r483, 1;
	setp.eq.b32 	%p71, %r229, 1;
	selp.f64 	%fd653, 0dBDA8FF8320FD8164, 0d3DE5DB65F9785EBA, %p71;
	ld.global.nc.v2.f64 	{%fd654, %fd655}, [%rd120];
	fma.rn.f64 	%fd656, %fd653, %fd652, %fd654;
	fma.rn.f64 	%fd657, %fd656, %fd652, %fd655;
	ld.global.nc.v2.f64 	{%fd658, %fd659}, [%rd120+16];
	fma.rn.f64 	%fd660, %fd657, %fd652, %fd658;
	fma.rn.f64 	%fd661, %fd660, %fd652, %fd659;
	ld.global.nc.v2.f64 	{%fd662, %fd663}, [%rd120+32];
	fma.rn.f64 	%fd664, %fd661, %fd652, %fd662;
	fma.rn.f64 	%fd665, %fd664, %fd652, %fd663;
	fma.rn.f64 	%fd666, %fd665, %fd1011, %fd1011;
	fma.rn.f64 	%fd667, %fd665, %fd652, 0d3FF0000000000000;
	selp.f64 	%fd668, %fd667, %fd666, %p71;
	and.b32  	%r230, %r483, 2;
	setp.eq.s32 	%p72, %r230, 0;
	mov.f64 	%fd669, 0d0000000000000000;
	sub.f64 	%fd670, %fd669, %fd668;
	selp.f64 	%fd671, %fd668, %fd670, %p72;
	mul.f64 	%fd672, %fd1, %fd671;
	mul.f64 	%fd673, %fd188, %fd188;
	sub.f64 	%fd674, %fd673, %fd672;
	add.f64 	%fd196, %fd1014, %fd674;
	ld.global.f64 	%fd197, [%rd188];
	mul.f64 	%fd198, %fd197, 0d401921FB54442D18;
	abs.f64 	%fd199, %fd198;
	setp.eq.f64 	%p73, %fd199, 0d7FF0000000000000;
	@%p73 bra 	$L__BB23_132;
	mul.f64 	%fd675, %fd198, 0d3FE45F306DC9C883;
	cvt.rni.s32.f64 	%r484, %fd675;
	cvt.rn.f64.s32 	%fd676, %r484;
	fma.rn.f64 	%fd677, %fd676, 0dBFF921FB54442D18, %fd198;
	fma.rn.f64 	%fd678, %fd676, 0dBC91A62633145C00, %fd677;
	fma.rn.f64 	%fd1013, %fd676, 0dB97B839A252049C0, %fd678;
	setp.ltu.f64 	%p74, %fd199, 0d41E0000000000000;
	@%p74 bra 	$L__BB23_131;
	{ // callseq 83, 0
	.param .b64 param0;
	st.param.f64 	[param0], %fd198;
	.param .align 16 .b8 retval0[16];
	call.uni (retval0), 
	__internal_trig_reduction_slowpathd, 
	(
	param0
	);
	ld.param.f64 	%fd1013, [retval0];
	ld.param.b32 	%r484, [retval0+8];
	} // callseq 83
$L__BB23_131:
	add.s32 	%r485, %r484, 1;
	bra.uni 	$L__BB23_133;
$L__BB23_132:
	mov.f64 	%fd680, 0d0000000000000000;
	mul.rn.f64 	%fd1013, %fd198, %fd680;
	mov.b32 	%r485, 1;
$L__BB23_133:
	shl.b32 	%r233, %r485, 6;
	cvt.u64.u32 	%rd121, %r233;
	and.b64  	%rd122, %rd121, 64;
	add.s64 	%rd124, %rd119, %rd122;
	mul.rn.f64 	%fd681, %fd1013, %fd1013;
	and.b32  	%r234, %r485, 1;
	setp.eq.b32 	%p75, %r234, 1;
	selp.f64 	%fd682, 0dBDA8FF8320FD8164, 0d3DE5DB65F9785EBA, %p75;
	ld.global.nc.v2.f64 	{%fd683, %fd684}, [%rd124];
	fma.rn.f64 	%fd685, %fd682, %fd681, %fd683;
	fma.rn.f64 	%fd686, %fd685, %fd681, %fd684;
	ld.global.nc.v2.f64 	{%fd687, %fd688}, [%rd124+16];
	fma.rn.f64 	%fd689, %fd686, %fd681, %fd687;
	fma.rn.f64 	%fd690, %fd689, %fd681, %fd688;
	ld.global.nc.v2.f64 	{%fd691, %fd692}, [%rd124+32];
	fma.rn.f64 	%fd693, %fd690, %fd681, %fd691;
	fma.rn.f64 	%fd694, %fd693, %fd681, %fd692;
	fma.rn.f64 	%fd695, %fd694, %fd1013, %fd1013;
	fma.rn.f64 	%fd696, %fd694, %fd681, 0d3FF0000000000000;
	selp.f64 	%fd697, %fd696, %fd695, %p75;
	and.b32  	%r235, %r485, 2;
	setp.eq.s32 	%p76, %r235, 0;
	mov.f64 	%fd698, 0d0000000000000000;
	sub.f64 	%fd699, %fd698, %fd697;
	selp.f64 	%fd700, %fd697, %fd699, %p76;
	mul.f64 	%fd701, %fd1, %fd700;
	mul.f64 	%fd702, %fd197, %fd197;
	sub.f64 	%fd703, %fd702, %fd701;
	add.f64 	%fd1014, %fd196, %fd703;
	add.s32 	%r481, %r481, 1024;
	add.s64 	%rd188, %rd188, 8192;
	setp.lt.s32 	%p77, %r481, %r105;
	@%p77 bra 	$L__BB23_123;
$L__BB23_134:
	mov.u32 	%r126, %tid.x;
	// begin inline asm
	mov.u32 %r236, %laneid;
	// end inline asm
	mov.b64 	%rd125, %fd1014;
	mov.b64 	{%r238, %r243}, %rd125;
	mov.b32 	%r244, 1;
	mov.b32 	%r285, 31;
	mov.b32 	%r286, -1;
	// begin inline asm
	shfl.sync.down.b32 %r237, %r238, %r244, %r285, %r286;
	// end inline asm
	// begin inline asm
	shfl.sync.down.b32 %r242, %r243, %r244, %r285, %r286;
	// end inline asm
	mov.b64 	%rd126, {%r237, %r242};
	mov.b64 	%fd704, %rd126;
	setp.gt.s32 	%p78, %r236, 30;
	add.f64 	%fd705, %fd1014, %fd704;
	selp.f64 	%fd706, %fd1014, %fd705, %p78;
	mov.b64 	%rd127, %fd706;
	mov.b64 	{%r248, %r253}, %rd127;
	mov.b32 	%r254, 2;
	// begin inline asm
	shfl.sync.down.b32 %r247, %r248, %r254, %r285, %r286;
	// end inline asm
	// begin inline asm
	shfl.sync.down.b32 %r252, %r253, %r254, %r285, %r286;
	// end inline asm
	mov.b64 	%rd128, {%r247, %r252};
	mov.b64 	%fd707, %rd128;
	setp.gt.s32 	%p79, %r236, 29;
	add.f64 	%fd708, %fd706, %fd707;
	selp.f64 	%fd709, %fd706, %fd708, %p79;
	mov.b64 	%rd129, %fd709;
	mov.b64 	{%r258, %r263}, %rd129;
	mov.b32 	%r264, 4;
	// begin inline asm
	shfl.sync.down.b32 %r257, %r258, %r264, %r285, %r286;
	// end inline asm
	// begin inline asm
	shfl.sync.down.b32 %r262, %r263, %r264, %r285, %r286;
	// end inline asm
	mov.b64 	%rd130, {%r257, %r262};
	mov.b64 	%fd710, %rd130;
	setp.gt.s32 	%p80, %r236, 27;
	add.f64 	%fd711, %fd709, %fd710;
	selp.f64 	%fd712, %fd709, %fd711, %p80;
	mov.b64 	%rd131, %fd712;
	mov.b64 	{%r268, %r273}, %rd131;
	mov.b32 	%r274, 8;
	// begin inline asm
	shfl.sync.down.b32 %r267, %r268, %r274, %r285, %r286;
	// end inline asm
	// begin inline asm
	shfl.sync.down.b32 %r272, %r273, %r274, %r285, %r286;
	// end inline asm
	mov.b64 	%rd132, {%r267, %r272};
	mov.b64 	%fd713, %rd132;
	setp.gt.s32 	%p81, %r236, 23;
	add.f64 	%fd714, %fd712, %fd713;
	selp.f64 	%fd715, %fd712, %fd714, %p81;
	mov.b64 	%rd133, %fd715;
	mov.b64 	{%r278, %r283}, %rd133;
	mov.b32 	%r284, 16;
	// begin inline asm
	shfl.sync.down.b32 %r277, %r278, %r284, %r285, %r286;
	// end inline asm
	// begin inline asm
	shfl.sync.down.b32 %r282, %r283, %r284, %r285, %r286;
	// end inline asm
	mov.b64 	%rd134, {%r277, %r282};
	mov.b64 	%fd716, %rd134;
	setp.gt.s32 	%p82, %r236, 15;
	add.f64 	%fd207, %fd715, %fd716;
	selp.f64 	%fd1015, %fd715, %fd207, %p82;
	setp.ne.s32 	%p83, %r236, 0;
	@%p83 bra 	$L__BB23_136;
	shr.u32 	%r287, %r126, 2;
	and.b32  	%r288, %r287, 248;
	mov.u32 	%r289, _ZZN3cub18CUB_300001_SM_10006detail6reduce18DeviceReduceKernelINS2_10policy_hubIdyN4cuda3std3__44plusIdEEE10Policy1000EN6thrust24THRUST_300001_SM_1000_NS6detail15normal_iteratorINSD_10device_ptrIdEEEEyS9_dN9Rastrigin17evaluate_functionEEEvT0_PT3_T1_NS0_13GridEvenShareISO_EET2_T4_E12temp_storage;
	add.s32 	%r290, %r289, %r288;
	st.shared.f64 	[%r290+16], %fd207;
$L__BB23_136:
	bar.sync 	0;
	setp.ne.s32 	%p84, %r126, 0;
	@%p84 bra 	$L__BB23_138;
	ld.shared.f64 	%fd717, [_ZZN3cub18CUB_300001_SM_10006detail6reduce18DeviceReduceKernelINS2_10policy_hubIdyN4cuda3std3__44plusIdEEE10Policy1000EN6thrust24THRUST_300001_SM_1000_NS6detail15normal_iteratorINSD_10device_ptrIdEEEEyS9_dN9Rastrigin17evaluate_functionEEEvT0_PT3_T1_NS0_13GridEvenShareISO_EET2_T4_E12temp_storage+24];
	add.f64 	%fd718, %fd1015, %fd717;
	ld.shared.f64 	%fd719, [_ZZN3cub18CUB_300001_SM_10006detail6reduce18DeviceReduceKernelINS2_10policy_hubIdyN4cuda3std3__44plusIdEEE10Policy1000EN6thrust24THRUST_300001_SM_1000_NS6detail15normal_iteratorINSD_10device_ptrIdEEEEyS9_dN9Rastrigin17evaluate_functionEEEvT0_PT3_T1_NS0_13GridEvenShareISO_EET2_T4_E12temp_storage+32];
	add.f64 	%fd720, %fd718, %fd719;
	ld.shared.f64 	%fd721, [_ZZN3cub18CUB_300001_SM_10006detail6reduce18DeviceReduceKernelINS2_10policy_hubIdyN4cuda3std3__44plusIdEEE10Policy1000EN6thrust24THRUST_300001_SM_1000_NS6detail15normal_iteratorINSD_10device_ptrIdEEEEyS9_dN9Rastrigin17evaluate_functionEEEvT0_PT3_T1_NS0_13GridEvenShareISO_EET2_T4_E12temp_storage+40];
	add.f64 	%fd722, %fd720, %fd721;
	ld.shared.f64 	%fd723, [_ZZN3cub18CUB_300001_SM_10006detail6reduce18DeviceReduceKernelINS2_10policy_hubIdyN4cuda3std3__44plusIdEEE10Policy1000EN6thrust24THRUST_300001_SM_1000_NS6detail15normal_iteratorINSD_10device_ptrIdEEEEyS9_dN9Rastrigin17evaluate_functionEEEvT0_PT3_T1_NS0_13GridEvenShareISO_EET2_T4_E12temp_storage+48];
	add.f64 	%fd724, %fd722, %fd723;
	ld.shared.f64 	%fd725, [_ZZN3cub18CUB_300001_SM_10006detail6reduce18DeviceReduceKernelINS2_10policy_hubIdyN4cuda3std3__44plusIdEEE10Policy1000EN6thrust24THRUST_300001_SM_1000_NS6detail15normal_iteratorINSD_10device_ptrIdEEEEyS9_dN9Rastrigin17evaluate_functionEEEvT0_PT3_T1_NS0_13GridEvenShareISO_EET2_T4_E12temp_storage+56];
	add.f64 	%fd726, %fd724, %fd725;
	ld.shared.f64 	%fd727, [_ZZN3cub18CUB_300001_SM_10006detail6reduce18DeviceReduceKernelINS2_10policy_hubIdyN4cuda3std3__44plusIdEEE10Policy1000EN6thrust24THRUST_300001_SM_1000_NS6detail15normal_iteratorINSD_10device_ptrIdEEEEyS9_dN9Rastrigin17evaluate_functionEEEvT0_PT3_T1_NS0_13GridEvenShareISO_EET2_T4_E12temp_storage+64];
	add.f64 	%fd728, %fd726, %fd727;
	ld.shared.f64 	%fd729, [_ZZN3cub18CUB_300001_SM_10006detail6reduce18DeviceReduceKernelINS2_10policy_hubIdyN4cuda3std3__44plusIdEEE10Policy1000EN6thrust24THRUST_300001_SM_1000_NS6detail15normal_iteratorINSD_10device_ptrIdEEEEyS9_dN9Rastrigin17evaluate_functionEEEvT0_PT3_T1_NS0_13GridEvenShareISO_EET2_T4_E12temp_storage+72];
	add.f64 	%fd730, %fd728, %fd729;
	ld.shared.f64 	%fd731, [_ZZN3cub18CUB_300001_SM_10006detail6reduce18DeviceReduceKernelINS2_10policy_hubIdyN4cuda3std3__44plusIdEEE10Policy1000EN6thrust24THRUST_300001_SM_1000_NS6detail15normal_iteratorINSD_10device_ptrIdEEEEyS9_dN9Rastrigin17evaluate_functionEEEvT0_PT3_T1_NS0_13GridEvenShareISO_EET2_T4_E12temp_storage+80];
	add.f64 	%fd732, %fd730, %fd731;
	ld.shared.f64 	%fd733, [_ZZN3cub18CUB_300001_SM_10006detail6reduce18DeviceReduceKernelINS2_10policy_hubIdyN4cuda3std3__44plusIdEEE10Policy1000EN6thrust24THRUST_300001_SM_1000_NS6detail15normal_iteratorINSD_10device_ptrIdEEEEyS9_dN9Rastrigin17evaluate_functionEEEvT0_PT3_T1_NS0_13GridEvenShareISO_EET2_T4_E12temp_storage+88];
	add.f64 	%fd734, %fd732, %fd733;
	ld.shared.f64 	%fd735, [_ZZN3cub18CUB_300001_SM_10006detail6reduce18DeviceReduceKernelINS2_10policy_hubIdyN4cuda3std3__44plusIdEEE10Policy1000EN6thrust24THRUST_300001_SM_1000_NS6detail15normal_iteratorINSD_10device_ptrIdEEEEyS9_dN9Rastrigin17evaluate_functionEEEvT0_PT3_T1_NS0_13GridEvenShareISO_EET2_T4_E12temp_storage+96];
	add.f64 	%fd736, %fd734, %fd735;
	ld.shared.f64 	%fd737, [_ZZN3cub18CUB_300001_SM_10006detail6reduce18DeviceReduceKernelINS2_10policy_hubIdyN4cuda3std3__44plusIdEEE10Policy1000EN6thrust24THRUST_300001_SM_1000_NS6detail15normal_iteratorINSD_10device_ptrIdEEEEyS9_dN9Rastrigin17evaluate_functionEEEvT0_PT3_T1_NS0_13GridEvenShareISO_EET2_T4_E12temp_storage+104];
	add.f64 	%fd738, %fd736, %fd737;
	ld.shared.f64 	%fd739, [_ZZN3cub18CUB_300001_SM_10006detail6reduce18DeviceReduceKernelINS2_10policy_hubIdyN4cuda3std3__44plusIdEEE10Policy1000EN6thrust24THRUST_300001_SM_1000_NS6detail15normal_iteratorINSD_10device_ptrIdEEEEyS9_dN9Rastrigin17evaluate_functionEEEvT0_PT3_T1_NS0_13GridEvenShareISO_EET2_T4_E12temp_storage+112];
	add.f64 	%fd740, %fd738, %fd739;
	ld.shared.f64 	%fd741, [_ZZN3cub18CUB_300001_SM_10006detail6reduce18DeviceReduceKernelINS2_10policy_hubIdyN4cuda3std3__44plusIdEEE10Policy1000EN6thrust24THRUST_300001_SM_1000_NS6detail15normal_iteratorINSD_10device_ptrIdEEEEyS9_dN9Rastrigin17evaluate_functionEEEvT0_PT3_T1_NS0_13GridEvenShareISO_EET2_T4_E12temp_storage+120];
	add.f64 	%fd742, %fd740, %fd741;
	ld.shared.f64 	%fd743, [_ZZN3cub18CUB_300001_SM_10006detail6reduce18DeviceReduceKernelINS2_10policy_hubIdyN4cuda3std3__44plusIdEEE10Policy1000EN6thrust24THRUST_300001_SM_1000_NS6detail15normal_iteratorINSD_10device_ptrIdEEEEyS9_dN9Rastrigin17evaluate_functionEEEvT0_PT3_T1_NS0_13GridEvenShareISO_EET2_T4_E12temp_storage+128];
	add.f64 	%fd744, %fd742, %fd743;
	ld.shared.f64 	%fd745, [_ZZN3cub18CUB_300001_SM_10006detail6reduce18DeviceReduceKernelINS2_10policy_hubIdyN4cuda3std3__44plusIdEEE10Policy1000EN6thrust24THRUST_300001_SM_1000_NS6detail15normal_iteratorINSD_10device_ptrIdEEEEyS9_dN9Rastrigin17evaluate_functionEEEvT0_PT3_T1_NS0_13GridEvenShareISO_EET2_T4_E12temp_storage+136];
	add.f64 	%fd1015, %fd744, %fd745;
$L__BB23_138:
	mov.u32 	%r436, %tid.x;
	setp.ne.s32 	%p137, %r436, 0;
	@%p137 bra 	$L__BB23_140;
	ld.param.u64 	%rd184, [_ZN3cub18CUB_300001_SM_10006detail6reduce18DeviceReduceKernelINS2_10policy_hubIdyN4cuda3std3__44plusIdEEE10Policy1000EN6thrust24THRUST_300001_SM_1000_NS6detail15normal_iteratorINSD_10device_ptrIdEEEEyS9_dN9Rastrigin17evaluate_functionEEEvT0_PT3_T1_NS0_13GridEvenShareISO_EET2_T4__param_1];
	mov.u32 	%r437, %ctaid.x;
	cvta.to.global.u64 	%rd181, %rd184;
	mul.wide.u32 	%rd182, %r437, 8;
	add.s64 	%rd183, %rd181, %rd182;
	st.global.f64 	[%rd183], %fd1015;
$L__BB23_140:
	ret;

}
	// .globl	_ZN3cub18CUB_300001_SM_10006detail6reduce28DeviceReduceSingleTileKernelINS2_10policy_hubIdyN4cuda3std3__44plusIdEEE10Policy1000EPdSC_iS9_ddNS7_10__identityEEEvT0_T1_T2_T3_T4_T6_
.visible .entry _ZN3cub18CUB_300001_SM_10006detail6reduce28DeviceReduceSingleTileKernelINS2_10policy_hubIdyN4cuda3std3__44plusIdEEE10Policy1000EPdSC_iS9_ddNS7_10__identityEEEvT0_T1_T2_T3_T4_T6_(
	.param .u64 .ptr .align 1 _ZN3cub18CUB_300001_SM_10006detail6reduce28DeviceReduceSingleTileKernelINS2_10policy_hubIdyN4cuda3std3__44plusIdEEE10Policy1000EPdSC_iS9_ddNS7_10__identityEEEvT0_T1_T2_T3_T4_T6__param_0,
	.param .u64 .ptr .align 1 _ZN3cub18CUB_300001_SM_10006detail6reduce28DeviceReduceSingleTileKernelINS2_10policy_hubIdyN4cuda3std3__44plusIdEEE10Policy1000EPdSC_iS9_ddNS7_10__identityEEEvT0_T1_T2_T3_T4_T6__param_1,
	.param .u32 _ZN3cub18CUB_300001_SM_10006detail6reduce28DeviceReduceSingleTileKernelINS2_10policy_hubIdyN4cuda3std3__44plusIdEEE10Policy1000EPdSC_iS9_ddNS7_10__identityEEEvT0_T1_T2_T3_T4_T6__param_2,
	.param .align 1 .b8 _ZN3cub18CUB_300001_SM_10006detail6reduce28DeviceReduceSingleTileKernelINS2_10policy_hubIdyN4cuda3std3__44plusIdEEE10Policy1000EPdSC_iS9_ddNS7_10__identityEEEvT0_T1_T2_T3_T4_T6__param_3[1],
	.param .f64 _ZN3cub18CUB_300001_SM_10006detail6reduce28DeviceReduceSingleTileKernelINS2_10policy_hubIdyN4cuda3std3__44plusIdEEE10Policy1000EPdSC_iS9_ddNS7_10__identityEEEvT0_T1_T2_T3_T4_T6__param_4,
	.param .align 1 .b8 _ZN3cub18CUB_300001_SM_10006detail6reduce28DeviceReduceSingleTileKernelINS2_10policy_hubIdyN4cuda3std3__44plusIdEEE10Policy1000EPdSC_iS9_ddNS7_10__identityEEEvT0_T1_T2_T3_T4_T6__param_5[1]
)
.maxntid 512
.minnctapersm 1
{
	.reg .pred 	%p<58>;
	.reg .b32 	%r<238>;
	.reg .b64 	%rd<104>;
	.reg .b64 	%fd<232>;
	// demoted variable
	.shared .align 8 .b8 _ZZN3cub18CUB_300001_SM_10006detail6reduce28DeviceReduceSingleTileKernelINS2_10policy_hubIdyN4cuda3std3__44plusIdEEE10Policy1000EPdSC_iS9_ddNS7_10__identityEEEvT0_T1_T2_T3_T4_T6_E12temp_storage[152];
	ld.param.u64 	%rd8, [_ZN3cub18CUB_300001_SM_10006detail6reduce28DeviceReduceSingleTileKernelINS2_10policy_hubIdyN4cuda3std3__44plusIdEEE10Policy1000EPdSC_iS9_ddNS7_10__identityEEEvT0_T1_T2_T3_T4_T6__param_0];
	ld.param.u64 	%rd9, [_ZN3cub18CUB_300001_SM_10006detail6reduce28DeviceReduceSingleTileKernelINS2_10policy_hubIdyN4cuda3std3__44plusIdEEE10Policy1000EPdSC_iS9_ddNS7_10__identityEEEvT0_T1_T2_T3_T4_T6__param_1];
	ld.param.u32 	%r34, [_ZN3cub18CUB_300001_SM_10006detail6reduce28DeviceReduceSingleTileKernelINS2_10policy_hubIdyN4cuda3std3__44plusIdEEE10Policy1000EPdSC_iS9_ddNS7_10__identityEEEvT0_T1_T2_T3_T4_T6__param_2];
	ld.param.f64 	%fd30, [_ZN3cub18CUB_300001_SM_10006detail6reduce28DeviceReduceSingleTileKernelINS2_10policy_hubIdyN4cuda3std3__44plusIdEEE10Policy1000EPdSC_iS9_ddNS7_10__identityEEEvT0_T1_T2_T3_T4_T6__param_4];
	cvta.to.global.u64 	%rd1, %rd9;
	setp.ne.s32 	%p1, %r34, 0;
	@%p1 bra 	$L__BB24_3;
	mov.u32 	%r224, %tid.x;
	setp.ne.s32 	%p57, %r224, 0;
	@%p57 bra 	$L__BB24_39;
	st.global.f64 	[%rd1], %fd30;
	bra.uni 	$L__BB24_39;
$L__BB24_3:
	setp.gt.s32 	%p2, %r34, 3583;
	@%p2 bra 	$L__BB24_21;
	mov.u32 	%r1, %tid.x;
	setp.ge.s32 	%p19, %r1, %r34;
	mov.f64 	%fd223, 0d0000000000000000;
	mov.u32 	%r228, %r1;
	@%p19 bra 	$L__BB24_6;
	mul.wide.u32 	%rd69, %r1, 8;
	add.s64 	%rd68, %rd8, %rd69;
	// begin inline asm
	ld.global.nc.u64 %rd67, [%rd68];
	// end inline asm
	mov.b64 	%fd223, %rd67;
	add.s32 	%r228, %r1, 512;
$L__BB24_6:
	setp.ge.s32 	%p20, %r228, %r34;
	@%p20 bra 	$L__BB24_12;
	not.b32 	%r100, %r228;
	add.s32 	%r4, %r34, %r100;
	and.b32  	%r101, %r4, 1536;
	setp.eq.s32 	%p21, %r101, 1536;
	@%p21 bra 	$L__BB24_10;
	mul.wide.u32 	%rd70, %r228, 8;
	add.s64 	%rd102, %rd8, %rd70;
	shr.u32 	%r102, %r4, 9;
	add.s32 	%r103, %r102, 1;
	and.b32  	%r104, %r103, 3;
	neg.s32 	%r226, %r104;
$L__BB24_9:
	.pragma "nounroll";
	// begin inline asm
	ld.global.nc.u64 %rd71, [%rd102];
	// end inline asm
	mov.b64 	%fd109, %rd71;
	add.f64 	%fd223, %fd223, %fd109;
	add.s32 	%r228, %r228, 512;
	add.s64 	%rd102, %rd102, 4096;
	add.s32 	%r226, %r226, 1;
	setp.ne.s32 	%p22, %r226, 0;
	@%p22 bra 	$L__BB24_9;
$L__BB24_10:
	setp.lt.u32 	%p23, %r4, 1536;
	@%p23 bra 	$L__BB24_12;
$L__BB24_11:
	mul.wide.s32 	%rd81, %r228, 8;
	add.s64 	%rd74, %rd8, %rd81;
	// begin inline asm
	ld.global.nc.u64 %rd73, [%rd74];
	// end inline asm
	mov.b64 	%fd110, %rd73;
	add.f64 	%fd111, %fd223, %fd110;
	add.s64 	%rd76, %rd74, 4096;
	// begin inline asm
	ld.global.nc.u64 %rd75, [%rd76];
	// end inline asm
	mov.b64 	%fd112, %rd75;
	add.f64 	%fd113, %fd111, %fd112;
	add.s64 	%rd78, %rd74, 8192;
	// begin inline asm
	ld.global.nc.u64 %rd77, [%rd78];
	// end inline asm
	mov.b64 	%fd114, %rd77;
	add.f64 	%fd115, %fd113, %fd114;
	add.s64 	%rd80, %rd74, 12288;
	// begin inline asm
	ld.global.nc.u64 %rd79, [%rd80];
	// end inline asm
	mov.b64 	%fd116, %rd79;
	add.f64 	%fd223, %fd115, %fd116;
	add.s32 	%r228, %r228, 2048;
	setp.lt.s32 	%p24, %r228, %r34;
	@%p24 bra 	$L__BB24_11;
$L__BB24_12:
	setp.lt.s32 	%p25, %r34, 512;
	@%p25 bra 	$L__BB24_17;
	// begin inline asm
	mov.u32 %r168, %laneid;
	// end inline asm
	mov.b64 	%rd92, %fd223;
	mov.b64 	{%r170, %r175}, %rd92;
	mov.b32 	%r176, 1;
	mov.b32 	%r217, 31;
	mov.b32 	%r218, -1;
	// begin inline asm
	shfl.sync.down.b32 %r169, %r170, %r176, %r217, %r218;
	// end inline asm
	// begin inline asm
	shfl.sync.down.b32 %r174, %r175, %r176, %r217, %r218;
	// end inline asm
	mov.b64 	%rd93, {%r169, %r174};
	mov.b64 	%fd175, %rd93;
	setp.gt.s32 	%p49, %r168, 30;
	add.f64 	%fd176, %fd223, %fd175;
	selp.f64 	%fd177, %fd223, %fd176, %p49;
	mov.b64 	%rd94, %fd177;
	mov.b64 	{%r180, %r185}, %rd94;
	mov.b32 	%r186, 2;
	// begin inline asm
	shfl.sync.down.b32 %r179, %r180, %r186, %r217, %r218;
	// end inline asm
	// begin inline asm
	shfl.sync.down.b32 %r184, %r185, %r186, %r217, %r218;
	// end inline asm
	mov.b64 	%rd95, {%r179, %r184};
	mov.b64 	%fd178, %rd95;
	setp.gt.s32 	%p50, %r168, 29;
	add.f64 	%fd179, %fd177, %fd178;
	selp.f64 	%fd180, %fd177, %fd179, %p50;
	mov.b64 	%rd96, %fd180;
	mov.b64 	{%r190, %r195}, %rd96;
	mov.b32 	%r196, 4;
	// begin inline asm
	shfl.sync.down.b32 %r189, %r190, %r196, %r217, %r218;
	// end inline asm
	// begin inline asm
	shfl.sync.down.b32 %r194, %r195, %r196, %r217, %r218;
	// end inline asm
	mov.b64 	%rd97, {%r189, %r194};
	mov.b64 	%fd181, %rd97;
	setp.gt.s32 	%p51, %r168, 27;
	add.f64 	%fd182, %fd180, %fd181;
	selp.f64 	%fd183, %fd180, %fd182, %p51;
	mov.b64 	%rd98, %fd183;
	mov.b64 	{%r200, %r205}, %rd98;
	mov.b32 	%r206, 8;
	// begin inline asm
	shfl.sync.down.b32 %r199, %r200, %r206, %r217, %r218;
	// end inline asm
	// begin inline asm
	shfl.sync.down.b32 %r204, %r205, %r206, %r217, %r218;
	// end inline asm
	mov.b64 	%rd99, {%r199, %r204};
	mov.b64 	%fd184, %rd99;
	setp.gt.s32 	%p52, %r168, 23;
	add.f64 	%fd185, %fd183, %fd184;
	selp.f64 	%fd186, %fd183, %fd185, %p52;
	mov.b64 	%rd100, %fd186;
	mov.b64 	{%r210, %r215}, %rd100;
	mov.b32 	%r216, 16;
	// begin inline asm
	shfl.sync.down.b32 %r209, %r210, %r216, %r217, %r218;
	// end inline asm
	// begin inline asm
	shfl.sync.down.b32 %r214, %r215, %r216, %r217, %r218;
	// end inline asm
	mov.b64 	%rd101, {%r209, %r214};
	mov.b64 	%fd187, %rd101;
	setp.gt.s32 	%p53, %r168, 15;
	add.f64 	%fd10, %fd186, %fd187;
	selp.f64 	%fd231, %fd186, %fd10, %p53;
	setp.ne.s32 	%p54, %r168, 0;
	@%p54 bra 	$L__BB24_15;
	shr.u32 	%r219, %r1, 2;
	and.b32  	%r220, %r219, 248;
	mov.u32 	%r221, _ZZN3cub18CUB_300001_SM_10006detail6reduce28DeviceReduceSingleTileKernelINS2_10policy_hubIdyN4cuda3std3__44plusIdEEE10Policy1000EPdSC_iS9_ddNS7_10__identityEEEvT0_T1_T2_T3_T4_T6_E12temp_storage;
	add.s32 	%r222, %r221, %r220;
	st.shared.f64 	[%r222+16], %fd10;
$L__BB24_15:
	bar.sync 	0;
	setp.ne.s32 	%p55, %r1, 0;
	@%p55 bra 	$L__BB24_37;
	ld.shared.f64 	%fd188, [_ZZN3cub18CUB_300001_SM_10006detail6reduce28DeviceReduceSingleTileKernelINS2_10policy_hubIdyN4cuda3std3__44plusIdEEE10Policy1000EPdSC_iS9_ddNS7_10__identityEEEvT0_T1_T2_T3_T4_T6_E12temp_storage+24];
	add.f64 	%fd189, %fd231, %fd188;
	ld.shared.f64 	%fd190, [_ZZN3cub18CUB_300001_SM_10006detail6reduce28DeviceReduceSingleTileKernelINS2_10policy_hubIdyN4cuda3std3__44plusIdEEE10Policy1000EPdSC_iS9_ddNS7_10__identityEEEvT0_T1_T2_T3_T4_T6_E12temp_storage+32];
	add.f64 	%fd191, %fd189, %fd190;
	ld.shared.f64 	%fd192, [_ZZN3cub18CUB_300001_SM_10006detail6reduce28DeviceReduceSingleTileKernelINS2_10policy_hubIdyN4cuda3std3__44plusIdEEE10Policy1000EPdSC_iS9_ddNS7_10__identityEEEvT0_T1_T2_T3_T4_T6_E12temp_storage+40];
	add.f64 	%fd193, %fd191, %fd192;
	ld.shared.f64 	%fd194, [_ZZN3cub18CUB_300001_SM_10006detail6reduce28DeviceReduceSingleTileKernelINS2_10policy_hubIdyN4cuda3std3__44plusIdEEE10Policy1000EPdSC_iS9_ddNS7_10__identityEEEvT0_T1_T2_T3_T4_T6_E12temp_storage+48];
	add.f64 	%fd195, %fd193, %fd194;
	ld.shared.f64 	%fd196, [_ZZN3cub18CUB_300001_SM_10006detail6reduce28DeviceReduceSingleTileKernelINS2_10policy_hubIdyN4cuda3std3__44plusIdEEE10Policy1000EPdSC_iS9_ddNS7_10__identityEEEvT0_T1_T2_T3_T4_T6_E12temp_storage+56];
	add.f64 	%fd197, %fd195, %fd196;
	ld.shared.f64 	%fd198, [_ZZN3cub18CUB_300001_SM_10006detail6reduce28DeviceReduceSingleTileKernelINS2_10policy_hubIdyN4cuda3std3__44plusIdEEE10Policy1000EPdSC_iS9_ddNS7_10__identityEEEvT0_T1_T2_T3_T4_T6_E12temp_storage+64];
	add.f64 	%fd199, %fd197, %fd198;
	ld.shared.f64 	%fd200, [_ZZN3cub18CUB_300001_SM_10006detail6reduce28DeviceReduceSingleTileKernelINS2_10policy_hubIdyN4cuda3std3__44plusIdEEE10Policy1000EPdSC_iS9_ddNS7_10__identityEEEvT0_T1_T2_T3_T4_T6_E12temp_storage+72];
	add.f64 	%fd201, %fd199, %fd200;
	ld.shared.f64 	%fd202, [_ZZN3cub18CUB_300001_SM_10006detail6reduce28DeviceReduceSingleTileKernelINS2_10policy_hubIdyN4cuda3std3__44plusIdEEE10Policy1000EPdSC_iS9_ddNS7_10__identityEEEvT0_T1_T2_T3_T4_T6_E12temp_storage+80];
	add.f64 	%fd203, %fd201, %fd202;
	ld.shared.f64 	%fd204, [_ZZN3cub18CUB_300001_SM_10006detail6reduce28DeviceReduceSingleTileKernelINS2_10policy_hubIdyN4cuda3std3__44plusIdEEE10Policy1000EPdSC_iS9_ddNS7_10__identityEEEvT0_T1_T2_T3_T4_T6_E12temp_storage+88];
	add.f64 	%fd205, %fd203, %fd204;
	ld.shared.f64 	%fd206, [_ZZN3cub18CUB_300001_SM_10006detail6reduce28DeviceReduceSingleTileKernelINS2_10policy_hubIdyN4cuda3std3__44plusIdEEE10Policy1000EPdSC_iS9_ddNS7_10__identityEEEvT0_T1_T2_T3_T4_T6_E12temp_storage+96];
	add.f64 	%fd207, %fd205, %fd206;
	ld.shared.f64 	%fd208, [_ZZN3cub18CUB_300001_SM_10006detail6reduce28DeviceReduceSingleTileKernelINS2_10policy_hubIdyN4cuda3std3__44plusIdEEE10Policy1000EPdSC_iS9_ddNS7_10__identityEEEvT0_T1_T2_T3_T4_T6_E12temp_storage+104];
	add.f64 	%fd209, %fd207, %fd208;
	ld.shared.f64 	%fd210, [_ZZN3cub18CUB_300001_SM_10006detail6reduce28DeviceReduceSingleTileKernelINS2_10policy_hubIdyN4cuda3std3__44plusIdEEE10Policy1000EPdSC_iS9_ddNS7_10__identityEEEvT0_T1_T2_T3_T4_T6_E12temp_storage+112];
	add.f64 	%fd211, %fd209, %fd210;
	ld.shared.f64 	%fd212, [_ZZN3cub18CUB_300001_SM_10006detail6reduce28DeviceReduceSingleTileKernelINS2_10policy_hubIdyN4cuda3std3__44plusIdEEE10Policy1000EPdSC_iS9_ddNS7_10__identityEEEvT0_T1_T2_T3_T4_T6_E12temp_storage+120];
	add.f64 	%fd213, %fd211, %fd212;
	ld.shared.f64 	%fd214, [_ZZN3cub18CUB_300001_SM_10006detail6reduce28DeviceReduceSingleTileKernelINS2_10policy_hubIdyN4cuda3std3__44plusIdEEE10Policy1000EPdSC_iS9_ddNS7_10__identityEEEvT0_T1_T2_T3_T4_T6_E12temp_storage+128];
	add.f64 	%fd215, %fd213, %fd214;
	ld.shared.f64 	%fd216, [_ZZN3cub18CUB_300001_SM_10006detail6reduce28DeviceReduceSingleTileKernelINS2_10policy_hubIdyN4cuda3std3__44plusIdEEE10Policy1000EPdSC_iS9_ddNS7_10__identityEEEvT0_T1_T2_T3_T4_T6_E12temp_storage+136];
	add.f64 	%fd231, %fd215, %fd216;
	bra.uni 	$L__BB24_37;
$L__BB24_17:
	// begin inline asm
	mov.u32 %r105, %laneid;
	// end inline asm
	and.b32  	%r156, %r1, 992;
	add.s32 	%r157, %r156, 32;
	setp.gt.s32 	%p26, %r157, %r34;
	not.b32 	%r158, %r156;
	add.s32 	%r159, %r34, %r158;
	selp.b32 	%r154, %r159, 31, %p26;
	mov.b64 	%rd82, %fd223;
	mov.b64 	{%r107, %r112}, %rd82;
	mov.b32 	%r113, 1;
	mov.b32 	%r155, -1;
	// begin inline asm
	shfl.sync.down.b32 %r106, %r107, %r113, %r154, %r155;
	// end inline asm
	// begin inline asm
	shfl.sync.down.b32 %r111, %r112, %r113, %r154, %r155;
	// end inline asm
	mov.b64 	%rd83, {%r106, %r111};
	mov.b64 	%fd117, %rd83;
	setp.lt.s32 	%p27, %r105, %r154;
	add.f64 	%fd118, %fd223, %fd117;
	selp.f64 	%fd119, %fd118, %fd223, %p27;
	mov.b64 	%rd84, %fd119;
	mov.b64 	{%r117, %r122}, %rd84;
	mov.b32 	%r123, 2;
	// begin inline asm
	shfl.sync.down.b32 %r116, %r117, %r123, %r154, %r155;
	// end inline asm
	// begin inline asm
	shfl.sync.down.b32 %r121, %r122, %r123, %r154, %r155;
	// end inline asm
	mov.b64 	%rd85, {%r116, %r121};
	mov.b64 	%fd120, %rd85;
	add.s32 	%r160, %r105, 2;
	setp.gt.s32 	%p28, %r160, %r154;
	add.f64 	%fd121, %fd119, %fd120;
	selp.f64 	%fd122, %fd119, %fd121, %p28;
	mov.b64 	%rd86, %fd122;
	mov.b64 	{%r127, %r132}, %rd86;
	mov.b32 	%r133, 4;
	// begin inline asm
	shfl.sync.down.b32 %r126, %r127, %r133, %r154, %r155;
	// end inline asm
	// begin inline asm
	shfl.sync.down.b32 %r131, %r132, %r133, %r154, %r155;
	// end inline asm
	mov.b64 	%rd87, {%r126, %r131};
	mov.b64 	%fd123, %rd87;
	add.s32 	%r161, %r105, 4;
	setp.gt.s32 	%p29, %r161, %r154;
	add.f64 	%fd124, %fd122, %fd123;
	selp.f64 	%fd125, %fd122, %fd124, %p29;
	mov.b64 	%rd88, %fd125;
	mov.b64 	{%r137, %r142}, %rd88;
	mov.b32 	%r143, 8;
	// begin inline asm
	shfl.sync.down.b32 %r136, %r137, %r143, %r154, %r155;
	// end inline asm
	// begin inline asm
	shfl.sync.down.b32 %r141, %r142, %r143, %r154, %r155;
	// end inline asm
	mov.b64 	%rd89, {%r136, %r141};
	mov.b64 	%fd126, %rd89;
	add.s32 	%r162, %r105, 8;
	setp.gt.s32 	%p30, %r162, %r154;
	add.f64 	%fd127, %fd125, %fd126;
	selp.f64 	%fd128, %fd125, %fd127, %p30;
	mov.b64 	%rd90, %fd128;
	mov.b64 	{%r147, %r152}, %rd90;
	mov.b32 	%r153, 16;
	// begin inline asm
	shfl.sync.down.b32 %r146, %r147, %r153, %r154, %r155;
	// end inline asm
	// begin inline asm
	shfl.sync.down.b32 %r151, %r152, %r153, %r154, %r155;
	// end inline asm
	mov.b64 	%rd91, {%r146, %r151};
	mov.b64 	%fd129, %rd91;
	add.s32 	%r163, %r105, 16;
	setp.gt.s32 	%p31, %r163, %r154;
	add.f64 	%fd130, %fd128, %fd129;
	selp.f64 	%fd231, %fd128, %fd130, %p31;
	setp.ne.s32 	%p32, %r105, 0;
	@%p32 bra 	$L__BB24_19;
	shr.u32 	%r164, %r1, 2;
	and.b32  	%r165, %r164, 248;
	mov.u32 	%r166, _ZZN3cub18CUB_300001_SM_10006detail6reduce28DeviceReduceSingleTileKernelINS2_10policy_hubIdyN4cuda3std3__44plusIdEEE10Policy1000EPdSC_iS9_ddNS7_10__identityEEEvT0_T1_T2_T3_T4_T6_E12temp_storage;
	add.s32 	%r167, %r166, %r165;
	st.shared.f64 	[%r167+16], %fd231;
$L__BB24_19:
	bar.sync 	0;
	setp.ne.s32 	%p33, %r1, 0;
	@%p33 bra 	$L__BB24_37;
	setp.gt.s32 	%p34, %r34, 32;
	ld.shared.f64 	%fd131, [_ZZN3cub18CUB_300001_SM_10006detail6reduce28DeviceReduceSingleTileKernelINS2_10policy_hubIdyN4cuda3std3__44plusIdEEE10Policy1000EPdSC_iS9_ddNS7_10__identityEEEvT0_T1_T2_T3_T4_T6_E12temp_storage+24];
	add.f64 	%fd132, %fd231, %fd131;
	selp.f64 	%fd133, %fd132, %fd231, %p34;
	setp.gt.s32 	%p35, %r34, 64;
	ld.shared.f64 	%fd134, [_ZZN3cub18CUB_300001_SM_10006detail6reduce28DeviceReduceSingleTileKernelINS2_10policy_hubIdyN4cuda3std3__44plusIdEEE10Policy1000EPdSC_iS9_ddNS7_10__identityEEEvT0_T1_T2_T3_T4_T6_E12temp_storage+32];
	add.f64 	%fd135, %fd134, %fd133;
	selp.f64 	%fd136, %fd135, %fd133, %p35;
	setp.gt.s32 	%p36, %r34, 96;
	ld.shared.f64 	%fd137, [_ZZN3cub18CUB_300001_SM_10006detail6reduce28DeviceReduceSingleTileKernelINS2_10policy_hubIdyN4cuda3std3__44plusIdEEE10Policy1000EPdSC_iS9_ddNS7_10__identityEEEvT0_T1_T2_T3_T4_T6_E12temp_storage+40];
	add.f64 	%fd138, %fd137, %fd136;
	selp.f64 	%fd139, %fd138, %fd136, %p36;
	setp.gt.s32 	%p37, %r34, 128;
	ld.shared.f64 	%fd140, [_ZZN3cub18CUB_300001_SM_10006detail6reduce28DeviceReduceSingleTileKernelINS2_10policy_hubIdyN4cuda3std3__44plusIdEEE10Policy1000EPdSC_iS9_ddNS7_10__identityEEEvT0_T1_T2_T3_T4_T6_E12temp_storage+48];
	add.f64 	%fd141, %fd140, %fd139;
	selp.f64 	%fd142, %fd141, %fd139, %p37;
	setp.gt.s32 	%p38, %r34, 160;
	ld.shared.f64 	%fd143, [_ZZN3cub18CUB_300001_SM_10006detail6reduce28DeviceReduceSingleTileKernelINS2_10policy_hubIdyN4cuda3std3__44plusIdEEE10Policy1000EPdSC_iS9_ddNS7_10__identityEEEvT0_T1_T2_T3_T4_T6_E12temp_storage+56];
	add.f64 	%fd144, %fd143, %fd142;
	selp.f64 	%fd145, %fd144, %fd142, %p38;
	setp.gt.s32 	%p39, %r34, 192;
	ld.shared.f64 	%fd146, [_ZZN3cub18CUB_300001_SM_10006detail6reduce28DeviceReduceSingleTileKernelINS2_10policy_hubIdyN4cuda3std3__44plusIdEEE10Policy1000EPdSC_iS9_ddNS7_10__identityEEEvT0_T1_T2_T3_T4_T6_E12temp_storage+64];
	add.f64 	%fd147, %fd146, %fd145;
	selp.f64 	%fd148, %fd147, %fd145, %p39;
	setp.gt.s32 	%p40, %r34, 224;
	ld.shared.f64 	%fd149, [_ZZN3cub18CUB_300001_SM_10006detail6reduce28DeviceReduceSingleTileKernelINS2_10policy_hubIdyN4cuda3std3__44plusIdEEE10Policy1000EPdSC_iS9_ddNS7_10__identityEEEvT0_T1_T2_T3_T4_T6_E12temp_storage+72];
	add.f64 	%fd150, %fd149, %fd148;
	selp.f64 	%fd151, %fd150, %fd148, %p40;
	setp.gt.s32 	%p41, %r34, 256;
	ld.shared.f64 	%fd152, [_ZZN3cub18CUB_300001_SM_10006detail6reduce28DeviceReduceSingleTileKernelINS2_10policy_hubIdyN4cuda3std3__44plusIdEEE10Policy1000EPdSC_iS9_ddNS7_10__identityEEEvT0_T1_T2_T3_T4_T6_E12temp_storage+80];
	add.f64 	%fd153, %fd152, %fd151;
	selp.f64 	%fd154, %fd153, %fd151, %p41;
	setp.gt.s32 	%p42, %r34, 288;
	ld.shared.f64 	%fd155, [_ZZN3cub18CUB_300001_SM_10006detail6reduce28DeviceReduceSingleTileKernelINS2_10policy_hubIdyN4cuda3std3__44plusIdEEE10Policy1000EPdSC_iS9_ddNS7_10__identityEEEvT0_T1_T2_T3_T4_T6_E12temp_storage+88];
	add.f64 	%fd156, %fd155, %fd154;
	selp.f64 	%fd157, %fd156, %fd154, %p42;
	setp.gt.s32 	%p43, %r34, 320;
	ld.shared.f64 	%fd158, [_ZZN3cub18CUB_300001_SM_10006detail6reduce28DeviceReduceSingleTileKernelINS2_10policy_hubIdyN4cuda3std3__44plusIdEEE10Policy1000EPdSC_iS9_ddNS7_10__identityEEEvT0_T1_T2_T3_T4_T6_E12temp_storage+96];
	add.f64 	%fd159, %fd158, %fd157;
	selp.f64 	%fd160, %fd159, %fd157, %p43;
	setp.gt.s32 	%p44, %r34, 352;
	ld.shared.f64 	%fd161, [_ZZN3cub18CUB_300001_SM_10006detail6reduce28DeviceReduceSingleTileKernelINS2_10policy_hubIdyN4cuda3std3__44plusIdEEE10Policy1000EPdSC_iS9_ddNS7_10__identityEEEvT0_T1_T2_T3_T4_T6_E12temp_storage+104];
	add.f64 	%fd162, %fd161, %fd160;
	selp.f64 	%fd163, %fd162, %fd160, %p44;
	setp.gt.s32 	%p45, %r34, 384;
	ld.shared.f64 	%fd164, [_ZZN3cub18CUB_300001_SM_10006detail6reduce28DeviceReduceSingleTileKernelINS2_10policy_hubIdyN4cuda3std3__44plusIdEEE10Policy1000EPdSC_iS9_ddNS7_10__identityEEEvT0_T1_T2_T3_T4_T6_E12temp_storage+112];
	add.f64 	%fd165, %fd164, %fd163;
	selp.f64 	%fd166, %fd165, %fd163, %p45;
	setp.gt.s32 	%p46, %r34, 416;
	ld.shared.f64 	%fd167, [_ZZN3cub18CUB_300001_SM_10006detail6reduce28DeviceReduceSingleTileKernelINS2_10policy_hubIdyN4cuda3std3__44plusIdEEE10Policy1000EPdSC_iS9_ddNS7_10__identityEEEvT0_T1_T2_T3_T4_T6_E12temp_storage+120];
	add.f64 	%fd168, %fd167, %fd166;
	selp.f64 	%fd169, %fd168, %fd166, %p46;
	setp.gt.s32 	%p47, %r34, 448;
	ld.shared.f64 	%fd170, [_ZZN3cub18CUB_300001_SM_10006detail6reduce28DeviceReduceSingleTileKernelINS2_10policy_hubIdyN4cuda3std3__44plusIdEEE10Policy1000EPdSC_iS9_ddNS7_10__identityEEEvT0_T1_T2_T3_T4_T6_E12temp_storage+128];
	add.f64 	%fd171, %fd170, %fd169;
	selp.f64 	%fd172, %fd171, %fd169, %p47;
	setp.gt.s32 	%p48, %r34, 480;
	ld.shared.f64 	%fd173, [_ZZN3cub18CUB_300001_SM_10006detail6reduce28DeviceReduceSingleTileKernelINS2_10policy_hubIdyN4cuda3std3__44plusIdEEE10Policy1000EPdSC_iS9_ddNS7_10__identityEEEvT0_T1_T2_T3_T4_T6_E12temp_storage+136];
	add.f64 	%fd174, %fd173, %fd172;
	selp.f64 	%fd231, %fd174, %fd172, %p48;
	bra.uni 	$L__BB24_37;
$L__BB24_21:
	mov.u32 	%r13, %tid.x;
	mul.wide.u32 	%rd24, %r13, 8;
	add.s64 	%rd11, %rd8, %rd24;
	// begin inline asm
	ld.global.nc.u64 %rd10, [%rd11];
	// end inline asm
	mov.b64 	%fd31, %rd10;
	add.s64 	%rd13, %rd11, 4096;
	// begin inline asm
	ld.global.nc.u64 %rd12, [%rd13];
	// end inline asm
	mov.b64 	%fd32, %rd12;
	add.s64 	%rd15, %rd11, 8192;
	// begin inline asm
	ld.global.nc.u64 %rd14, [%rd15];
	// end inline asm
	mov.b64 	%fd33, %rd14;
	add.s64 	%rd17, %rd11, 12288;
	// begin inline asm
	ld.global.nc.u64 %rd16, [%rd17];
	// end inline asm
	mov.b64 	%fd34, %rd16;
	add.s64 	%rd19, %rd11, 16384;
	// begin inline asm
	ld.global.nc.u64 %rd18, [%rd19];
	// end inline asm
	mov.b64 	%fd35, %rd18;
	add.s64 	%rd21, %rd11, 20480;
	// begin inline asm
	ld.global.nc.u64 %rd20, [%rd21];
	// end inline asm
	mov.b64 	%fd36, %rd20;
	add.s64 	%rd23, %rd11, 24576;
	// begin inline asm
	ld.global.nc.u64 %rd22, [%rd23];
	// end inline asm
	mov.b64 	%fd37, %rd22;
	add.f64 	%fd38, %fd31, %fd32;
	add.f64 	%fd39, %fd38, %fd33;
	add.f64 	%fd40, %fd39, %fd34;
	add.f64 	%fd41, %fd40, %fd35;
	add.f64 	%fd42, %fd41, %fd36;
	add.f64 	%fd230, %fd42, %fd37;
	setp.lt.u32 	%p3, %r34, 7168;
	mov.b32 	%r231, 3584;
	@%p3 bra 	$L__BB24_25;
	add.s32 	%r14, %r34, -3584;
	mov.b32 	%r231, 3584;
$L__BB24_23:
	add.s32 	%r37, %r231, %r13;
	mul.wide.u32 	%rd39, %r37, 8;
	add.s64 	%rd26, %rd8, %rd39;
	// begin inline asm
	ld.global.nc.u64 %rd25, [%rd26];
	// end inline asm
	mov.b64 	%fd43, %rd25;
	add.s64 	%rd28, %rd26, 4096;
	// begin inline asm
	ld.global.nc.u64 %rd27, [%rd28];
	// end inline asm
	mov.b64 	%fd44, %rd27;
	add.s64 	%rd30, %rd26, 8192;
	// begin inline asm
	ld.global.nc.u64 %rd29, [%rd30];
	// end inline asm
	mov.b64 	%fd45, %rd29;
	add.s64 	%rd32, %rd26, 12288;
	// begin inline asm
	ld.global.nc.u64 %rd31, [%rd32];
	// end inline asm
	mov.b64 	%fd46, %rd31;
	add.s64 	%rd34, %rd26, 16384;
	// begin inline asm
	ld.global.nc.u64 %rd33, [%rd34];
	// end inline asm
	mov.b64 	%fd47, %rd33;
	add.s64 	%rd36, %rd26, 20480;
	// begin inline asm
	ld.global.nc.u64 %rd35, [%rd36];
	// end inline asm
	mov.b64 	%fd48, %rd35;
	add.s64 	%rd38, %rd26, 24576;
	// begin inline asm
	ld.global.nc.u64 %rd37, [%rd38];
	// end inline asm
	mov.b64 	%fd49, %rd37;
	add.f64 	%fd50, %fd230, %fd43;
	add.f64 	%fd51, %fd50, %fd44;
	add.f64 	%fd52, %fd51, %fd45;
	add.f64 	%fd53, %fd52, %fd46;
	add.f64 	%fd54, %fd53, %fd47;
	add.f64 	%fd55, %fd54, %fd48;
	add.f64 	%fd230, %fd55, %fd49;
	sub.s32 	%r38, %r34, %r231;
	setp.lt.s32 	%p4, %r38, 3584;
	@%p4 bra 	$L__BB24_33;
	add.s32 	%r231, %r231, 3584;
	setp.le.s32 	%p5, %r231, %r14;
	@%p5 bra 	$L__BB24_23;
$L__BB24_25:
	setp.le.s32 	%p6, %r34, %r231;
	@%p6 bra 	$L__BB24_33;
	sub.s32 	%r18, %r34, %r231;
	setp.ge.s32 	%p7, %r13, %r18;
	@%p7 bra 	$L__BB24_33;
	not.b32 	%r39, %r13;
	add.s32 	%r40, %r34, %r39;
	sub.s32 	%r19, %r40, %r231;
	and.b32  	%r41, %r19, 1536;
	setp.eq.s32 	%p8, %r41, 1536;
	mov.u32 	%r235, %r13;
	@%p8 bra 	$L__BB24_30;
	add.s32 	%r233, %r13, %r231;
	shr.u32 	%r42, %r19, 9;
	add.s32 	%r43, %r42, 1;
	and.b32  	%r44, %r43, 3;
	neg.s32 	%r232, %r44;
	mov.u32 	%r235, %r13;
$L__BB24_29:
	.pragma "nounroll";
	mul.wide.u32 	%rd42, %r233, 8;
	add.s64 	%rd41, %rd8, %rd42;
	// begin inline asm
	ld.global.nc.u64 %rd40, [%rd41];
	// end inline asm
	mov.b64 	%fd57, %rd40;
	add.f64 	%fd230, %fd230, %fd57;
	add.s32 	%r235, %r235, 512;
	add.s32 	%r233, %r233, 512;
	add.s32 	%r232, %r232, 1;
	setp.ne.s32 	%p9, %r232, 0;
	@%p9 bra 	$L__BB24_29;
$L__BB24_30:
	setp.lt.u32 	%p10, %r19, 1536;
	@%p10 bra 	$L__BB24_33;
	cvt.u64.u32 	%rd43, %r235;
	cvt.u64.u32 	%rd44, %r231;
	add.s64 	%rd45, %rd43, %rd44;
	shl.b64 	%rd46, %rd45, 3;
	add.s64 	%rd47, %rd46, %rd8;
	add.s64 	%rd103, %rd47, 8192;
	add.s32 	%r236, %r235, %r231;
$L__BB24_32:
	mul.wide.u32 	%rd56, %r236, 8;
	add.s64 	%rd49, %rd8, %rd56;
	// begin inline asm
	ld.global.nc.u64 %rd48, [%rd49];
	// end inline asm
	mov.b64 	%fd58, %rd48;
	add.f64 	%fd59, %fd230, %fd58;
	add.s64 	%rd51, %rd103, -4096;
	// begin inline asm
	ld.global.nc.u64 %rd50, [%rd51];
	// end inline asm
	mov.b64 	%fd60, %rd50;
	add.f64 	%fd61, %fd59, %fd60;
	// begin inline asm
	ld.global.nc.u64 %rd52, [%rd103];
	// end inline asm
	mov.b64 	%fd62, %rd52;
	add.f64 	%fd63, %fd61, %fd62;
	add.s64 	%rd55, %rd103, 4096;
	// begin inline asm
	ld.global.nc.u64 %rd54, [%rd55];
	// end inline asm
	mov.b64 	%fd64, %rd54;
	add.f64 	%fd230, %fd63, %fd64;
	add.s32 	%r235, %r235, 2048;
	add.s64 	%rd103, %rd103, 16384;
	add.s32 	%r236, %r236, 2048;
	setp.lt.s32 	%p11, %r235, %r18;
	@%p11 bra 	$L__BB24_32;
$L__BB24_33:
	// begin inline asm
	mov.u32 %r45, %laneid;
	// end inline asm
	mov.b64 	%rd57, %fd230;
	mov.b64 	{%r47, %r52}, %rd57;
	mov.b32 	%r53, 1;
	mov.b32 	%r94, 31;
	mov.b32 	%r95, -1;
	// begin inline asm
	shfl.sync.down.b32 %r46, %r47, %r53, %r94, %r95;
	// end inline asm
	// begin inline asm
	shfl.sync.down.b32 %r51, %r52, %r53, %r94, %r95;
	// end inline asm
	mov.b64 	%rd58, {%r46, %r51};
	mov.b64 	%fd65, %rd58;
	setp.gt.s32 	%p12, %r45, 30;
	add.f64 	%fd66, %fd230, %fd65;
	selp.f64 	%fd67, %fd230, %fd66, %p12;
	mov.b64 	%rd59, %fd67;
	mov.b64 	{%r57, %r62}, %rd59;
	mov.b32 	%r63, 2;
	// begin inline asm
	shfl.sync.down.b32 %r56, %r57, %r63, %r94, %r95;
	// end inline asm
	// begin inline asm
	shfl.sync.down.b32 %r61, %r62, %r63, %r94, %r95;
	// end inline asm
	mov.b64 	%rd60, {%r56, %r61};
	mov.b64 	%fd68, %rd60;
	setp.gt.s32 	%p13, %r45, 29;
	add.f64 	%fd69, %fd67, %fd68;
	selp.f64 	%fd70, %fd67, %fd69, %p13;
	mov.b64 	%rd61, %fd70;
	mov.b64 	{%r67, %r72}, %rd61;
	mov.b32 	%r73, 4;
	// begin inline asm
	shfl.sync.down.b32 %r66, %r67, %r73, %r94, %r95;
	// end inline asm
	// begin inline asm
	shfl.sync.down.b32 %r71, %r72, %r73, %r94, %r95;
	// end inline asm
	mov.b64 	%rd62, {%r66, %r71};
	mov.b64 	%fd71, %rd62;
	setp.gt.s32 	%p14, %r45, 27;
	add.f64 	%fd72, %fd70, %fd71;
	selp.f64 	%fd73, %fd70, %fd72, %p14;
	mov.b64 	%rd63, %fd73;
	mov.b64 	{%r77, %r82}, %rd63;
	mov.b32 	%r83, 8;
	// begin inline asm
	shfl.sync.down.b32 %r76, %r77, %r83, %r94, %r95;
	// end inline asm
	// begin inline asm
	shfl.sync.down.b32 %r81, %r82, %r83, %r94, %r95;
	// end inline asm
	mov.b64 	%rd64, {%r76, %r81};
	mov.b64 	%fd74, %rd64;
	setp.gt.s32 	%p15, %r45, 23;
	add.f64 	%fd75, %fd73, %fd74;
	selp.f64 	%fd76, %fd73, %fd75, %p15;
	mov.b64 	%rd65, %fd76;
	mov.b64 	{%r87, %r92}, %rd65;
	mov.b32 	%r93, 16;
	// begin inline asm
	shfl.sync.down.b32 %r86, %r87, %r93, %r94, %r95;
	// end inline asm
	// begin inline asm
	shfl.sync.down.b32 %r91, %r92, %r93, %r94, %r95;
	// end inline asm
	mov.b64 	%rd66, {%r86, %r91};
	mov.b64 	%fd77, %rd66;
	setp.gt.s32 	%p16, %r45, 15;
	add.f64 	%fd26, %fd76, %fd77;
	selp.f64 	%fd231, %fd76, %fd26, %p16;
	setp.ne.s32 	%p17, %r45, 0;
	@%p17 bra 	$L__BB24_35;
	shr.u32 	%r96, %r13, 2;
	and.b32  	%r97, %r96, 248;
	mov.u32 	%r98, _ZZN3cub18CUB_300001_SM_10006detail6reduce28DeviceReduceSingleTileKernelINS2_10policy_hubIdyN4cuda3std3__44plusIdEEE10Policy1000EPdSC_iS9_ddNS7_10__identityEEEvT0_T1_T2_T3_T4_T6_E12temp_storage;
	add.s32 	%r99, %r98, %r97;
	st.shared.f64 	[%r99+16], %fd26;
$L__BB24_35:
	bar.sync 	0;
	setp.ne.s32 	%p18, %r13, 0;
	@%p18 bra 	$L__BB24_37;
	ld.shared.f64 	%fd78, [_ZZN3cub18CUB_300001_SM_10006detail6reduce28DeviceReduceSingleTileKernelINS2_10policy_hubIdyN4cuda3std3__44plusIdEEE10Policy1000EPdSC_iS9_ddNS7_10__identityEEEvT0_T1_T2_T3_T4_T6_E12temp_storage+24];
	add.f64 	%fd79, %fd231, %fd78;
	ld.shared.f64 	%fd80, [_ZZN3cub18CUB_300001_SM_10006detail6reduce28DeviceReduceSingleTileKernelINS2_10policy_hubIdyN4cuda3std3__44plusIdEEE10Policy1000EPdSC_iS9_ddNS7_10__identityEEEvT0_T1_T2_T3_T4_T6_E12temp_storage+32];
	add.f64 	%fd81, %fd79, %fd80;
	ld.shared.f64 	%fd82, [_ZZN3cub18CUB_300001_SM_10006detail6reduce28DeviceReduceSingleTileKernelINS2_10policy_hubIdyN4cuda3std3__44plusIdEEE10Policy1000EPdSC_iS9_ddNS7_10__identityEEEvT0_T1_T2_T3_T4_T6_E12temp_storage+40];
	add.f64 	%fd83, %fd81, %fd82;
	ld.shared.f64 	%fd84, [_ZZN3cub18CUB_300001_SM_10006detail6reduce28DeviceReduceSingleTileKernelINS2_10policy_hubIdyN4cuda3std3__44plusIdEEE10Policy1000EPdSC_iS9_ddNS7_10__identityEEEvT0_T1_T2_T3_T4_T6_E12temp_storage+48];
	add.f64 	%fd85, %fd83, %fd84;
	ld.shared.f64 	%fd86, [_ZZN3cub18CUB_300001_SM_10006detail6reduce28DeviceReduceSingleTileKernelINS2_10policy_hubIdyN4cuda3std3__44plusIdEEE10Policy1000EPdSC_iS9_ddNS7_10__identityEEEvT0_T1_T2_T3_T4_T6_E12temp_storage+56];
	add.f64 	%fd87, %fd85, %fd86;
	ld.shared.f64 	%fd88, [_ZZN3cub18CUB_300001_SM_10006detail6reduce28DeviceReduceSingleTileKernelINS2_10policy_hubIdyN4cuda3std3__44plusIdEEE10Policy1000EPdSC_iS9_ddNS7_10__identityEEEvT0_T1_T2_T3_T4_T6_E12temp_storage+64];
	add.f64 	%fd89, %fd87, %fd88;
	ld.shared.f64 	%fd90, [_ZZN3cub18CUB_300001_SM_10006detail6reduce28DeviceReduceSingleTileKernelINS2_10policy_hubIdyN4cuda3std3__44plusIdEEE10Policy1000EPdSC_iS9_ddNS7_10__identityEEEvT0_T1_T2_T3_T4_T6_E12temp_storage+72];
	add.f64 	%fd91, %fd89, %fd90;
	ld.shared.f64 	%fd92, [_ZZN3cub18CUB_300001_SM_10006detail6reduce28DeviceReduceSingleTileKernelINS2_10policy_hubIdyN4cuda3std3__44plusIdEEE10Policy1000EPdSC_iS9_ddNS7_10__identityEEEvT0_T1_T2_T3_T4_T6_E12temp_storage+80];
	add.f64 	%fd93, %fd91, %fd92;
	ld.shared.f64 	%fd94, [_ZZN3cub18CUB_300001_SM_10006detail6reduce28DeviceReduceSingleTileKernelINS2_10policy_hubIdyN4cuda3std3__44plusIdEEE10Policy1000EPdSC_iS9_ddNS7_10__identityEEEvT0_T1_T2_T3_T4_T6_E12temp_storage+88];
	add.f64 	%fd95, %fd93, %fd94;
	ld.shared.f64 	%fd96, [_ZZN3cub18CUB_300001_SM_10006detail6reduce28DeviceReduceSingleTileKernelINS2_10policy_hubIdyN4cuda3std3__44plusIdEEE10Policy1000EPdSC_iS9_ddNS7_10__identityEEEvT0_T1_T2_T3_T4_T6_E12temp_storage+96];
	add.f64 	%fd97, %fd95, %fd96;
	ld.shared.f64 	%fd98, [_ZZN3cub18CUB_300001_SM_10006detail6reduce28DeviceReduceSingleTileKernelINS2_10policy_hubIdyN4cuda3std3__44plusIdEEE10Policy1000EPdSC_iS9_ddNS7_10__identityEEEvT0_T1_T2_T3_T4_T6_E12temp_storage+104];
	add.f64 	%fd99, %fd97, %fd98;
	ld.shared.f64 	%fd100, [_ZZN3cub18CUB_300001_SM_10006detail6reduce28DeviceReduceSingleTileKernelINS2_10policy_hubIdyN4cuda3std3__44plusIdEEE10Policy1000EPdSC_iS9_ddNS7_10__identityEEEvT0_T1_T2_T3_T4_T6_E12temp_storage+112];
	add.f64 	%fd101, %fd99, %fd100;
	ld.shared.f64 	%fd102, [_ZZN3cub18CUB_300001_SM_10006detail6reduce28DeviceReduceSingleTileKernelINS2_10policy_hubIdyN4cuda3std3__44plusIdEEE10Policy1000EPdSC_iS9_ddNS7_10__identityEEEvT0_T1_T2_T3_T4_T6_E12temp_storage+120];
	add.f64 	%fd103, %fd101, %fd102;
	ld.shared.f64 	%fd104, [_ZZN3cub18CUB_300001_SM_10006detail6reduce28DeviceReduceSingleTileKernelINS2_10policy_hubIdyN4cuda3std3__44plusIdEEE10Policy1000EPdSC_iS9_ddNS7_10__identityEEEvT0_T1_T2_T3_T4_T6_E12temp_storage+128];
	add.f64 	%fd105, %fd103, %fd104;
	ld.shared.f64 	%fd106, [_ZZN3cub18CUB_300001_SM_10006detail6reduce28DeviceReduceSingleTileKernelINS2_10policy_hubIdyN4cuda3std3__44plusIdEEE10Policy1000EPdSC_iS9_ddNS7_10__identityEEEvT0_T1_T2_T3_T4_T6_E12temp_storage+136];
	add.f64 	%fd231, %fd105, %fd106;
$L__BB24_37:
	mov.u32 	%r223, %tid.x;
	setp.ne.s32 	%p56, %r223, 0;
	@%p56 bra 	$L__BB24_39;
	add.f64 	%fd217, %fd30, %fd231;
	st.global.f64 	[%rd1], %fd217;
$L__BB24_39:
	ret;

}
	// .globl	_ZN3cub18CUB_300001_SM_10006detail6reduce28DeviceReduceSingleTileKernelINS2_10policy_hubI10DEInstancejN21DifferentialEvolution14determine_bestEE10Policy1000EN6thrust24THRUST_300001_SM_1000_NS6detail15normal_iteratorINSB_10device_ptrIS5_EEEEPS5_jS7_S5_S5_N4cuda3std3__410__identityEEEvT0_T1_T2_T3_T4_T6_
.visible .entry _ZN3cub18CUB_300001_SM_10006detail6reduce28DeviceReduceSingleTileKernelINS2_10policy_hubI10DEInstancejN21DifferentialEvolution14determine_bestEE10Policy1000EN6thrust24THRUST_300001_SM_1000_NS6detail15normal_iteratorINSB_10device_ptrIS5_EEEEPS5_jS7_S5_S5_N4cuda3std3__410__identityEEEvT0_T1_T2_T3_T4_T6_(
	.param .align 8 .b8 _ZN3cub18CUB_300001_SM_10006detail6reduce28DeviceReduceSingleTileKernelINS2_10policy_hubI10DEInstancejN21DifferentialEvolution14determine_bestEE10Policy1000EN6thrust24THRUST_300001_SM_1000_NS6detail15normal_iteratorINSB_10device_ptrIS5_EEEEPS5_jS7_S5_S5_N4cuda3std3__410__identityEEEvT0_T1_T2_T3_T4_T6__param_0[8],
	.param .u64 .ptr .align 1 _ZN3cub18CUB_300001_SM_10006detail6reduce28DeviceReduceSingleTileKernelINS2_10policy_hubI10DEInstancejN21DifferentialEvolution14determine_bestEE10Policy1000EN6thrust24THRUST_300001_SM_1000_NS6detail15normal_iteratorINSB_10device_ptrIS5_EEEEPS5_jS7_S5_S5_N4cuda3std3__410__identityEEEvT0_T1_T2_T3_T4_T6__param_1,
	.param .u32 _ZN3cub18CUB_300001_SM_10006detail6reduce28DeviceReduceSingleTileKernelINS2_10policy_hubI10DEInstancejN21DifferentialEvolution14determine_bestEE10Policy1000EN6thrust24THRUST_300001_SM_1000_NS6detail15normal_iteratorINSB_10device_ptrIS5_EEEEPS5_jS7_S5_S5_N4cuda3std3__410__identityEEEvT0_T1_T2_T3_T4_T6__param_2,
	.param .align 1 .b8 _ZN3cub18CUB_300001_SM_10006detail6reduce28DeviceReduceSingleTileKernelINS2_10policy_hubI10DEInstancejN21DifferentialEvolution14determine_bestEE10Policy1000EN6thrust24THRUST_300001_SM_1000_NS6detail15normal_iteratorINSB_10device_ptrIS5_EEEEPS5_jS7_S5_S5_N4cuda3std3__410__identityEEEvT0_T1_T2_T3_T4_T6__param_3[1],
	.param .align 8 .b8 _ZN3cub18CUB_300001_SM_10006detail6reduce28DeviceReduceSingleTileKernelINS2_10policy_hubI10DEInstancejN21DifferentialEvolution14determine_bestEE10Policy1000EN6thrust24THRUST_300001_SM_1000_NS6detail15normal_iteratorINSB_10device_ptrIS5_EEEEPS5_jS7_S5_S5_N4cuda3std3__410__identityEEEvT0_T1_T2_T3_T4_T6__param_4[16],
	.param .align 1 .b8 _ZN3cub18CUB_300001_SM_10006detail6reduce28DeviceReduceSingleTileKernelINS2_10policy_hubI10DEInstancejN21DifferentialEvolution14determine_bestEE10Policy1000EN6thrust24THRUST_300001_SM_1000_NS6detail15normal_iteratorINSB_10device_ptrIS5_EEEEPS5_jS7_S5_S5_N4cuda3std3__410__identityEEEvT0_T1_T2_T3_T4_T6__param_5[1]
)
.maxntid 256
.minnctapersm 1
{
	.reg .pred 	%p<278>;
	.reg .b32 	%r<423>;
	.reg .b64 	%rd<410>;
	.reg .b64 	%fd<383>;
	// demoted variable
	.shared .align 8 .b8 _ZZN3cub18CUB_300001_SM_10006detail6reduce28DeviceReduceSingleTileKernelINS2_10policy_hubI10DEInstancejN21DifferentialEvolution14determine_bestEE10Policy1000EN6thrust24THRUST_300001_SM_1000_NS6detail15normal_iteratorINSB_10device_ptrIS5_EEEEPS5_jS7_S5_S5_N4cuda3std3__410__identityEEEvT0_T1_T2_T3_T4_T6_E12temp_storage[152];
	ld.param.u64 	%rd187, [_ZN3cub18CUB_300001_SM_10006detail6reduce28DeviceReduceSingleTileKernelINS2_10policy_hubI10DEInstancejN21DifferentialEvolution14determine_bestEE10Policy1000EN6thrust24THRUST_300001_SM_1000_NS6detail15normal_iteratorINSB_10device_ptrIS5_EEEEPS5_jS7_S5_S5_N4cuda3std3__410__identityEEEvT0_T1_T2_T3_T4_T6__param_0];
	ld.param.u64 	%rd2, [_ZN3cub18CUB_300001_SM_10006detail6reduce28DeviceReduceSingleTileKernelINS2_10policy_hubI10DEInstancejN21DifferentialEvolution14determine_bestEE10Policy1000EN6thrust24THRUST_300001_SM_1000_NS6detail15normal_iteratorINSB_10device_ptrIS5_EEEEPS5_jS7_S5_S5_N4cuda3std3__410__identityEEEvT0_T1_T2_T3_T4_T6__param_4];
	ld.param.f64 	%fd1, [_ZN3cub18CUB_300001_SM_10006detail6reduce28DeviceReduceSingleTileKernelINS2_10policy_hubI10DEInstancejN21DifferentialEvolution14determine_bestEE10Policy1000EN6thrust24THRUST_300001_SM_1000_NS6detail15normal_iteratorINSB_10device_ptrIS5_EEEEPS5_jS7_S5_S5_N4cuda3std3__410__identityEEEvT0_T1_T2_T3_T4_T6__param_4+8];
	ld.param.u64 	%rd188, [_ZN3cub18CUB_300001_SM_10006detail6reduce28DeviceReduceSingleTileKernelINS2_10policy_hubI10DEInstancejN21DifferentialEvolution14determine_bestEE10Policy1000EN6thrust24THRUST_300001_SM_1000_NS6detail15normal_iteratorINSB_10device_ptrIS5_EEEEPS5_jS7_S5_S5_N4cuda3std3__410__identityEEEvT0_T1_T2_T3_T4_T6__param_1];
	ld.param.u32 	%r54, [_ZN3cub18CUB_300001_SM_10006detail6reduce28DeviceReduceSingleTileKernelINS2_10policy_hubI10DEInstancejN21DifferentialEvolution14determine_bestEE10Policy1000EN6thrust24THRUST_300001_SM_1000_NS6detail15normal_iteratorINSB_10device_ptrIS5_EEEEPS5_jS7_S5_S5_N4cuda3std3__410__identityEEEvT0_T1_T2_T3_T4_T6__param_2];
	cvta.to.global.u64 	%rd1, %rd188;
	setp.ne.s32 	%p1, %r54, 0;
	@%p1 bra 	$L__BB25_3;
	mov.u32 	%r407, %tid.x;
	setp.ne.s32 	%p277, %r407, 0;
	@%p277 bra 	$L__BB25_165;
	st.global.u64 	[%rd1], %rd2;
	st.global.f64 	[%rd1+8], %fd1;
	bra.uni 	$L__BB25_165;
$L__BB25_3:
	cvta.to.global.u64 	%rd3, %rd187;
	setp.gt.u32 	%p2, %r54, 1023;
	@%p2 bra 	$L__BB25_63;
	mov.u32 	%r1, %tid.x;
	setp.ge.u32 	%p91, %r1, %r54;
	mov.f64 	%fd327, 0dBFF0000000000000;
	mov.b64 	%rd354, 0;
	mov.u32 	%r411, %r1;
	@%p91 bra 	$L__BB25_6;
	mul.wide.u32 	%rd236, %r1, 16;
	add.s64 	%rd237, %rd3, %rd236;
	ld.global.u64 	%rd354, [%rd237];
	ld.global.f64 	%fd327, [%rd237+8];
	add.s32 	%r411, %r1, 256;
$L__BB25_6:
	setp.ge.u32 	%p92, %r411, %r54;
	@%p92 bra 	$L__BB25_19;
	not.b32 	%r184, %r411;
	add.s32 	%r185, %r54, %r184;
	shr.u32 	%r186, %r185, 8;
	add.s32 	%r4, %r186, 1;
	and.b32  	%r5, %r4, 15;
	setp.lt.u32 	%p93, %r185, 3840;
	@%p93 bra 	$L__BB25_10;
	mul.wide.u32 	%rd239, %r411, 16;
	add.s64 	%rd240, %rd239, %rd3;
	add.s64 	%rd344, %rd240, 32768;
	and.b32  	%r187, %r4, 33554416;
	neg.s32 	%r409, %r187;
$L__BB25_9:
	.pragma "nounroll";
	ld.global.u64 	%rd241, [%rd344+-32768];
	ld.global.f64 	%fd169, [%rd344+-32760];
	setp.eq.s64 	%p94, %rd354, 0;
	setp.lt.f64 	%p95, %fd169, %fd327;
	or.pred  	%p96, %p94, %p95;
	selp.f64 	%fd171, %fd169, %fd327, %p96;
	selp.b64 	%rd242, %rd241, %rd354, %p96;
	ld.global.u64 	%rd243, [%rd344+-28672];
	ld.global.f64 	%fd173, [%rd344+-28664];
	setp.eq.s64 	%p97, %rd242, 0;
	setp.lt.f64 	%p98, %fd173, %fd171;
	or.pred  	%p99, %p97, %p98;
	selp.f64 	%fd175, %fd173, %fd171, %p99;
	selp.b64 	%rd244, %rd243, %rd242, %p99;
	ld.global.u64 	%rd245, [%rd344+-24576];
	ld.global.f64 	%fd177, [%rd344+-24568];
	setp.eq.s64 	%p100, %rd244, 0;
	setp.lt.f64 	%p101, %fd177, %fd175;
	or.pred  	%p102, %p100, %p101;
	selp.f64 	%fd179, %fd177, %fd175, %p102;
	selp.b64 	%rd246, %rd245, %rd244, %p102;
	ld.global.u64 	%rd247, [%rd344+-20480];
	ld.global.f64 	%fd181, [%rd344+-20472];
	setp.eq.s64 	%p103, %rd246, 0;
	setp.lt.f64 	%p104, %fd181, %fd179;
	or.pred  	%p105, %p103, %p104;
	selp.f64 	%fd183, %fd181, %fd179, %p105;
	selp.b64 	%rd248, %rd247, %rd246, %p105;
	ld.global.u64 	%rd249, [%rd344+-16384];
	ld.global.f64 	%fd185, [%rd344+-16376];
	setp.eq.s64 	%p106, %rd248, 0;
	setp.lt.f64 	%p107, %fd185, %fd183;
	or.pred  	%p108, %p106, %p107;
	selp.f64 	%fd187, %fd185, %fd183, %p108;
	selp.b64 	%rd250, %rd249, %rd248, %p108;
	ld.global.u64 	%rd251, [%rd344+-12288];
	ld.global.f64 	%fd189, [%rd344+-12280];
	setp.eq.s64 	%p109, %rd250, 0;
	setp.lt.f64 	%p110, %fd189, %fd187;
	or.pred  	%p111, %p109, %p110;
	selp.f64 	%fd191, %fd189, %fd187, %p111;
	selp.b64 	%rd252, %rd251, %rd250, %p111;
	ld.global.u64 	%rd253, [%rd344+-8192];
	ld.global.f64 	%fd193, [%rd344+-8184];
	setp.eq.s64 	%p112, %rd252, 0;
	setp.lt.f64 	%p113, %fd193, %fd191;
	or.pred  	%p114, %p112, %p113;
	selp.f64 	%fd195, %fd193, %fd191, %p114;
	selp.b64 	%rd254, %rd253, %rd252, %p114;
	ld.global.u64 	%rd255, [%rd344+-4096];
	ld.global.f64 	%fd197, [%rd344+-4088];
	setp.eq.s64 	%p115, %rd254, 0;
	setp.lt.f64 	%p116, %fd197, %fd195;
	or.pred  	%p117, %p115, %p116;
	selp.f64 	%fd199, %fd197, %fd195, %p117;
	selp.b64 	%rd256, %rd255, %rd254, %p117;
	ld.global.u64 	%rd257, [%rd344];
	ld.global.f64 	%fd201, [%rd344+8];
	setp.eq.s64 	%p118, %rd256, 0;
	setp.lt.f64 	%p119, %fd201, %fd199;
	or.pred  	%p120, %p118, %p119;
	selp.f64 	%fd203, %fd201, %fd199, %p120;
	selp.b64 	%rd258, %rd257, %rd256, %p120;
	ld.global.u64 	%rd259, [%rd344+4096];
	ld.global.f64 	%fd205, [%rd344+4104];
	setp.eq.s64 	%p121, %rd258, 0;
	setp.lt.f64 	%p122, %fd205, %fd203;
	or.pred  	%p123, %p121, %p122;
	selp.f64 	%fd207, %fd205, %fd203, %p123;
	selp.b64 	%rd260, %rd259, %rd258, %p123;
	ld.global.u64 	%rd261, [%rd344+8192];
	ld.global.f64 	%fd209, [%rd344+8200];
	setp.eq.s64 	%p124, %rd260, 0;
	setp.lt.f64 	%p125, %fd209, %fd207;
	or.pred  	%p126, %p124, %p125;
	selp.f64 	%fd211, %fd209, %fd207, %p126;
	selp.b64 	%rd262, %rd261, %rd260, %p126;
	ld.global.u64 	%rd263, [%rd344+12288];
	ld.global.f64 	%fd213, [%rd344+12296];
	setp.eq.s64 	%p127, %rd262, 0;
	setp.lt.f64 	%p128, %fd213, %fd211;
	or.pred  	%p129, %p127, %p128;
	selp.f64 	%fd215, %fd213, %fd211, %p129;
	selp.b64 	%rd264, %rd263, %rd262, %p129;
	ld.global.u64 	%rd265, [%rd344+16384];
	ld.global.f64 	%fd217, [%rd344+16392];
	setp.eq.s64 	%p130, %rd264, 0;
	setp.lt.f64 	%p131, %fd217, %fd215;
	or.pred  	%p132, %p130, %p131;
	selp.f64 	%fd219, %fd217, %fd215, %p132;
	selp.b64 	%rd266, %rd265, %rd264, %p132;
	ld.global.u64 	%rd267, [%rd344+20480];
	ld.global.f64 	%fd221, [%rd344+20488];
	setp.eq.s64 	%p133, %rd266, 0;
	setp.lt.f64 	%p134, %fd221, %fd219;
	or.pred  	%p135, %p133, %p134;
	selp.f64 	%fd223, %fd221, %fd219, %p135;
	selp.b64 	%rd268, %rd267, %rd266, %p135;
	ld.global.u64 	%rd269, [%rd344+24576];
	ld.global.f64 	%fd225, [%rd344+24584];
	setp.eq.s64 	%p136, %rd268, 0;
	setp.lt.f64 	%p137, %fd225, %fd223;
	or.pred  	%p138, %p136, %p137;
	selp.f64 	%fd227, %fd225, %fd223, %p138;
	selp.b64 	%rd270, %rd269, %rd268, %p138;
	ld.global.u64 	%rd271, [%rd344+28672];
	ld.global.f64 	%fd229, [%rd344+28680];
	setp.eq.s64 	%p139, %rd270, 0;
	setp.lt.f64 	%p140, %fd229, %fd227;
	or.pred  	%p141, %p139, %p140;
	selp.f64 	%fd327, %fd229, %fd227, %p141;
	selp.b64 	%rd354, %rd271, %rd270, %p141;
	add.s32 	%r411, %r411, 4096;
	add.s64 	%rd344, %rd344, 65536;
	add.s32 	%r409, %r409, 16;
	setp.ne.s32 	%p142, %r409, 0;
	@%p142 bra 	$L__BB25_9;
$L__BB25_10:
	setp.eq.s32 	%p143, %r5, 0;
	@%p143 bra 	$L__BB25_19;
	and.b32  	%r12, %r4, 7;
	setp.lt.u32 	%p144, %r5, 8;
	@%p144 bra 	$L__BB25_13;
	mul.wide.u32 	%rd273, %r411, 16;
	add.s64 	%rd274, %rd3, %rd273;
	ld.global.u64 	%rd275, [%rd274];
	ld.global.f64 	%fd232, [%rd274+8];
	setp.eq.s64 	%p145, %rd354, 0;
	setp.lt.f64 	%p146, %fd232, %fd327;
	or.pred  	%p147, %p145, %p146;
	selp.f64 	%fd234, %fd232, %fd327, %p147;
	selp.b64 	%rd276, %rd275, %rd354, %p147;
	ld.global.u64 	%rd277, [%rd274+4096];
	ld.global.f64 	%fd236, [%rd274+4104];
	setp.eq.s64 	%p148, %rd276, 0;
	setp.lt.f64 	%p149, %fd236, %fd234;
	or.pred  	%p150, %p148, %p149;
	selp.f64 	%fd238, %fd236, %fd234, %p150;
	selp.b64 	%rd278, %rd277, %rd276, %p150;
	ld.global.u64 	%rd279, [%rd274+8192];
	ld.global.f64 	%fd240, [%rd274+8200];
	setp.eq.s64 	%p151, %rd278, 0;
	setp.lt.f64 	%p152, %fd240, %fd238;
	or.pred  	%p153, %p151, %p152;
	selp.f64 	%fd242, %fd240, %fd238, %p153;
	selp.b64 	%rd280, %rd279, %rd278, %p153;
	ld.global.u64 	%rd281, [%rd274+12288];
	ld.global.f64 	%fd244, [%rd274+12296];
	setp.eq.s64 	%p154, %rd280, 0;
	setp.lt.f64 	%p155, %fd244, %fd242;
	or.pred  	%p156, %p154, %p155;
	selp.f64 	%fd246, %fd244, %fd242, %p156;
	selp.b64 	%rd282, %rd281, %rd280, %p156;
	ld.global.u64 	%rd283, [%rd274+16384];
	ld.global.f64 	%fd248, [%rd274+16392];
	setp.eq.s64 	%p157, %rd282, 0;
	setp.lt.f64 	%p158, %fd248, %fd246;
	or.pred  	%p159, %p157, %p158;
	selp.f64 	%fd250, %fd248, %fd246, %p159;
	selp.b64 	%rd284, %rd283, %rd282, %p159;
	ld.global.u64 	%rd285, [%rd274+20480];
	ld.global.f64 	%fd252, [%rd274+20488];
	setp.eq.s64 	%p160, %rd284, 0;
	setp.lt.f64 	%p161, %fd252, %fd250;
	or.pred  	%p162, %p160, %p161;
	selp.f64 	%fd254, %fd252, %fd250, %p162;
	selp.b64 	%rd286, %rd285, %rd284, %p162;
	ld.global.u64 	%rd287, [%rd274+24576];
	ld.global.f64 	%fd256, [%rd274+24584];
	setp.eq.s64 	%p163, %rd286, 0;
	setp.lt.f64 	%p164, %fd256, %fd254;
	or.pred  	%p165, %p163, %p164;
	selp.f64 	%fd258, %fd256, %fd254, %p165;
	selp.b64 	%rd288, %rd287, %rd286, %p165;
	ld.global.u64 	%rd289, [%rd274+28672];
	ld.global.f64 	%fd260, [%rd274+28680];
	setp.eq.s64 	%p166, %rd288, 0;
	setp.lt.f64 	%p167, %fd260, %fd258;
	or.pred  	%p168, %p166, %p167;
	selp.f64 	%fd327, %fd260, %fd258, %p168;
	selp.b64 	%rd354, %rd289, %rd288, %p168;
	add.s32 	%r411, %r411, 2048;
$L__BB25_13:
	setp.eq.s32 	%p169, %r12, 0;
	@%p169 bra 	$L__BB25_19;
	and.b32  	%r15, %r4, 3;
	setp.lt.u32 	%p170, %r12, 4;
	@%p170 bra 	$L__BB25_16;
	mul.wide.u32 	%rd291, %r411, 16;
	add.s64 	%rd292, %rd3, %rd291;
	ld.global.u64 	%rd293, [%rd292];
	ld.global.f64 	%fd263, [%rd292+8];
	setp.eq.s64 	%p171, %rd354, 0;
	setp.lt.f64 	%p172, %fd263, %fd327;
	or.pred  	%p173, %p171, %p172;
	selp.f64 	%fd265, %fd263, %fd327, %p173;
	selp.b64 	%rd294, %rd293, %rd354, %p173;
	ld.global.u64 	%rd295, [%rd292+4096];
	ld.global.f64 	%fd267, [%rd292+4104];
	setp.eq.s64 	%p174, %rd294, 0;
	setp.lt.f64 	%p175, %fd267, %fd265;
	or.pred  	%p176, %p174, %p175;
	selp.f64 	%fd269, %fd267, %fd265, %p176;
	selp.b64 	%rd296, %rd295, %rd294, %p176;
	ld.global.u64 	%rd297, [%rd292+8192];
	ld.global.f64 	%fd271, [%rd292+8200];
	setp.eq.s64 	%p177, %rd296, 0;
	setp.lt.f64 	%p178, %fd271, %fd269;
	or.pred  	%p179, %p177, %p178;
	selp.f64 	%fd273, %fd271, %fd269, %p179;
	selp.b64 	%rd298, %rd297, %rd296, %p179;
	ld.global.u64 	%rd299, [%rd292+12288];
	ld.global.f64 	%fd275, [%rd292+12296];
	setp.eq.s64 	%p180, %rd298, 0;
	setp.lt.f64 	%p181, %fd275, %fd273;
	or.pred  	%p182, %p180, %p181;
	selp.f64 	%fd327, %fd275, %fd273, %p182;
	selp.b64 	%rd354, %rd299, %rd298, %p182;
	add.s32 	%r411, %r411, 1024;
$L__BB25_16:
	setp.eq.s32 	%p183, %r15, 0;
	@%p183 bra 	$L__BB25_19;
	mul.wide.u32 	%rd300, %r411, 16;
	add.s64 	%rd301, %rd300, %rd3;
	add.s64 	%rd352, %rd301, 8;
	neg.s32 	%r414, %r15;
$L__BB25_18:
	.pragma "nounroll";
	ld.global.u64 	%rd302, [%rd352+-8];
	ld.global.f64 	%fd277, [%rd352];
	setp.eq.s64 	%p184, %rd354, 0;
	setp.lt.f64 	%p185, %fd277, %fd327;
	or.pred  	%p186, %p184, %p185;
	selp.f64 	%fd327, %fd277, %fd327, %p186;
	selp.b64 	%rd354, %rd302, %rd354, %p186;
	add.s64 	%rd352, %rd352, 4096;
	add.s32 	%r414, %r414, 1;
	setp.ne.s32 	%p187, %r414, 0;
	@%p187 bra 	$L__BB25_18;
$L__BB25_19:
	setp.lt.u32 	%p188, %r54, 256;
	@%p188 bra 	$L__BB25_37;
	// begin inline asm
	mov.u32 %r301, %laneid;
	// end inline asm
	mov.b64 	{%r303, %r308}, %rd354;
	mov.b32 	%r319, 1;
	mov.b32 	%r320, 31;
	mov.b32 	%r321, -1;
	// begin inline asm
	shfl.sync.down.b32 %r302, %r303, %r319, %r320, %r321;
	// end inline asm
	// begin inline asm
	shfl.sync.down.b32 %r307, %r308, %r319, %r320, %r321;
	// end inline asm
	mov.b64 	%rd25, {%r302, %r307};
	mov.b64 	%rd319, %fd327;
	mov.b64 	{%r313, %r318}, %rd319;
	// begin inline asm
	shfl.sync.down.b32 %r312, %r313, %r319, %r320, %r321;
	// end inline asm
	// begin inline asm
	shfl.sync.down.b32 %r317, %r318, %r319, %r320, %r321;
	// end inline asm
	mov.b64 	%rd320, {%r312, %r317};
	mov.b64 	%fd17, %rd320;
	setp.gt.s32 	%p235, %r301, 30;
	mov.f64 	%fd328, %fd327;
	mov.u64 	%rd355, %rd354;
	@%p235 bra 	$L__BB25_23;
	setp.eq.s64 	%p236, %rd354, 0;
	mov.f64 	%fd328, %fd17;
	mov.u64 	%rd355, %rd25;
	@%p236 bra 	$L__BB25_23;
	setp.gt.f64 	%p237, %fd327, %fd17;
	selp.b64 	%rd355, %rd25, %rd354, %p237;
	selp.f64 	%fd328, %fd17, %fd327, %p237;
$L__BB25_23:
	mov.b64 	{%r323, %r328}, %rd355;
	mov.b32 	%r339, 2;
	mov.b32 	%r340, 31;
	mov.b32 	%r341, -1;
	// begin inline asm
	shfl.sync.down.b32 %r322, %r323, %r339, %r340, %r341;
	// end inline asm
	// begin inline asm
	shfl.sync.down.b32 %r327, %r328, %r339, %r340, %r341;
	// end inline asm
	mov.b64 	%rd29, {%r322, %r327};
	mov.b64 	%rd321, %fd328;
	mov.b64 	{%r333, %r338}, %rd321;
	// begin inline asm
	shfl.sync.down.b32 %r332, %r333, %r339, %r340, %r341;
	// end inline asm
	// begin inline asm
	shfl.sync.down.b32 %r337, %r338, %r339, %r340, %r341;
	// end inline asm
	mov.b64 	%rd322, {%r332, %r337};
	mov.b64 	%fd20, %rd322;
	setp.gt.s32 	%p238, %r301, 29;
	mov.f64 	%fd329, %fd328;
	mov.u64 	%rd356, %rd355;
	@%p238 bra 	$L__BB25_26;
	setp.eq.s64 	%p239, %rd355, 0;
	mov.f64 	%fd329, %fd20;
	mov.u64 	%rd356, %rd29;
	@%p239 bra 	$L__BB25_26;
	setp.gt.f64 	%p240, %fd328, %fd20;
	selp.b64 	%rd356, %rd29, %rd355, %p240;
	selp.f64 	%fd329, %fd20, %fd328, %p240;
$L__BB25_26:
	mov.b64 	{%r343, %r348}, %rd356;
	mov.b32 	%r359, 4;
	mov.b32 	%r360, 31;
	mov.b32 	%r361, -1;
	// begin inline asm
	shfl.sync.down.b32 %r342, %r343, %r359, %r360, %r361;
	// end inline asm
	// begin inline asm
	shfl.sync.down.b32 %r347, %r348, %r359, %r360, %r361;
	// end inline asm
	mov.b64 	%rd33, {%r342, %r347};
	mov.b64 	%rd323, %fd329;
	mov.b64 	{%r353, %r358}, %rd323;
	// begin inline asm
	shfl.sync.down.b32 %r352, %r353, %r359, %r360, %r361;
	// end inline asm
	// begin inline asm
	shfl.sync.down.b32 %r357, %r358, %r359, %r360, %r361;
	// end inline asm
	mov.b64 	%rd324, {%r352, %r357};
	mov.b64 	%fd23, %rd324;
	setp.gt.s32 	%p241, %r301, 27;
	mov.f64 	%fd330, %fd329;
	mov.u64 	%rd357, %rd356;
	@%p241 bra 	$L__BB25_29;
	setp.eq.s64 	%p242, %rd356, 0;
	mov.f64 	%fd330, %fd23;
	mov.u64 	%rd357, %rd33;
	@%p242 bra 	$L__BB25_29;
	setp.gt.f64 	%p243, %fd329, %fd23;
	selp.b64 	%rd357, %rd33, %rd356, %p243;
	selp.f64 	%fd330, %fd23, %fd329, %p243;
$L__BB25_29:
	mov.b64 	{%r363, %r368}, %rd357;
	mov.b32 	%r379, 8;
	mov.b32 	%r380, 31;
	mov.b32 	%r381, -1;
	// begin inline asm
	shfl.sync.down.b32 %r362, %r363, %r379, %r380, %r381;
	// end inline asm
	// begin inline asm
	shfl.sync.down.b32 %r367, %r368, %r379, %r380, %r381;
	// end inline asm
	mov.b64 	%rd37, {%r362, %r367};
	mov.b64 	%rd325, %fd330;
	mov.b64 	{%r373, %r378}, %rd325;
	// begin inline asm
	shfl.sync.down.b32 %r372, %r373, %r379, %r380, %r381;
	// end inline asm
	// begin inline asm
	shfl.sync.down.b32 %r377, %r378, %r379, %r380, %r381;
	// end inline asm
	mov.b64 	%rd326, {%r372, %r377};
	mov.b64 	%fd26, %rd326;
	setp.gt.s32 	%p244, %r301, 23;
	mov.f64 	%fd381, %fd330;
	mov.u64 	%rd408, %rd357;
	@%p244 bra 	$L__BB25_32;
	setp.eq.s64 	%p245, %rd357, 0;
	mov.f64 	%fd381, %fd26;
	mov.u64 	%rd408, %rd37;
	@%p245 bra 	$L__BB25_32;
	setp.gt.f64 	%p246, %fd330, %fd26;
	selp.b64 	%rd408, %rd37, %rd357, %p246;
	selp.f64 	%fd381, %fd26, %fd330, %p246;
$L__BB25_32:
	mov.b64 	{%r383, %r388}, %rd408;
	mov.b32 	%r399, 16;
	mov.b32 	%r400, 31;
	mov.b32 	%r401, -1;
	// begin inline asm
	shfl.sync.down.b32 %r382, %r383, %r399, %r400, %r401;
	// end inline asm
	// begin inline asm
	shfl.sync.down.b32 %r387, %r388, %r399, %r400, %r401;
	// end inline asm
	mov.b64 	%rd327, %fd381;
	mov.b64 	{%r393, %r398}, %rd327;
	// begin inline asm
	shfl.sync.down.b32 %r392, %r393, %r399, %r400, %r401;
	// end inline asm
	// begin inline asm
	shfl.sync.down.b32 %r397, %r398, %r399, %r400, %r401;
	// end inline asm
	setp.gt.s32 	%p247, %r301, 15;
	@%p247 bra 	$L__BB25_35;
	mov.b64 	%rd328, {%r392, %r397};
	mov.b64 	%fd291, %rd328;
	mov.b64 	%rd329, {%r382, %r387};
	setp.eq.s64 	%p248, %rd408, 0;
	setp.gt.f64 	%p249, %fd381, %fd291;
	or.pred  	%p250, %p248, %p249;
	selp.f64 	%fd381, %fd291, %fd381, %p250;
	selp.b64 	%rd408, %rd329, %rd408, %p250;
	setp.ne.s32 	%p251, %r301, 0;
	@%p251 bra 	$L__BB25_35;
	shr.u32 	%r402, %r1, 1;
	and.b32  	%r403, %r402, 496;
	mov.u32 	%r404, _ZZN3cub18CUB_300001_SM_10006detail6reduce28DeviceReduceSingleTileKernelINS2_10policy_hubI10DEInstancejN21DifferentialEvolution14determine_bestEE10Policy1000EN6thrust24THRUST_300001_SM_1000_NS6detail15normal_iteratorINSB_10device_ptrIS5_EEEEPS5_jS7_S5_S5_N4cuda3std3__410__identityEEEvT0_T1_T2_T3_T4_T6_E12temp_storage;
	add.s32 	%r405, %r404, %r403;
	st.shared.u64 	[%r405+8], %rd408;
	st.shared.f64 	[%r405+16], %fd381;
$L__BB25_35:
	bar.sync 	0;
	setp.ne.s32 	%p252, %r1, 0;
	@%p252 bra 	$L__BB25_161;
	ld.shared.u64 	%rd330, [_ZZN3cub18CUB_300001_SM_10006detail6reduce28DeviceReduceSingleTileKernelINS2_10policy_hubI10DEInstancejN21DifferentialEvolution14determine_bestEE10Policy1000EN6thrust24THRUST_300001_SM_1000_NS6detail15normal_iteratorINSB_10device_ptrIS5_EEEEPS5_jS7_S5_S5_N4cuda3std3__410__identityEEEvT0_T1_T2_T3_T4_T6_E12temp_storage+24];
	ld.shared.f64 	%fd292, [_ZZN3cub18CUB_300001_SM_10006detail6reduce28DeviceReduceSingleTileKernelINS2_10policy_hubI10DEInstancejN21DifferentialEvolution14determine_bestEE10Policy1000EN6thrust24THRUST_300001_SM_1000_NS6detail15normal_iteratorINSB_10device_ptrIS5_EEEEPS5_jS7_S5_S5_N4cuda3std3__410__identityEEEvT0_T1_T2_T3_T4_T6_E12temp_storage+32];
	setp.eq.s64 	%p253, %rd408, 0;
	setp.lt.f64 	%p254, %fd292, %fd381;
	or.pred  	%p255, %p253, %p254;
	selp.f64 	%fd294, %fd292, %fd381, %p255;
	selp.b64 	%rd331, %rd330, %rd408, %p255;
	ld.shared.u64 	%rd332, [_ZZN3cub18CUB_300001_SM_10006detail6reduce28DeviceReduceSingleTileKernelINS2_10policy_hubI10DEInstancejN21DifferentialEvolution14determine_bestEE10Policy1000EN6thrust24THRUST_300001_SM_1000_NS6detail15normal_iteratorINSB_10device_ptrIS5_EEEEPS5_jS7_S5_S5_N4cuda3std3__410__identityEEEvT0_T1_T2_T3_T4_T6_E12temp_storage+40];
	ld.shared.f64 	%fd296, [_ZZN3cub18CUB_300001_SM_10006detail6reduce28DeviceReduceSingleTileKernelINS2_10policy_hubI10DEInstancejN21DifferentialEvolution14determine_bestEE10Policy1000EN6thrust24THRUST_300001_SM_1000_NS6detail15normal_iteratorINSB_10device_ptrIS5_EEEEPS5_jS7_S5_S5_N4cuda3std3__410__identityEEEvT0_T1_T2_T3_T4_T6_E12temp_storage+48];
	setp.eq.s64 	%p256, %rd331, 0;
	setp.lt.f64 	%p257, %fd296, %fd294;
	or.pred  	%p258, %p256, %p257;
	selp.f64 	%fd298, %fd296, %fd294, %p258;
	selp.b64 	%rd333, %rd332, %rd331, %p258;
	ld.shared.u64 	%rd334, [_ZZN3cub18CUB_300001_SM_10006detail6reduce28DeviceReduceSingleTileKernelINS2_10policy_hubI10DEInstancejN21DifferentialEvolution14determine_bestEE10Policy1000EN6thrust24THRUST_300001_SM_1000_NS6detail15normal_iteratorINSB_10device_ptrIS5_EEEEPS5_jS7_S5_S5_N4cuda3std3__410__identityEEEvT0_T1_T2_T3_T4_T6_E12temp_storage+56];
	ld.shared.f64 	%fd300, [_ZZN3cub18CUB_300001_SM_10006detail6reduce28DeviceReduceSingleTileKernelINS2_10policy_hubI10DEInstancejN21DifferentialEvolution14determine_bestEE10Policy1000EN6thrust24THRUST_300001_SM_1000_NS6detail15normal_iteratorINSB_10device_ptrIS5_EEEEPS5_jS7_S5_S5_N4cuda3std3__410__identityEEEvT0_T1_T2_T3_T4_T6_E12temp_storage+64];
	setp.eq.s64 	%p259, %rd333, 0;
	setp.lt.f64 	%p260, %fd300, %fd298;
	or.pred  	%p261, %p259, %p260;
	selp.f64 	%fd302, %fd300, %fd298, %p261;
	selp.b64 	%rd335, %rd334, %rd333, %p261;
	ld.shared.u64 	%rd336, [_ZZN3cub18CUB_300001_SM_10006detail6reduce28DeviceReduceSingleTileKernelINS2_10policy_hubI10DEInstancejN21DifferentialEvolution14determine_bestEE10Policy1000EN6thrust24THRUST_300001_SM_1000_NS6detail15normal_iteratorINSB_10device_ptrIS5_EEEEPS5_jS7_S5_S5_N4cuda3std3__410__identityEEEvT0_T1_T2_T3_T4_T6_E12temp_storage+72];
	ld.shared.f64 	%fd304, [_ZZN3cub18CUB_300001_SM_10006detail6reduce28DeviceReduceSingleTileKernelINS2_10policy_hubI10DEInstancejN21DifferentialEvolution14determine_bestEE10Policy1000EN6thrust24THRUST_300001_SM_1000_NS6detail15normal_iteratorINSB_10device_ptrIS5_EEEEPS5_jS7_S5_S5_N4cuda3std3__410__identityEEEvT0_T1_T2_T3_T4_T6_E12temp_storage+80];
	setp.eq.s64 	%p262, %rd335, 0;
	setp.lt.f64 	%p263, %fd304, %fd302;
	or.pred  	%p264, %p262, %p263;
	selp.f64 	%fd306, %fd304, %fd302, %p264;
	selp.b64 	%rd337, %rd336, %rd335, %p264;
	ld.shared.u64 	%rd338, [_ZZN3cub18CUB_300001_SM_10006detail6reduce28DeviceReduceSingleTileKernelINS2_10policy_hubI10DEInstancejN21DifferentialEvolution14determine_bestEE10Policy1000EN6thrust24THRUST_300001_SM_1000_NS6detail15normal_iteratorINSB_10device_ptrIS5_EEEEPS5_jS7_S5_S5_N4cuda3std3__410__identityEEEvT0_T1_T2_T3_T4_T6_E12temp_storage+88];
	ld.shared.f64 	%fd308, [_ZZN3cub18CUB_300001_SM_10006detail6reduce28DeviceReduceSingleTileKernelINS2_10policy_hubI10DEInstancejN21DifferentialEvolution14determine_bestEE10Policy1000EN6thrust24THRUST_300001_SM_1000_NS6detail15normal_iteratorINSB_10device_ptrIS5_EEEEPS5_jS7_S5_S5_N4cuda3std3__410__identityEEEvT0_T1_T2_T3_T4_T6_E12temp_storage+96];
	setp.eq.s64 	%p265, %rd337, 0;
	setp.lt.f64 	%p266, %fd308, %fd306;
	or.pred  	%p267, %p265, %p266;
	selp.f64 	%fd310, %fd308, %fd306, %p267;
	selp.b64 	%rd339, %rd338, %rd337, %p267;
	ld.shared.u64 	%rd340, [_ZZN3cub18CUB_300001_SM_10006detail6reduce28DeviceReduceSingleTileKernelINS2_10policy_hubI10DEInstancejN21DifferentialEvolution14determine_bestEE10Policy1000EN6thrust24THRUST_300001_SM_1000_NS6detail15normal_iteratorINSB_10device_ptrIS5_EEEEPS5_jS7_S5_S5_N4cuda3std3__410__identityEEEvT0_T1_T2_T3_T4_T6_E12temp_storage+104];
	ld.shared.f64 	%fd312, [_ZZN3cub18CUB_300001_SM_10006detail6reduce28DeviceReduceSingleTileKernelINS2_10policy_hubI10DEInstancejN21DifferentialEvolution14determine_bestEE10Policy1000EN6thrust24THRUST_300001_SM_1000_NS6detail15normal_iteratorINSB_10device_ptrIS5_EEEEPS5_jS7_S5_S5_N4cuda3std3__410__identityEEEvT0_T1_T2_T3_T4_T6_E12temp_storage+112];
	setp.eq.s64 	%p268, %rd339, 0;
	setp.lt.f64 	%p269, %fd312, %fd310;
	or.pred  	%p270, %p268, %p269;
	selp.f64 	%fd314, %fd312, %fd310, %p270;
	selp.b64 	%rd341, %rd340, %rd339, %p270;
	ld.shared.u64 	%rd342, [_ZZN3cub18CUB_300001_SM_10006detail6reduce28DeviceReduceSingleTileKernelINS2_10policy_hubI10DEInstancejN21DifferentialEvolution14determine_bestEE10Policy1000EN6thrust24THRUST_300001_SM_1000_NS6detail15normal_iteratorINSB_10device_ptrIS5_EEEEPS5_jS7_S5_S5_N4cuda3std3__410__identityEEEvT0_T1_T2_T3_T4_T6_E12temp_storage+120];
	ld.shared.f64 	%fd316, [_ZZN3cub18CUB_300001_SM_10006detail6reduce28DeviceReduceSingleTileKernelINS2_10policy_hubI10DEInstancejN21DifferentialEvolution14determine_bestEE10Policy1000EN6thrust24THRUST_300001_SM_1000_NS6detail15normal_iteratorINSB_10device_ptrIS5_EEEEPS5_jS7_S5_S5_N4cuda3std3__410__identityEEEvT0_T1_T2_T3_T4_T6_E12temp_storage+128];
	setp.eq.s64 	%p271, %rd341, 0;
	setp.lt.f64 	%p272, %fd316, %fd314;
	or.pred  	%p273, %p271, %p272;
	selp.f64 	%fd381, %fd316, %fd314, %p273;
	selp.b64 	%rd408, %rd342, %rd341, %p273;
	bra.uni 	$L__BB25_161;
$L__BB25_37:
	// begin inline asm
	mov.u32 %r188, %laneid;
	// end inline asm
	and.b32  	%r209, %r1, 992;
	add.s32 	%r210, %r209, 32;
	setp.gt.u32 	%p189, %r210, %r54;
	not.b32 	%r211, %r209;
	add.s32 	%r212, %r54, %r211;
	selp.b32 	%r207, %r212, 31, %p189;
	mov.b64 	{%r190, %r195}, %rd354;
	mov.b32 	%r206, 1;
	mov.b32 	%r208, -1;
	// begin inline asm
	shfl.sync.down.b32 %r189, %r190, %r206, %r207, %r208;
	// end inline asm
	// begin inline asm
	shfl.sync.down.b32 %r194, %r195, %r206, %r207, %r208;
	// end inline asm
	mov.b64 	%rd44, {%r189, %r194};
	mov.b64 	%rd303, %fd327;
	mov.b64 	{%r200, %r205}, %rd303;
	// begin inline asm
	shfl.sync.down.b32 %r199, %r200, %r206, %r207, %r208;
	// end inline asm
	// begin inline asm
	shfl.sync.down.b32 %r204, %r205, %r206, %r207, %r208;
	// end inline asm
	mov.b64 	%rd304, {%r199, %r204};
	mov.b64 	%fd32, %rd304;
	setp.ge.s32 	%p190, %r188, %r207;
	mov.u64 	%rd360, %rd354;
	mov.f64 	%fd333, %fd327;
	@%p190 bra 	$L__BB25_40;
	setp.eq.s64 	%p191, %rd354, 0;
	mov.u64 	%rd360, %rd44;
	mov.f64 	%fd333, %fd32;
	@%p191 bra 	$L__BB25_40;
	setp.gt.f64 	%p192, %fd327, %fd32;
	selp.b64 	%rd360, %rd44, %rd354, %p192;
	selp.f64 	%fd333, %fd32, %fd327, %p192;
$L__BB25_40:
	mov.b64 	{%r214, %r219}, %rd360;
	mov.b32 	%r230, 2;
	mov.b32 	%r232, -1;
	// begin inline asm
	shfl.sync.down.b32 %r213, %r214, %r230, %r207, %r232;
	// end inline asm
	// begin inline asm
	shfl.sync.down.b32 %r218, %r219, %r230, %r207, %r232;
	// end inline asm
	mov.b64 	%rd48, {%r213, %r218};
	mov.b64 	%rd305, %fd333;
	mov.b64 	{%r224, %r229}, %rd305;
	// begin inline asm
	shfl.sync.down.b32 %r223, %r224, %r230, %r207, %r232;
	// end inline asm
	// begin inline asm
	shfl.sync.down.b32 %r228, %r229, %r230, %r207, %r232;
	// end inline asm
	mov.b64 	%rd306, {%r223, %r228};
	mov.b64 	%fd35, %rd306;
	add.s32 	%r233, %r188, 2;
	setp.gt.s32 	%p193, %r233, %r207;
	mov.u64 	%rd361, %rd360;
	mov.f64 	%fd334, %fd333;
	@%p193 bra 	$L__BB25_43;
	setp.eq.s64 	%p194, %rd360, 0;
	mov.u64 	%rd361, %rd48;
	mov.f64 	%fd334, %fd35;
	@%p194 bra 	$L__BB25_43;
	setp.gt.f64 	%p195, %fd333, %fd35;
	selp.b64 	%rd361, %rd48, %rd360, %p195;
	selp.f64 	%fd334, %fd35, %fd333, %p195;
$L__BB25_43:
	mov.b64 	{%r235, %r240}, %rd361;
	mov.b32 	%r251, 4;
	mov.b32 	%r253, -1;
	// begin inline asm
	shfl.sync.down.b32 %r234, %r235, %r251, %r207, %r253;
	// end inline asm
	// begin inline asm
	shfl.sync.down.b32 %r239, %r240, %r251, %r207, %r253;
	// end inline asm
	mov.b64 	%rd52, {%r234, %r239};
	mov.b64 	%rd307, %fd334;
	mov.b64 	{%r245, %r250}, %rd307;
	// begin inline asm
	shfl.sync.down.b32 %r244, %r245, %r251, %r207, %r253;
	// end inline asm
	// begin inline asm
	shfl.sync.down.b32 %r249, %r250, %r251, %r207, %r253;
	// end inline asm
	mov.b64 	%rd308, {%r244, %r249};
	mov.b64 	%fd38, %rd308;
	add.s32 	%r254, %r188, 4;
	setp.gt.s32 	%p196, %r254, %r207;
	mov.u64 	%rd362, %rd361;
	mov.f64 	%fd335, %fd334;
	@%p196 bra 	$L__BB25_46;
	setp.eq.s64 	%p197, %rd361, 0;
	mov.u64 	%rd362, %rd52;
	mov.f64 	%fd335, %fd38;
	@%p197 bra 	$L__BB25_46;
	setp.gt.f64 	%p198, %fd334, %fd38;
	selp.b64 	%rd362, %rd52, %rd361, %p198;
	selp.f64 	%fd335, %fd38, %fd334, %p198;
$L__BB25_46:
	mov.b64 	{%r256, %r261}, %rd362;
	mov.b32 	%r272, 8;
	mov.b32 	%r274, -1;
	// begin inline asm
	shfl.sync.down.b32 %r255, %r256, %r272, %r207, %r274;
	// end inline asm
	// begin inline asm
	shfl.sync.down.b32 %r260, %r261, %r272, %r207, %r274;
	// end inline asm
	mov.b64 	%rd56, {%r255, %r260};
	mov.b64 	%rd309, %fd335;
	mov.b64 	{%r266, %r271}, %rd309;
	// begin inline asm
	shfl.sync.down.b32 %r265, %r266, %r272, %r207, %r274;
	// end inline asm
	// begin inline asm
	shfl.sync.down.b32 %r270, %r271, %r272, %r207, %r274;
	// end inline asm
	mov.b64 	%rd310, {%r265, %r270};
	mov.b64 	%fd41, %rd310;
	add.s32 	%r275, %r188, 8;
	setp.gt.s32 	%p199, %r275, %r207;
	mov.u64 	%rd363, %rd362;
	mov.f64 	%fd336, %fd335;
	@%p199 bra 	$L__BB25_49;
	setp.eq.s64 	%p200, %rd362, 0;
	mov.u64 	%rd363, %rd56;
	mov.f64 	%fd336, %fd41;
	@%p200 bra 	$L__BB25_49;
	setp.gt.f64 	%p201, %fd335, %fd41;
	selp.b64 	%rd363, %rd56, %rd362, %p201;
	selp.f64 	%fd336, %fd41, %fd335, %p201;
$L__BB25_49:
	mov.b64 	{%r277, %r282}, %rd363;
	mov.b32 	%r293, 16;
	mov.b32 	%r295, -1;
	// begin inline asm
	shfl.sync.down.b32 %r276, %r277, %r293, %r207, %r295;
	// end inline asm
	// begin inline asm
	shfl.sync.down.b32 %r281, %r282, %r293, %r207, %r295;
	// end inline asm
	mov.b64 	%rd60, {%r276, %r281};
	mov.b64 	%rd311, %fd336;
	mov.b64 	{%r287, %r292}, %rd311;
	// begin inline asm
	shfl.sync.down.b32 %r286, %r287, %r293, %r207, %r295;
	// end inline asm
	// begin inline asm
	shfl.sync.down.b32 %r291, %r292, %r293, %r207, %r295;
	// end inline asm
	mov.b64 	%rd312, {%r286, %r291};
	mov.b64 	%fd44, %rd312;
	add.s32 	%r296, %r188, 16;
	setp.gt.s32 	%p202, %r296, %r207;
	mov.u64 	%rd408, %rd363;
	mov.f64 	%fd381, %fd336;
	@%p202 bra 	$L__BB25_52;
	setp.eq.s64 	%p203, %rd363, 0;
	mov.u64 	%rd408, %rd60;
	mov.f64 	%fd381, %fd44;
	@%p203 bra 	$L__BB25_52;
	setp.gt.f64 	%p204, %fd336, %fd44;
	selp.b64 	%rd408, %rd60, %rd363, %p204;
	selp.f64 	%fd381, %fd44, %fd336, %p204;
$L__BB25_52:
	setp.ne.s32 	%p205, %r188, 0;
	@%p205 bra 	$L__BB25_54;
	shr.u32 	%r297, %r1, 1;
	and.b32  	%r298, %r297, 496;
	mov.u32 	%r299, _ZZN3cub18CUB_300001_SM_10006detail6reduce28DeviceReduceSingleTileKernelINS2_10policy_hubI10DEInstancejN21DifferentialEvolution14determine_bestEE10Policy1000EN6thrust24THRUST_300001_SM_1000_NS6detail15normal_iteratorINSB_10device_ptrIS5_EEEEPS5_jS7_S5_S5_N4cuda3std3__410__identityEEEvT0_T1_T2_T3_T4_T6_E12temp_storage;
	add.s32 	%r300, %r299, %r298;
	st.shared.u64 	[%r300+8], %rd408;
	st.shared.f64 	[%r300+16], %fd381;
$L__BB25_54:
	bar.sync 	0;
	setp.ne.s32 	%p206, %r1, 0;
	setp.lt.u32 	%p207, %r54, 33;
	or.pred  	%p208, %p206, %p207;
	@%p208 bra 	$L__BB25_161;
	ld.shared.u64 	%rd313, [_ZZN3cub18CUB_300001_SM_10006detail6reduce28DeviceReduceSingleTileKernelINS2_10policy_hubI10DEInstancejN21DifferentialEvolution14determine_bestEE10Policy1000EN6thrust24THRUST_300001_SM_1000_NS6detail15normal_iteratorINSB_10device_ptrIS5_EEEEPS5_jS7_S5_S5_N4cuda3std3__410__identityEEEvT0_T1_T2_T3_T4_T6_E12temp_storage+24];
	ld.shared.f64 	%fd279, [_ZZN3cub18CUB_300001_SM_10006detail6reduce28DeviceReduceSingleTileKernelINS2_10policy_hubI10DEInstancejN21DifferentialEvolution14determine_bestEE10Policy1000EN6thrust24THRUST_300001_SM_1000_NS6detail15normal_iteratorINSB_10device_ptrIS5_EEEEPS5_jS7_S5_S5_N4cuda3std3__410__identityEEEvT0_T1_T2_T3_T4_T6_E12temp_storage+32];
	setp.eq.s64 	%p209, %rd408, 0;
	setp.lt.f64 	%p210, %fd279, %fd381;
	or.pred  	%p211, %p209, %p210;
	selp.f64 	%fd381, %fd279, %fd381, %p211;
	selp.b64 	%rd408, %rd313, %rd408, %p211;
	setp.lt.u32 	%p212, %r54, 65;
	@%p212 bra 	$L__BB25_161;
	ld.shared.u64 	%rd314, [_ZZN3cub18CUB_300001_SM_10006detail6reduce28DeviceReduceSingleTileKernelINS2_10policy_hubI10DEInstancejN21DifferentialEvolution14determine_bestEE10Policy1000EN6thrust24THRUST_300001_SM_1000_NS6detail15normal_iteratorINSB_10device_ptrIS5_EEEEPS5_jS7_S5_S5_N4cuda3std3__410__identityEEEvT0_T1_T2_T3_T4_T6_E12temp_storage+40];
	ld.shared.f64 	%fd281, [_ZZN3cub18CUB_300001_SM_10006detail6reduce28DeviceReduceSingleTileKernelINS2_10policy_hubI10DEInstancejN21DifferentialEvolution14determine_bestEE10Policy1000EN6thrust24THRUST_300001_SM_1000_NS6detail15normal_iteratorINSB_10device_ptrIS5_EEEEPS5_jS7_S5_S5_N4cuda3std3__410__identityEEEvT0_T1_T2_T3_T4_T6_E12temp_storage+48];
	setp.eq.s64 	%p213, %rd408, 0;
	setp.lt.f64 	%p214, %fd281, %fd381;
	or.pred  	%p215, %p213, %p214;
	selp.f64 	%fd381, %fd281, %fd381, %p215;
	selp.b64 	%rd408, %rd314, %rd408, %p215;
	setp.lt.u32 	%p216, %r54, 97;
	@%p216 bra 	$L__BB25_161;
	ld.shared.u64 	%rd315, [_ZZN3cub18CUB_300001_SM_10006detail6reduce28DeviceReduceSingleTileKernelINS2_10policy_hubI10DEInstancejN21DifferentialEvolution14determine_bestEE10Policy1000EN6thrust24THRUST_300001_SM_1000_NS6detail15normal_iteratorINSB_10device_ptrIS5_EEEEPS5_jS7_S5_S5_N4cuda3std3__410__identityEEEvT0_T1_T2_T3_T4_T6_E12temp_storage+56];
	ld.shared.f64 	%fd283, [_ZZN3cub18CUB_300001_SM_10006detail6reduce28DeviceReduceSingleTileKernelINS2_10policy_hubI10DEInstancejN21DifferentialEvolution14determine_bestEE10Policy1000EN6thrust24THRUST_300001_SM_1000_NS6detail15normal_iteratorINSB_10device_ptrIS5_EEEEPS5_jS7_S5_S5_N4cuda3std3__410__identityEEEvT0_T1_T2_T3_T4_T6_E12temp_storage+64];
	setp.eq.s64 	%p217, %rd408, 0;
	setp.lt.f64 	%p218, %fd283, %fd381;
	or.pred  	%p219, %p217, %p218;
	selp.f64 	%fd381, %fd283, %fd381, %p219;
	selp.b64 	%rd408, %rd315, %rd408, %p219;
	setp.lt.u32 	%p220, %r54, 129;
	@%p220 bra 	$L__BB25_161;
	ld.shared.u64 	%rd316, [_ZZN3cub18CUB_300001_SM_10006detail6reduce28DeviceReduceSingleTileKernelINS2_10policy_hubI10DEInstancejN21DifferentialEvolution14determine_bestEE10Policy1000EN6thrust24THRUST_300001_SM_1000_NS6detail15normal_iteratorINSB_10device_ptrIS5_EEEEPS5_jS7_S5_S5_N4cuda3std3__410__identityEEEvT0_T1_T2_T3_T4_T6_E12temp_storage+72];
	ld.shared.f64 	%fd285, [_ZZN3cub18CUB_300001_SM_10006detail6reduce28DeviceReduceSingleTileKernelINS2_10policy_hubI10DEInstancejN21DifferentialEvolution14determine_bestEE10Policy1000EN6thrust24THRUST_300001_SM_1000_NS6detail15normal_iteratorINSB_10device_ptrIS5_EEEEPS5_jS7_S5_S5_N4cuda3std3__410__identityEEEvT0_T1_T2_T3_T4_T6_E12temp_storage+80];
	setp.eq.s64 	%p221, %rd408, 0;
	setp.lt.f64 	%p222, %fd285, %fd381;
	or.pred  	%p223, %p221, %p222;
	selp.f64 	%fd381, %fd285, %fd381, %p223;
	selp.b64 	%rd408, %rd316, %rd408, %p223;
	setp.lt.u32 	%p224, %r54, 161;
	@%p224 bra 	$L__BB25_161;
	ld.shared.u64 	%rd317, [_ZZN3cub18CUB_300001_SM_10006detail6reduce28DeviceReduceSingleTileKernelINS2_10policy_hubI10DEInstancejN21DifferentialEvolution14determine_bestEE10Policy1000EN6thrust24THRUST_300001_SM_1000_NS6detail15normal_iteratorINSB_10device_ptrIS5_EEEEPS5_jS7_S5_S5_N4cuda3std3__410__identityEEEvT0_T1_T2_T3_T4_T6_E12temp_storage+88];
	ld.shared.f64 	%fd287, [_ZZN3cub18CUB_300001_SM_10006detail6reduce28DeviceReduceSingleTileKernelINS2_10policy_hubI10DEInstancejN21DifferentialEvolution14determine_bestEE10Policy1000EN6thrust24THRUST_300001_SM_1000_NS6detail15normal_iteratorINSB_10device_ptrIS5_EEEEPS5_jS7_S5_S5_N4cuda3std3__410__identityEEEvT0_T1_T2_T3_T4_T6_E12temp_storage+96];
	setp.eq.s64 	%p225, %rd408, 0;
	setp.lt.f64 	%p226, %fd287, %fd381;
	or.pred  	%p227, %p225, %p226;
	selp.f64 	%fd381, %fd287, %fd381, %p227;
	selp.b64 	%rd408, %rd317, %rd408, %p227;
	setp.lt.u32 	%p228, %r54, 193;
	@%p228 bra 	$L__BB25_161;
	ld.shared.u64 	%rd318, [_ZZN3cub18CUB_300001_SM_10006detail6reduce28DeviceReduceSingleTileKernelINS2_10policy_hubI10DEInstancejN21DifferentialEvolution14determine_bestEE10Policy1000EN6thrust24THRUST_300001_SM_1000_NS6detail15normal_iteratorINSB_10device_ptrIS5_EEEEPS5_jS7_S5_S5_N4cuda3std3__410__identityEEEvT0_T1_T2_T3_T4_T6_E12temp_storage+104];
	ld.shared.f64 	%fd289, [_ZZN3cub18CUB_300001_SM_10006detail6reduce28DeviceReduceSingleTileKernelINS2_10policy_hubI10DEInstancejN21DifferentialEvolution14determine_bestEE10Policy1000EN6thrust24THRUST_300001_SM_1000_NS6detail15normal_iteratorINSB_10device_ptrIS5_EEEEPS5_jS7_S5_S5_N4cuda3std3__410__identityEEEvT0_T1_T2_T3_T4_T6_E12temp_storage+112];
	setp.eq.s64 	%p229, %rd408, 0;
	setp.lt.f64 	%p230, %fd289, %fd381;
	or.pred  	%p231, %p229, %p230;
	selp.f64 	%fd52, %fd289, %fd381, %p231;
	selp.b64 	%rd69, %rd318, %rd408, %p231;
	setp.lt.u32 	%p232, %r54, 225;
	mov.f64 	%fd381, %fd52;
	mov.u64 	%rd408, %rd69;
	@%p232 bra 	$L__BB25_161;
	ld.shared.u64 	%rd408, [_ZZN3cub18CUB_300001_SM_10006detail6reduce28DeviceReduceSingleTileKernelINS2_10policy_hubI10DEInstancejN21DifferentialEvolution14determine_bestEE10Policy1000EN6thrust24THRUST_300001_SM_1000_NS6detail15normal_iteratorINSB_10device_ptrIS5_EEEEPS5_jS7_S5_S5_N4cuda3std3__410__identityEEEvT0_T1_T2_T3_T4_T6_E12temp_storage+120];
	ld.shared.f64 	%fd381, [_ZZN3cub18CUB_300001_SM_10006detail6reduce28DeviceReduceSingleTileKernelINS2_10policy_hubI10DEInstancejN21DifferentialEvolution14determine_bestEE10Policy1000EN6thrust24THRUST_300001_SM_1000_NS6detail15normal_iteratorINSB_10device_ptrIS5_EEEEPS5_jS7_S5_S5_N4cuda3std3__410__identityEEEvT0_T1_T2_T3_T4_T6_E12temp_storage+128];
	setp.eq.s64 	%p233, %rd69, 0;
	@%p233 bra 	$L__BB25_161;
	setp.lt.f64 	%p234, %fd381, %fd52;
	selp.b64 	%rd408, %rd408, %rd69, %p234;
	selp.f64 	%fd381, %fd381, %fd52, %p234;
	bra.uni 	$L__BB25_161;
$L__BB25_63:
	mov.u32 	%r28, %tid.x;
	mul.wide.u32 	%rd189, %r28, 16;
	add.s64 	%rd72, %rd3, %rd189;
	ld.global.u64 	%rd73, [%rd72];
	ld.global.u64 	%rd365, [%rd72+4096];
	ld.global.f64 	%fd338, [%rd72+4104];
	ld.global.u64 	%rd366, [%rd72+8192];
	ld.global.f64 	%fd339, [%rd72+8200];
	ld.global.u64 	%rd395, [%rd72+12288];
	ld.global.f64 	%fd368, [%rd72+12296];
	setp.eq.s64 	%p3, %rd73, 0;
	@%p3 bra 	$L__BB25_65;
	ld.global.f64 	%fd163, [%rd72+8];
	setp.lt.f64 	%p4, %fd338, %fd163;
	selp.f64 	%fd338, %fd338, %fd163, %p4;
	selp.b64 	%rd365, %rd365, %rd73, %p4;
$L__BB25_65:
	setp.eq.s64 	%p5, %rd365, 0;
	@%p5 bra 	$L__BB25_67;
	setp.lt.f64 	%p6, %fd339, %fd338;
	selp.f64 	%fd339, %fd339, %fd338, %p6;
	selp.b64 	%rd366, %rd366, %rd365, %p6;
$L__BB25_67:
	setp.eq.s64 	%p7, %rd366, 0;
	@%p7 bra 	$L__BB25_69;
	setp.lt.f64 	%p8, %fd368, %fd339;
	selp.f64 	%fd368, %fd368, %fd339, %p8;
	selp.b64 	%rd395, %rd395, %rd366, %p8;
$L__BB25_69:
	add.s32 	%r29, %r54, -1024;
	setp.lt.u32 	%p9, %r29, 1024;
	mov.b32 	%r416, 1024;
	@%p9 bra 	$L__BB25_81;
	mov.b32 	%r416, 1024;
	mov.f64 	%fd341, %fd368;
	mov.u64 	%rd368, %rd395;
$L__BB25_71:
	add.s32 	%r57, %r28, %r416;
	mul.wide.u32 	%rd190, %r57, 16;
	add.s64 	%rd191, %rd3, %rd190;
	ld.global.u64 	%rd369, [%rd191];
	ld.global.f64 	%fd342, [%rd191+8];
	ld.global.u64 	%rd370, [%rd191+4096];
	ld.global.f64 	%fd343, [%rd191+4104];
	ld.global.u64 	%rd371, [%rd191+8192];
	ld.global.f64 	%fd344, [%rd191+8200];
	ld.global.u64 	%rd395, [%rd191+12288];
	ld.global.f64 	%fd368, [%rd191+12296];
	setp.eq.s64 	%p10, %rd368, 0;
	@%p10 bra 	$L__BB25_73;
	setp.lt.f64 	%p11, %fd342, %fd341;
	selp.f64 	%fd342, %fd342, %fd341, %p11;
	selp.b64 	%rd369, %rd369, %rd368, %p11;
$L__BB25_73:
	setp.eq.s64 	%p12, %rd369, 0;
	@%p12 bra 	$L__BB25_75;
	setp.lt.f64 	%p13, %fd343, %fd342;
	selp.f64 	%fd343, %fd343, %fd342, %p13;
	selp.b64 	%rd370, %rd370, %rd369, %p13;
$L__BB25_75:
	setp.eq.s64 	%p14, %rd370, 0;
	@%p14 bra 	$L__BB25_77;
	setp.lt.f64 	%p15, %fd344, %fd343;
	selp.f64 	%fd344, %fd344, %fd343, %p15;
	selp.b64 	%rd371, %rd371, %rd370, %p15;
$L__BB25_77:
	setp.eq.s64 	%p16, %rd371, 0;
	@%p16 bra 	$L__BB25_79;
	setp.lt.f64 	%p17, %fd368, %fd344;
	selp.f64 	%fd368, %fd368, %fd344, %p17;
	selp.b64 	%rd395, %rd395, %rd371, %p17;
$L__BB25_79:
	sub.s32 	%r58, %r54, %r416;
	setp.lt.u32 	%p18, %r58, 1024;
	@%p18 bra 	$L__BB25_123;
	add.s32 	%r416, %r416, 1024;
	setp.le.u32 	%p19, %r416, %r29;
	mov.f64 	%fd341, %fd368;
	mov.u64 	%rd368, %rd395;
	@%p19 bra 	$L__BB25_71;
$L__BB25_81:
	setp.le.u32 	%p20, %r54, %r416;
	sub.s32 	%r59, %r54, %r416;
	setp.ge.s32 	%p21, %r28, %r59;
	or.pred  	%p22, %p20, %p21;
	@%p22 bra 	$L__BB25_123;
	not.b32 	%r61, %r28;
	add.s32 	%r62, %r54, %r61;
	sub.s32 	%r33, %r62, %r416;
	shr.u32 	%r63, %r33, 8;
	add.s32 	%r34, %r63, 1;
	and.b32  	%r35, %r34, 7;
	setp.lt.u32 	%p23, %r33, 1792;
	mov.u32 	%r421, %r28;
	@%p23 bra 	$L__BB25_102;
	or.b32  	%r419, %r28, 1024;
	add.s32 	%r418, %r28, %r416;
	and.b32  	%r64, %r34, 33554424;
	neg.s32 	%r417, %r64;
$L__BB25_84:
	.pragma "nounroll";
	mul.wide.u32 	%rd193, %r418, 16;
	add.s64 	%rd194, %rd3, %rd193;
	ld.global.u64 	%rd375, [%rd194];
	ld.global.f64 	%fd348, [%rd194+8];
	setp.eq.s64 	%p24, %rd395, 0;
	@%p24 bra 	$L__BB25_86;
	setp.lt.f64 	%p25, %fd348, %fd368;
	selp.b64 	%rd375, %rd375, %rd395, %p25;
	selp.f64 	%fd348, %fd348, %fd368, %p25;
$L__BB25_86:
	add.s32 	%r65, %r418, 256;
	mul.wide.u32 	%rd195, %r65, 16;
	add.s64 	%rd196, %rd3, %rd195;
	ld.global.u64 	%rd376, [%rd196];
	ld.global.f64 	%fd349, [%rd196+8];
	setp.eq.s64 	%p26, %rd375, 0;
	@%p26 bra 	$L__BB25_88;
	setp.lt.f64 	%p27, %fd349, %fd348;
	selp.b64 	%rd376, %rd376, %rd375, %p27;
	selp.f64 	%fd349, %fd349, %fd348, %p27;
$L__BB25_88:
	add.s32 	%r66, %r418, 512;
	mul.wide.u32 	%rd197, %r66, 16;
	add.s64 	%rd198, %rd3, %rd197;
	ld.global.u64 	%rd377, [%rd198];
	ld.global.f64 	%fd350, [%rd198+8];
	setp.eq.s64 	%p28, %rd376, 0;
	@%p28 bra 	$L__BB25_90;
	setp.lt.f64 	%p29, %fd350, %fd349;
	selp.b64 	%rd377, %rd377, %rd376, %p29;
	selp.f64 	%fd350, %fd350, %fd349, %p29;
$L__BB25_90:
	add.s32 	%r67, %r418, 768;
	mul.wide.u32 	%rd199, %r67, 16;
	add.s64 	%rd200, %rd3, %rd199;
	ld.global.u64 	%rd378, [%rd200];
	ld.global.f64 	%fd351, [%rd200+8];
	setp.eq.s64 	%p30, %rd377, 0;
	@%p30 bra 	$L__BB25_92;
	setp.lt.f64 	%p31, %fd351, %fd350;
	selp.b64 	%rd378, %rd378, %rd377, %p31;
	selp.f64 	%fd351, %fd351, %fd350, %p31;
$L__BB25_92:
	add.s32 	%r68, %r418, 1024;
	mul.wide.u32 	%rd201, %r68, 16;
	add.s64 	%rd202, %rd3, %rd201;
	ld.global.u64 	%rd379, [%rd202];
	ld.global.f64 	%fd352, [%rd202+8];
	setp.eq.s64 	%p32, %rd378, 0;
	@%p32 bra 	$L__BB25_94;
	setp.lt.f64 	%p33, %fd352, %fd351;
	selp.b64 	%rd379, %rd379, %rd378, %p33;
	selp.f64 	%fd352, %fd352, %fd351, %p33;
$L__BB25_94:
	add.s32 	%r69, %r418, 1280;
	mul.wide.u32 	%rd203, %r69, 16;
	add.s64 	%rd204, %rd3, %rd203;
	ld.global.u64 	%rd380, [%rd204];
	ld.global.f64 	%fd353, [%rd204+8];
	setp.eq.s64 	%p34, %rd379, 0;
	@%p34 bra 	$L__BB25_96;
	setp.lt.f64 	%p35, %fd353, %fd352;
	selp.b64 	%rd380, %rd380, %rd379, %p35;
	selp.f64 	%fd353, %fd353, %fd352, %p35;
$L__BB25_96:
	add.s32 	%r70, %r418, 1536;
	mul.wide.u32 	%rd205, %r70, 16;
	add.s64 	%rd206, %rd3, %rd205;
	ld.global.u64 	%rd381, [%rd206];
	ld.global.f64 	%fd354, [%rd206+8];
	setp.eq.s64 	%p36, %rd380, 0;
	@%p36 bra 	$L__BB25_98;
	setp.lt.f64 	%p37, %fd354, %fd353;
	selp.b64 	%rd381, %rd381, %rd380, %p37;
	selp.f64 	%fd354, %fd354, %fd353, %p37;
$L__BB25_98:
	add.s32 	%r71, %r418, 1792;
	mul.wide.u32 	%rd207, %r71, 16;
	add.s64 	%rd208, %rd3, %rd207;
	ld.global.u64 	%rd395, [%rd208];
	ld.global.f64 	%fd368, [%rd208+8];
	setp.eq.s64 	%p38, %rd381, 0;
	@%p38 bra 	$L__BB25_100;
	setp.lt.f64 	%p39, %fd368, %fd354;
	selp.b64 	%rd395, %rd395, %rd381, %p39;
	selp.f64 	%fd368, %fd368, %fd354, %p39;
$L__BB25_100:
	add.s32 	%r419, %r419, 2048;
	add.s32 	%r418, %r418, 2048;
	add.s32 	%r417, %r417, 8;
	setp.ne.s32 	%p40, %r417, 0;
	@%p40 bra 	$L__BB25_84;
	add.s32 	%r421, %r419, -1024;
$L__BB25_102:
	setp.eq.s32 	%p41, %r35, 0;
	@%p41 bra 	$L__BB25_123;
	setp.lt.u32 	%p42, %r35, 4;
	@%p42 bra 	$L__BB25_113;
	add.s32 	%r47, %r421, %r416;
	mul.wide.u32 	%rd210, %r47, 16;
	add.s64 	%rd211, %rd3, %rd210;
	ld.global.u64 	%rd385, [%rd211];
	ld.global.f64 	%fd358, [%rd211+8];
	setp.eq.s64 	%p43, %rd395, 0;
	@%p43 bra 	$L__BB25_106;
	setp.lt.f64 	%p44, %fd358, %fd368;
	selp.b64 	%rd385, %rd385, %rd395, %p44;
	selp.f64 	%fd358, %fd358, %fd368, %p44;
$L__BB25_106:
	add.s32 	%r72, %r47, 256;
	mul.wide.u32 	%rd212, %r72, 16;
	add.s64 	%rd213, %rd3, %rd212;
	ld.global.u64 	%rd386, [%rd213];
	ld.global.f64 	%fd359, [%rd213+8];
	setp.eq.s64 	%p45, %rd385, 0;
	@%p45 bra 	$L__BB25_108;
	setp.lt.f64 	%p46, %fd359, %fd358;
	selp.b64 	%rd386, %rd386, %rd385, %p46;
	selp.f64 	%fd359, %fd359, %fd358, %p46;
$L__BB25_108:
	add.s32 	%r73, %r47, 512;
	mul.wide.u32 	%rd214, %r73, 16;
	add.s64 	%rd215, %rd3, %rd214;
	ld.global.u64 	%rd387, [%rd215];
	ld.global.f64 	%fd360, [%rd215+8];
	setp.eq.s64 	%p47, %rd386, 0;
	@%p47 bra 	$L__BB25_110;
	setp.lt.f64 	%p48, %fd360, %fd359;
	selp.b64 	%rd387, %rd387, %rd386, %p48;
	selp.f64 	%fd360, %fd360, %fd359, %p48;
$L__BB25_110:
	add.s32 	%r74, %r47, 768;
	mul.wide.u32 	%rd216, %r74, 16;
	add.s64 	%rd217, %rd3, %rd216;
	ld.global.u64 	%rd395, [%rd217];
	ld.global.f64 	%fd368, [%rd217+8];
	setp.eq.s64 	%p49, %rd387, 0;
	@%p49 bra 	$L__BB25_112;
	setp.lt.f64 	%p50, %fd368, %fd360;
	selp.b64 	%rd395, %rd395, %rd387, %p50;
	selp.f64 	%fd368, %fd368, %fd360, %p50;
$L__BB25_112:
	add.s32 	%r421, %r421, 1024;
$L__BB25_113:
	and.b32  	%r75, %r34, 3;
	setp.eq.s32 	%p51, %r75, 0;
	@%p51 bra 	$L__BB25_123;
	setp.eq.s32 	%p52, %r75, 1;
	mov.f64 	%fd367, %fd368;
	mov.u64 	%rd394, %rd395;
	@%p52 bra 	$L__BB25_120;
	add.s32 	%r50, %r421, %r416;
	mul.wide.u32 	%rd219, %r50, 16;
	add.s64 	%rd220, %rd3, %rd219;
	ld.global.u64 	%rd391, [%rd220];
	ld.global.f64 	%fd364, [%rd220+8];
	setp.eq.s64 	%p53, %rd395, 0;
	@%p53 bra 	$L__BB25_117;
	setp.lt.f64 	%p54, %fd364, %fd368;
	selp.b64 	%rd391, %rd391, %rd395, %p54;
	selp.f64 	%fd364, %fd364, %fd368, %p54;
$L__BB25_117:
	add.s32 	%r76, %r50, 256;
	mul.wide.u32 	%rd221, %r76, 16;
	add.s64 	%rd222, %rd3, %rd221;
	ld.global.u64 	%rd395, [%rd222];
	ld.global.f64 	%fd368, [%rd222+8];
	setp.eq.s64 	%p55, %rd391, 0;
	@%p55 bra 	$L__BB25_119;
	setp.lt.f64 	%p56, %fd368, %fd364;
	selp.b64 	%rd395, %rd395, %rd391, %p56;
	selp.f64 	%fd368, %fd368, %fd364, %p56;
$L__BB25_119:
	add.s32 	%r421, %r421, 512;
	mov.f64 	%fd367, %fd368;
	mov.u64 	%rd394, %rd395;
$L__BB25_120:
	and.b32  	%r77, %r33, 256;
	setp.ne.s32 	%p57, %r77, 0;
	@%p57 bra 	$L__BB25_123;
	add.s32 	%r78, %r421, %r416;
	mul.wide.u32 	%rd223, %r78, 16;
	add.s64 	%rd224, %rd3, %rd223;
	ld.global.u64 	%rd395, [%rd224];
	ld.global.f64 	%fd368, [%rd224+8];
	setp.eq.s64 	%p58, %rd394, 0;
	@%p58 bra 	$L__BB25_123;
	setp.lt.f64 	%p59, %fd368, %fd367;
	selp.b64 	%rd395, %rd395, %rd394, %p59;
	selp.f64 	%fd368, %fd368, %fd367, %p59;
$L__BB25_123:
	// begin inline asm
	mov.u32 %r79, %laneid;
	// end inline asm
	mov.b64 	{%r81, %r86}, %rd395;
	mov.b32 	%r97, 1;
	mov.b32 	%r98, 31;
	mov.b32 	%r99, -1;
	// begin inline asm
	shfl.sync.down.b32 %r80, %r81, %r97, %r98, %r99;
	// end inline asm
	// begin inline asm
	shfl.sync.down.b32 %r85, %r86, %r97, %r98, %r99;
	// end inline asm
	mov.b64 	%rd149, {%r80, %r85};
	mov.b64 	%rd225, %fd368;
	mov.b64 	{%r91, %r96}, %rd225;
	// begin inline asm
	shfl.sync.down.b32 %r90, %r91, %r97, %r98, %r99;
	// end inline asm
	// begin inline asm
	shfl.sync.down.b32 %r95, %r96, %r97, %r98, %r99;
	// end inline asm
	mov.b64 	%rd226, {%r90, %r95};
	mov.b64 	%fd130, %rd226;
	setp.gt.s32 	%p60, %r79, 30;
	mov.u64 	%rd396, %rd395;
	mov.f64 	%fd369, %fd368;
	@%p60 bra 	$L__BB25_126;
	setp.eq.s64 	%p61, %rd395, 0;
	mov.u64 	%rd396, %rd149;
	mov.f64 	%fd369, %fd130;
	@%p61 bra 	$L__BB25_126;
	setp.gt.f64 	%p62, %fd368, %fd130;
	selp.b64 	%rd396, %rd149, %rd395, %p62;
	selp.f64 	%fd369, %fd130, %fd368, %p62;
$L__BB25_126:
	mov.b64 	{%r101, %r106}, %rd396;
	mov.b32 	%r117, 2;
	mov.b32 	%r118, 31;
	mov.b32 	%r119, -1;
	// begin inline asm
	shfl.sync.down.b32 %r100, %r101, %r117, %r118, %r119;
	// end inline asm
	// begin inline asm
	shfl.sync.down.b32 %r105, %r106, %r117, %r118, %r119;
	// end inline asm
	mov.b64 	%rd153, {%r100, %r105};
	mov.b64 	%rd227, %fd369;
	mov.b64 	{%r111, %r116}, %rd227;
	// begin inline asm
	shfl.sync.down.b32 %r110, %r111, %r117, %r118, %r119;
	// end inline asm
	// begin inline asm
	shfl.sync.down.b32 %r115, %r116, %r117, %r118, %r119;
	// end inline asm
	mov.b64 	%rd228, {%r110, %r115};
	mov.b64 	%fd133, %rd228;
	setp.gt.s32 	%p63, %r79, 29;
	mov.u64 	%rd397, %rd396;
	mov.f64 	%fd370, %fd369;
	@%p63 bra 	$L__BB25_129;
	setp.eq.s64 	%p64, %rd396, 0;
	mov.u64 	%rd397, %rd153;
	mov.f64 	%fd370, %fd133;
	@%p64 bra 	$L__BB25_129;
	setp.gt.f64 	%p65, %fd369, %fd133;
	selp.b64 	%rd397, %rd153, %rd396, %p65;
	selp.f64 	%fd370, %fd133, %fd369, %p65;
$L__BB25_129:
	mov.b64 	{%r121, %r126}, %rd397;
	mov.b32 	%r137, 4;
	mov.b32 	%r138, 31;
	mov.b32 	%r139, -1;
	// begin inline asm
	shfl.sync.down.b32 %r120, %r121, %r137, %r138, %r139;
	// end inline asm
	// begin inline asm
	shfl.sync.down.b32 %r125, %r126, %r137, %r138, %r139;
	// end inline asm
	mov.b64 	%rd157, {%r120, %r125};
	mov.b64 	%rd229, %fd370;
	mov.b64 	{%r131, %r136}, %rd229;
	// begin inline asm
	shfl.sync.down.b32 %r130, %r131, %r137, %r138, %r139;
	// end inline asm
	// begin inline asm
	shfl.sync.down.b32 %r135, %r136, %r137, %r138, %r139;
	// end inline asm
	mov.b64 	%rd230, {%r130, %r135};
	mov.b64 	%fd136, %rd230;
	setp.gt.s32 	%p66, %r79, 27;
	mov.u64 	%rd398, %rd397;
	mov.f64 	%fd371, %fd370;
	@%p66 bra 	$L__BB25_132;
	setp.eq.s64 	%p67, %rd397, 0;
	mov.u64 	%rd398, %rd157;
	mov.f64 	%fd371, %fd136;
	@%p67 bra 	$L__BB25_132;
	setp.gt.f64 	%p68, %fd370, %fd136;
	selp.b64 	%rd398, %rd157, %rd397, %p68;
	selp.f64 	%fd371, %fd136, %fd370, %p68;
$L__BB25_132:
	mov.b64 	{%r141, %r146}, %rd398;
	mov.b32 	%r157, 8;
	mov.b32 	%r158, 31;
	mov.b32 	%r159, -1;
	// begin inline asm
	shfl.sync.down.b32 %r140, %r141, %r157, %r158, %r159;
	// end inline asm
	// begin inline asm
	shfl.sync.down.b32 %r145, %r146, %r157, %r158, %r159;
	// end inline asm
	mov.b64 	%rd161, {%r140, %r145};
	mov.b64 	%rd231, %fd371;
	mov.b64 	{%r151, %r156}, %rd231;
	// begin inline asm
	shfl.sync.down.b32 %r150, %r151, %r157, %r158, %r159;
	// end inline asm
	// begin inline asm
	shfl.sync.down.b32 %r155, %r156, %r157, %r158, %r159;
	// end inline asm
	mov.b64 	%rd232, {%r150, %r155};
	mov.b64 	%fd139, %rd232;
	setp.gt.s32 	%p69, %r79, 23;
	mov.u64 	%rd408, %rd398;
	mov.f64 	%fd381, %fd371;
	@%p69 bra 	$L__BB25_135;
	setp.eq.s64 	%p70, %rd398, 0;
	mov.u64 	%rd408, %rd161;
	mov.f64 	%fd381, %fd139;
	@%p70 bra 	$L__BB25_135;
	setp.gt.f64 	%p71, %fd371, %fd139;
	selp.b64 	%rd408, %rd161, %rd398, %p71;
	selp.f64 	%fd381, %fd139, %fd371, %p71;
$L__BB25_135:
	mov.b64 	{%r161, %r166}, %rd408;
	mov.b32 	%r177, 16;
	mov.b32 	%r178, 31;
	mov.b32 	%r179, -1;
	// begin inline asm
	shfl.sync.down.b32 %r160, %r161, %r177, %r178, %r179;
	// end inline asm
	// begin inline asm
	shfl.sync.down.b32 %r165, %r166, %r177, %r178, %r179;
	// end inline asm
	mov.b64 	%rd400, {%r160, %r165};
	mov.b64 	%rd233, %fd381;
	mov.b64 	{%r171, %r176}, %rd233;
	// begin inline asm
	shfl.sync.down.b32 %r170, %r171, %r177, %r178, %r179;
	// end inline asm
	// begin inline asm
	shfl.sync.down.b32 %r175, %r176, %r177, %r178, %r179;
	// end inline asm
	mov.b64 	%rd234, {%r170, %r175};
	mov.b64 	%fd373, %rd234;
	setp.gt.s32 	%p72, %r79, 15;
	@%p72 bra 	$L__BB25_140;
	setp.eq.s64 	%p73, %rd408, 0;
	@%p73 bra 	$L__BB25_138;
	setp.gt.f64 	%p74, %fd381, %fd373;
	selp.b64 	%rd400, %rd400, %rd408, %p74;
	selp.f64 	%fd373, %fd373, %fd381, %p74;
$L__BB25_138:
	setp.ne.s32 	%p75, %r79, 0;
	mov.f64 	%fd381, %fd373;
	mov.u64 	%rd408, %rd400;
	@%p75 bra 	$L__BB25_140;
	shr.u32 	%r180, %r28, 1;
	and.b32  	%r181, %r180, 496;
	mov.u32 	%r182, _ZZN3cub18CUB_300001_SM_10006detail6reduce28DeviceReduceSingleTileKernelINS2_10policy_hubI10DEInstancejN21DifferentialEvolution14determine_bestEE10Policy1000EN6thrust24THRUST_300001_SM_1000_NS6detail15normal_iteratorINSB_10device_ptrIS5_EEEEPS5_jS7_S5_S5_N4cuda3std3__410__identityEEEvT0_T1_T2_T3_T4_T6_E12temp_storage;
	add.s32 	%r183, %r182, %r181;
	st.shared.u64 	[%r183+8], %rd400;
	st.shared.f64 	[%r183+16], %fd373;
$L__BB25_140:
	bar.sync 	0;
	setp.ne.s32 	%p76, %r28, 0;
	@%p76 bra 	$L__BB25_161;
	ld.shared.u64 	%rd170, [_ZZN3cub18CUB_300001_SM_10006detail6reduce28DeviceReduceSingleTileKernelINS2_10policy_hubI10DEInstancejN21DifferentialEvolution14determine_bestEE10Policy1000EN6thrust24THRUST_300001_SM_1000_NS6detail15normal_iteratorINSB_10device_ptrIS5_EEEEPS5_jS7_S5_S5_N4cuda3std3__410__identityEEEvT0_T1_T2_T3_T4_T6_E12temp_storage+24];
	ld.shared.f64 	%fd146, [_ZZN3cub18CUB_300001_SM_10006detail6reduce28DeviceReduceSingleTileKernelINS2_10policy_hubI10DEInstancejN21DifferentialEvolution14determine_bestEE10Policy1000EN6thrust24THRUST_300001_SM_1000_NS6detail15normal_iteratorINSB_10device_ptrIS5_EEEEPS5_jS7_S5_S5_N4cuda3std3__410__identityEEEvT0_T1_T2_T3_T4_T6_E12temp_storage+32];
	setp.eq.s64 	%p77, %rd408, 0;
	mov.u64 	%rd402, %rd170;
	mov.f64 	%fd375, %fd146;
	@%p77 bra 	$L__BB25_144;
	setp.geu.f64 	%p78, %fd146, %fd381;
	mov.u64 	%rd402, %rd408;
	mov.f64 	%fd375, %fd381;
	@%p78 bra 	$L__BB25_144;
	mov.u64 	%rd402, %rd170;
	mov.f64 	%fd375, %fd146;
$L__BB25_144:
	ld.shared.u64 	%rd172, [_ZZN3cub18CUB_300001_SM_10006detail6reduce28DeviceReduceSingleTileKernelINS2_10policy_hubI10DEInstancejN21DifferentialEvolution14determine_bestEE10Policy1000EN6thrust24THRUST_300001_SM_1000_NS6detail15normal_iteratorINSB_10device_ptrIS5_EEEEPS5_jS7_S5_S5_N4cuda3std3__410__identityEEEvT0_T1_T2_T3_T4_T6_E12temp_storage+40];
	ld.shared.f64 	%fd148, [_ZZN3cub18CUB_300001_SM_10006detail6reduce28DeviceReduceSingleTileKernelINS2_10policy_hubI10DEInstancejN21DifferentialEvolution14determine_bestEE10Policy1000EN6thrust24THRUST_300001_SM_1000_NS6detail15normal_iteratorINSB_10device_ptrIS5_EEEEPS5_jS7_S5_S5_N4cuda3std3__410__identityEEEvT0_T1_T2_T3_T4_T6_E12temp_storage+48];
	setp.eq.s64 	%p79, %rd402, 0;
	mov.u64 	%rd403, %rd172;
	mov.f64 	%fd376, %fd148;
	@%p79 bra 	$L__BB25_147;
	setp.geu.f64 	%p80, %fd148, %fd375;
	mov.u64 	%rd403, %rd402;
	mov.f64 	%fd376, %fd375;
	@%p80 bra 	$L__BB25_147;
	mov.u64 	%rd403, %rd172;
	mov.f64 	%fd376, %fd148;
$L__BB25_147:
	ld.shared.u64 	%rd174, [_ZZN3cub18CUB_300001_SM_10006detail6reduce28DeviceReduceSingleTileKernelINS2_10policy_hubI10DEInstancejN21DifferentialEvolution14determine_bestEE10Policy1000EN6thrust24THRUST_300001_SM_1000_NS6detail15normal_iteratorINSB_10device_ptrIS5_EEEEPS5_jS7_S5_S5_N4cuda3std3__410__identityEEEvT0_T1_T2_T3_T4_T6_E12temp_storage+56];
	ld.shared.f64 	%fd150, [_ZZN3cub18CUB_300001_SM_10006detail6reduce28DeviceReduceSingleTileKernelINS2_10policy_hubI10DEInstancejN21DifferentialEvolution14determine_bestEE10Policy1000EN6thrust24THRUST_300001_SM_1000_NS6detail15normal_iteratorINSB_10device_ptrIS5_EEEEPS5_jS7_S5_S5_N4cuda3std3__410__identityEEEvT0_T1_T2_T3_T4_T6_E12temp_storage+64];
	setp.eq.s64 	%p81, %rd403, 0;
	mov.u64 	%rd404, %rd174;
	mov.f64 	%fd377, %fd150;
	@%p81 bra 	$L__BB25_150;
	setp.geu.f64 	%p82, %fd150, %fd376;
	mov.u64 	%rd404, %rd403;
	mov.f64 	%fd377, %fd376;
	@%p82 bra 	$L__BB25_150;
	mov.u64 	%rd404, %rd174;
	mov.f64 	%fd377, %fd150;
$L__BB25_150:
	ld.shared.u64 	%rd176, [_ZZN3cub18CUB_300001_SM_10006detail6reduce28DeviceReduceSingleTileKernelINS2_10policy_hubI10DEInstancejN21DifferentialEvolution14determine_bestEE10Policy1000EN6thrust24THRUST_300001_SM_1000_NS6detail15normal_iteratorINSB_10device_ptrIS5_EEEEPS5_jS7_S5_S5_N4cuda3std3__410__identityEEEvT0_T1_T2_T3_T4_T6_E12temp_storage+72];
	ld.shared.f64 	%fd152, [_ZZN3cub18CUB_300001_SM_10006detail6reduce28DeviceReduceSingleTileKernelINS2_10policy_hubI10DEInstancejN21DifferentialEvolution14determine_bestEE10Policy1000EN6thrust24THRUST_300001_SM_1000_NS6detail15normal_iteratorINSB_10device_ptrIS5_EEEEPS5_jS7_S5_S5_N4cuda3std3__410__identityEEEvT0_T1_T2_T3_T4_T6_E12temp_storage+80];
	setp.eq.s64 	%p83, %rd404, 0;
	mov.u64 	%rd405, %rd176;
	mov.f64 	%fd378, %fd152;
	@%p83 bra 	$L__BB25_153;
	setp.geu.f64 	%p84, %fd152, %fd377;
	mov.u64 	%rd405, %rd404;
	mov.f64 	%fd378, %fd377;
	@%p84 bra 	$L__BB25_153;
	mov.u64 	%rd405, %rd176;
	mov.f64 	%fd378, %fd152;
$L__BB25_153:
	ld.shared.u64 	%rd178, [_ZZN3cub18CUB_300001_SM_10006detail6reduce28DeviceReduceSingleTileKernelINS2_10policy_hubI10DEInstancejN21DifferentialEvolution14determine_bestEE10Policy1000EN6thrust24THRUST_300001_SM_1000_NS6detail15normal_iteratorINSB_10device_ptrIS5_EEEEPS5_jS7_S5_S5_N4cuda3std3__410__identityEEEvT0_T1_T2_T3_T4_T6_E12temp_storage+88];
	ld.shared.f64 	%fd154, [_ZZN3cub18CUB_300001_SM_10006detail6reduce28DeviceReduceSingleTileKernelINS2_10policy_hubI10DEInstancejN21DifferentialEvolution14determine_bestEE10Policy1000EN6thrust24THRUST_300001_SM_1000_NS6detail15normal_iteratorINSB_10device_ptrIS5_EEEEPS5_jS7_S5_S5_N4cuda3std3__410__identityEEEvT0_T1_T2_T3_T4_T6_E12temp_storage+96];
	setp.eq.s64 	%p85, %rd405, 0;
	mov.u64 	%rd406, %rd178;
	mov.f64 	%fd379, %fd154;
	@%p85 bra 	$L__BB25_156;
	setp.geu.f64 	%p86, %fd154, %fd378;
	mov.u64 	%rd406, %rd405;
	mov.f64 	%fd379, %fd378;
	@%p86 bra 	$L__BB25_156;
	mov.u64 	%rd406, %rd178;
	mov.f64 	%fd379, %fd154;
$L__BB25_156:
	ld.shared.u64 	%rd180, [_ZZN3cub18CUB_300001_SM_10006detail6reduce28DeviceReduceSingleTileKernelINS2_10policy_hubI10DEInstancejN21DifferentialEvolution14determine_bestEE10Policy1000EN6thrust24THRUST_300001_SM_1000_NS6detail15normal_iteratorINSB_10device_ptrIS5_EEEEPS5_jS7_S5_S5_N4cuda3std3__410__identityEEEvT0_T1_T2_T3_T4_T6_E12temp_storage+104];
	ld.shared.f64 	%fd156, [_ZZN3cub18CUB_300001_SM_10006detail6reduce28DeviceReduceSingleTileKernelINS2_10policy_hubI10DEInstancejN21DifferentialEvolution14determine_bestEE10Policy1000EN6thrust24THRUST_300001_SM_1000_NS6detail15normal_iteratorINSB_10device_ptrIS5_EEEEPS5_jS7_S5_S5_N4cuda3std3__410__identityEEEvT0_T1_T2_T3_T4_T6_E12temp_storage+112];
	setp.eq.s64 	%p87, %rd406, 0;
	mov.u64 	%rd407, %rd180;
	mov.f64 	%fd380, %fd156;
	@%p87 bra 	$L__BB25_159;
	setp.geu.f64 	%p88, %fd156, %fd379;
	mov.u64 	%rd407, %rd406;
	mov.f64 	%fd380, %fd379;
	@%p88 bra 	$L__BB25_159;
	mov.u64 	%rd407, %rd180;
	mov.f64 	%fd380, %fd156;
$L__BB25_159:
	ld.shared.u64 	%rd408, [_ZZN3cub18CUB_300001_SM_10006detail6reduce28DeviceReduceSingleTileKernelINS2_10policy_hubI10DEInstancejN21DifferentialEvolution14determine_bestEE10Policy1000EN6thrust24THRUST_300001_SM_1000_NS6detail15normal_iteratorINSB_10device_ptrIS5_EEEEPS5_jS7_S5_S5_N4cuda3std3__410__identityEEEvT0_T1_T2_T3_T4_T6_E12temp_storage+120];
	ld.shared.f64 	%fd381, [_ZZN3cub18CUB_300001_SM_10006detail6reduce28DeviceReduceSingleTileKernelINS2_10policy_hubI10DEInstancejN21DifferentialEvolution14determine_bestEE10Policy1000EN6thrust24THRUST_300001_SM_1000_NS6detail15normal_iteratorINSB_10device_ptrIS5_EEEEPS5_jS7_S5_S5_N4cuda3std3__410__identityEEEvT0_T1_T2_T3_T4_T6_E12temp_storage+128];
	setp.eq.s64 	%p89, %rd407, 0;
	@%p89 bra 	$L__BB25_161;
	setp.lt.f64 	%p90, %fd381, %fd380;
	selp.b64 	%rd408, %rd408, %rd407, %p90;
	selp.f64 	%fd381, %fd381, %fd380, %p90;
$L__BB25_161:
	mov.u32 	%r406, %tid.x;
	setp.ne.s32 	%p274, %r406, 0;
	@%p274 bra 	$L__BB25_165;
	setp.eq.s64 	%p275, %rd2, 0;
	@%p275 bra 	$L__BB25_164;
	setp.lt.f64 	%p276, %fd381, %fd1;
	selp.b64 	%rd408, %rd408, %rd2, %p276;
	selp.f64 	%fd381, %fd381, %fd1, %p276;
$L__BB25_164:
	st.global.u64 	[%rd1], %rd408;
	st.global.f64 	[%rd1+8], %fd381;
$L__BB25_165:
	ret;

}
	// .globl	_ZN3cub18CUB_300001_SM_10006detail6reduce18DeviceReduceKernelINS2_10policy_hubI10DEInstancejN21DifferentialEvolution14determine_bestEE10Policy1000EN6thrust24THRUST_300001_SM_1000_NS6detail15normal_iteratorINSB_10device_ptrIS5_EEEEjS7_S5_N4cuda3std3__410__identityEEEvT0_PT3_T1_NS0_13GridEvenShareISO_EET2_T4_
.visible .entry _ZN3cub18CUB_300001_SM_10006detail6reduce18DeviceReduceKernelINS2_10policy_hubI10DEInstancejN21DifferentialEvolution14determine_bestEE10Policy1000EN6thrust24THRUST_300001_SM_1000_NS6detail15normal_iteratorINSB_10device_ptrIS5_EEEEjS7_S5_N4cuda3std3__410__identityEEEvT0_PT3_T1_NS0_13GridEvenShareISO_EET2_T4_(
	.param .align 8 .b8 _ZN3cub18CUB_300001_SM_10006detail6reduce18DeviceReduceKernelINS2_10policy_hubI10DEInstancejN21DifferentialEvolution14determine_bestEE10Policy1000EN6thrust24THRUST_300001_SM_1000_NS6detail15normal_iteratorINSB_10device_ptrIS5_EEEEjS7_S5_N4cuda3std3__410__identityEEEvT0_PT3_T1_NS0_13GridEvenShareISO_EET2_T4__param_0[8],
	.param .u64 .ptr .align 1 _ZN3cub18CUB_300001_SM_10006detail6reduce18DeviceReduceKernelINS2_10policy_hubI10DEInstancejN21DifferentialEvolution14determine_bestEE10Policy1000EN6thrust24THRUST_300001_SM_1000_NS6detail15normal_iteratorINSB_10device_ptrIS5_EEEEjS7_S5_N4cuda3std3__410__identityEEEvT0_PT3_T1_NS0_13GridEvenShareISO_EET2_T4__param_1,
	.param .u32 _ZN3cub18CUB_300001_SM_10006detail6reduce18DeviceReduceKernelINS2_10policy_hubI10DEInstancejN21DifferentialEvolution14determine_bestEE10Policy1000EN6thrust24THRUST_300001_SM_1000_NS6detail15normal_iteratorINSB_10device_ptrIS5_EEEEjS7_S5_N4cuda3std3__410__identityEEEvT0_PT3_T1_NS0_13GridEvenShareISO_EET2_T4__param_2,
	.param .align 4 .b8 _ZN3cub18CUB_300001_SM_10006detail6reduce18DeviceReduceKernelINS2_10policy_hubI10DEInstancejN21DifferentialEvolution14determine_bestEE10Policy1000EN6thrust24THRUST_300001_SM_1000_NS6detail15normal_iteratorINSB_10device_ptrIS5_EEEEjS7_S5_N4cuda3std3__410__identityEEEvT0_PT3_T1_NS0_13GridEvenShareISO_EET2_T4__param_3[40],
	.param .align 1 .b8 _ZN3cub18CUB_300001_SM_10006detail6reduce18DeviceReduceKernelINS2_10policy_hubI10DEInstancejN21DifferentialEvolution14determine_bestEE10Policy1000EN6thrust24THRUST_300001_SM_1000_NS6detail15normal_iteratorINSB_10device_ptrIS5_EEEEjS7_S5_N4cuda3std3__410__identityEEEvT0_PT3_T1_NS0_13GridEvenShareISO_EET2_T4__param_4[1],
	.param .align 1 .b8 _ZN3cub18CUB_300001_SM_10006detail6reduce18DeviceReduceKernelINS2_10policy_hubI10DEInstancejN21DifferentialEvolution14determine_bestEE10Policy1000EN6thrust24THRUST_300001_SM_1000_NS6detail15normal_iteratorINSB_10device_ptrIS5_EEEEjS7_S5_N4cuda3std3__410__identityEEEvT0_PT3_T1_NS0_13GridEvenShareISO_EET2_T4__param_5[1]
)
.maxntid 256
{
	.reg .pred 	%p<274>;
	.reg .b32 	%r<497>;
	.reg .b64 	%rd<449>;
	.reg .b64 	%fd<377>;
	// demoted variable
	.shared .align 8 .b8 _ZZN3cub18CUB_300001_SM_10006detail6reduce18DeviceReduceKernelINS2_10policy_hubI10DEInstancejN21DifferentialEvolution14determine_bestEE10Policy1000EN6thrust24THRUST_300001_SM_1000_NS6detail15normal_iteratorINSB_10device_ptrIS5_EEEEjS7_S5_N4cuda3std3__410__identityEEEvT0_PT3_T1_NS0_13GridEvenShareISO_EET2_T4_E12temp_storage[152];
	ld.param.u32 	%r80, [_ZN3cub18CUB_300001_SM_10006detail6reduce18DeviceReduceKernelINS2_10policy_hubI10DEInstancejN21DifferentialEvolution14determine_bestEE10Policy1000EN6thrust24THRUST_300001_SM_1000_NS6detail15normal_iteratorINSB_10device_ptrIS5_EEEEjS7_S5_N4cuda3std3__410__identityEEEvT0_PT3_T1_NS0_13GridEvenShareISO_EET2_T4__param_3+20];
	ld.param.u32 	%r81, [_ZN3cub18CUB_300001_SM_10006detail6reduce18DeviceReduceKernelINS2_10policy_hubI10DEInstancejN21DifferentialEvolution14determine_bestEE10Policy1000EN6thrust24THRUST_300001_SM_1000_NS6detail15normal_iteratorINSB_10device_ptrIS5_EEEEjS7_S5_N4cuda3std3__410__identityEEEvT0_PT3_T1_NS0_13GridEvenShareISO_EET2_T4__param_3+24];
	ld.param.u64 	%rd177, [_ZN3cub18CUB_300001_SM_10006detail6reduce18DeviceReduceKernelINS2_10policy_hubI10DEInstancejN21DifferentialEvolution14determine_bestEE10Policy1000EN6thrust24THRUST_300001_SM_1000_NS6detail15normal_iteratorINSB_10device_ptrIS5_EEEEjS7_S5_N4cuda3std3__410__identityEEEvT0_PT3_T1_NS0_13GridEvenShareISO_EET2_T4__param_0];
	cvta.to.global.u64 	%rd1, %rd177;
	mov.u32 	%r2, %ctaid.x;
	shl.b32 	%r3, %r81, 10;
	shl.b32 	%r4, %r2, 10;
	sub.s32 	%r5, %r80, %r4;
	setp.gt.u32 	%p1, %r5, 1023;
	@%p1 bra 	$L__BB26_61;
	mov.u32 	%r6, %tid.x;
	setp.ge.u32 	%p90, %r6, %r5;
	mov.f64 	%fd323, 0dBFF0000000000000;
	mov.b64 	%rd395, 0;
	mov.u32 	%r482, %r6;
	@%p90 bra 	$L__BB26_3;
	add.s32 	%r226, %r4, %r6;
	mul.wide.u32 	%rd225, %r226, 16;
	add.s64 	%rd226, %rd1, %rd225;
	ld.global.u64 	%rd395, [%rd226];
	ld.global.f64 	%fd323, [%rd226+8];
	add.s32 	%r482, %r6, 256;
$L__BB26_3:
	setp.ge.u32 	%p91, %r482, %r5;
	@%p91 bra 	$L__BB26_17;
	not.b32 	%r227, %r482;
	add.s32 	%r228, %r80, %r227;
	sub.s32 	%r229, %r228, %r4;
	shr.u32 	%r230, %r229, 8;
	add.s32 	%r9, %r230, 1;
	and.b32  	%r10, %r9, 15;
	setp.lt.u32 	%p92, %r229, 3840;
	@%p92 bra 	$L__BB26_8;
	or.b32  	%r481, %r482, 2048;
	add.s32 	%r480, %r482, %r4;
	and.b32  	%r231, %r9, 33554416;
	neg.s32 	%r479, %r231;
$L__BB26_6:
	.pragma "nounroll";
	mul.wide.u32 	%rd228, %r480, 16;
	add.s64 	%rd229, %rd1, %rd228;
	ld.global.u64 	%rd230, [%rd229];
	ld.global.f64 	%fd165, [%rd229+8];
	setp.eq.s64 	%p93, %rd395, 0;
	setp.lt.f64 	%p94, %fd165, %fd323;
	or.pred  	%p95, %p93, %p94;
	selp.f64 	%fd167, %fd165, %fd323, %p95;
	selp.b64 	%rd231, %rd230, %rd395, %p95;
	add.s32 	%r232, %r480, 256;
	mul.wide.u32 	%rd232, %r232, 16;
	add.s64 	%rd233, %rd1, %rd232;
	ld.global.u64 	%rd234, [%rd233];
	ld.global.f64 	%fd169, [%rd233+8];
	setp.eq.s64 	%p96, %rd231, 0;
	setp.lt.f64 	%p97, %fd169, %fd167;
	or.pred  	%p98, %p96, %p97;
	selp.f64 	%fd171, %fd169, %fd167, %p98;
	selp.b64 	%rd235, %rd234, %rd231, %p98;
	add.s32 	%r233, %r480, 512;
	mul.wide.u32 	%rd236, %r233, 16;
	add.s64 	%rd237, %rd1, %rd236;
	ld.global.u64 	%rd238, [%rd237];
	ld.global.f64 	%fd173, [%rd237+8];
	setp.eq.s64 	%p99, %rd235, 0;
	setp.lt.f64 	%p100, %fd173, %fd171;
	or.pred  	%p101, %p99, %p100;
	selp.f64 	%fd175, %fd173, %fd171, %p101;
	selp.b64 	%rd239, %rd238, %rd235, %p101;
	add.s32 	%r234, %r480, 768;
	mul.wide.u32 	%rd240, %r234, 16;
	add.s64 	%rd241, %rd1, %rd240;
	ld.global.u64 	%rd242, [%rd241];
	ld.global.f64 	%fd177, [%rd241+8];
	setp.eq.s64 	%p102, %rd239, 0;
	setp.lt.f64 	%p103, %fd177, %fd175;
	or.pred  	%p104, %p102, %p103;
	selp.f64 	%fd179, %fd177, %fd175, %p104;
	selp.b64 	%rd243, %rd242, %rd239, %p104;
	add.s32 	%r235, %r480, 1024;
	mul.wide.u32 	%rd244, %r235, 16;
	add.s64 	%rd245, %rd1, %rd244;
	ld.global.u64 	%rd246, [%rd245];
	ld.global.f64 	%fd181, [%rd245+8];
	setp.eq.s64 	%p105, %rd243, 0;
	setp.lt.f64 	%p106, %fd181, %fd179;
	or.pred  	%p107, %p105, %p106;
	selp.f64 	%fd183, %fd181, %fd179, %p107;
	selp.b64 	%rd247, %rd246, %rd243, %p107;
	add.s32 	%r236, %r480, 1280;
	mul.wide.u32 	%rd248, %r236, 16;
	add.s64 	%rd249, %rd1, %rd248;
	ld.global.u64 	%rd250, [%rd249];
	ld.global.f64 	%fd185, [%rd249+8];
	setp.eq.s64 	%p108, %rd247, 0;
	setp.lt.f64 	%p109, %fd185, %fd183;
	or.pred  	%p110, %p108, %p109;
	selp.f64 	%fd187, %fd185, %fd183, %p110;
	selp.b64 	%rd251, %rd250, %rd247, %p110;
	add.s32 	%r237, %r480, 1536;
	mul.wide.u32 	%rd252, %r237, 16;
	add.s64 	%rd253, %rd1, %rd252;
	ld.global.u64 	%rd254, [%rd253];
	ld.global.f64 	%fd189, [%rd253+8];
	setp.eq.s64 	%p111, %rd251, 0;
	setp.lt.f64 	%p112, %fd189, %fd187;
	or.pred  	%p113, %p111, %p112;
	selp.f64 	%fd191, %fd189, %fd187, %p113;
	selp.b64 	%rd255, %rd254, %rd251, %p113;
	add.s32 	%r238, %r480, 1792;
	mul.wide.u32 	%rd256, %r238, 16;
	add.s64 	%rd257, %rd1, %rd256;
	ld.global.u64 	%rd258, [%rd257];
	ld.global.f64 	%fd193, [%rd257+8];
	setp.eq.s64 	%p114, %rd255, 0;
	setp.lt.f64 	%p115, %fd193, %fd191;
	or.pred  	%p116, %p114, %p115;
	selp.f64 	%fd195, %fd193, %fd191, %p116;
	selp.b64 	%rd259, %rd258, %rd255, %p116;
	add.s32 	%r239, %r480, 2048;
	mul.wide.u32 	%rd260, %r239, 16;
	add.s64 	%rd261, %rd1, %rd260;
	ld.global.u64 	%rd262, [%rd261];
	ld.global.f64 	%fd197, [%rd261+8];
	setp.eq.s64 	%p117, %rd259, 0;
	setp.lt.f64 	%p118, %fd197, %fd195;
	or.pred  	%p119, %p117, %p118;
	selp.f64 	%fd199, %fd197, %fd195, %p119;
	selp.b64 	%rd263, %rd262, %rd259, %p119;
	add.s32 	%r240, %r480, 2304;
	mul.wide.u32 	%rd264, %r240, 16;
	add.s64 	%rd265, %rd1, %rd264;
	ld.global.u64 	%rd266, [%rd265];
	ld.global.f64 	%fd201, [%rd265+8];
	setp.eq.s64 	%p120, %rd263, 0;
	setp.lt.f64 	%p121, %fd201, %fd199;
	or.pred  	%p122, %p120, %p121;
	selp.f64 	%fd203, %fd201, %fd199, %p122;
	selp.b64 	%rd267, %rd266, %rd263, %p122;
	add.s32 	%r241, %r480, 2560;
	mul.wide.u32 	%rd268, %r241, 16;
	add.s64 	%rd269, %rd1, %rd268;
	ld.global.u64 	%rd270, [%rd269];
	ld.global.f64 	%fd205, [%rd269+8];
	setp.eq.s64 	%p123, %rd267, 0;
	setp.lt.f64 	%p124, %fd205, %fd203;
	or.pred  	%p125, %p123, %p124;
	selp.f64 	%fd207, %fd205, %fd203, %p125;
	selp.b64 	%rd271, %rd270, %rd267, %p125;
	add.s32 	%r242, %r480, 2816;
	mul.wide.u32 	%rd272, %r242, 16;
	add.s64 	%rd273, %rd1, %rd272;
	ld.global.u64 	%rd274, [%rd273];
	ld.global.f64 	%fd209, [%rd273+8];
	setp.eq.s64 	%p126, %rd271, 0;
	setp.lt.f64 	%p127, %fd209, %fd207;
	or.pred  	%p128, %p126, %p127;
	selp.f64 	%fd211, %fd209, %fd207, %p128;
	selp.b64 	%rd275, %rd274, %rd271, %p128;
	add.s32 	%r243, %r480, 3072;
	mul.wide.u32 	%rd276, %r243, 16;
	add.s64 	%rd277, %rd1, %rd276;
	ld.global.u64 	%rd278, [%rd277];
	ld.global.f64 	%fd213, [%rd277+8];
	setp.eq.s64 	%p129, %rd275, 0;
	setp.lt.f64 	%p130, %fd213, %fd211;
	or.pred  	%p131, %p129, %p130;
	selp.f64 	%fd215, %fd213, %fd211, %p131;
	selp.b64 	%rd279, %rd278, %rd275, %p131;
	add.s32 	%r244, %r480, 3328;
	mul.wide.u32 	%rd280, %r244, 16;
	add.s64 	%rd281, %rd1, %rd280;
	ld.global.u64 	%rd282, [%rd281];
	ld.global.f64 	%fd217, [%rd281+8];
	setp.eq.s64 	%p132, %rd279, 0;
	setp.lt.f64 	%p133, %fd217, %fd215;
	or.pred  	%p134, %p132, %p133;
	selp.f64 	%fd219, %fd217, %fd215, %p134;
	selp.b64 	%rd283, %rd282, %rd279, %p134;
	add.s32 	%r245, %r480, 3584;
	mul.wide.u32 	%rd284, %r245, 16;
	add.s64 	%rd285, %rd1, %rd284;
	ld.global.u64 	%rd286, [%rd285];
	ld.global.f64 	%fd221, [%rd285+8];
	setp.eq.s64 	%p135, %rd283, 0;
	setp.lt.f64 	%p136, %fd221, %fd219;
	or.pred  	%p137, %p135, %p136;
	selp.f64 	%fd223, %fd221, %fd219, %p137;
	selp.b64 	%rd287, %rd286, %rd283, %p137;
	add.s32 	%r246, %r480, 3840;
	mul.wide.u32 	%rd288, %r246, 16;
	add.s64 	%rd289, %rd1, %rd288;
	ld.global.u64 	%rd290, [%rd289];
	ld.global.f64 	%fd225, [%rd289+8];
	setp.eq.s64 	%p138, %rd287, 0;
	setp.lt.f64 	%p139, %fd225, %fd223;
	or.pred  	%p140, %p138, %p139;
	selp.f64 	%fd323, %fd225, %fd223, %p140;
	selp.b64 	%rd395, %rd290, %rd287, %p140;
	add.s32 	%r481, %r481, 4096;
	add.s32 	%r480, %r480, 4096;
	add.s32 	%r479, %r479, 16;
	setp.ne.s32 	%p141, %r479, 0;
	@%p141 bra 	$L__BB26_6;
	add.s32 	%r482, %r481, -2048;
$L__BB26_8:
	setp.eq.s32 	%p142, %r10, 0;
	@%p142 bra 	$L__BB26_17;
	and.b32  	%r22, %r9, 7;
	setp.lt.u32 	%p143, %r10, 8;
	@%p143 bra 	$L__BB26_11;
	add.s32 	%r247, %r4, %r482;
	mul.wide.u32 	%rd292, %r247, 16;
	add.s64 	%rd293, %rd1, %rd292;
	ld.global.u64 	%rd294, [%rd293];
	ld.global.f64 	%fd228, [%rd293+8];
	setp.eq.s64 	%p144, %rd395, 0;
	setp.lt.f64 	%p145, %fd228, %fd323;
	or.pred  	%p146, %p144, %p145;
	selp.f64 	%fd230, %fd228, %fd323, %p146;
	selp.b64 	%rd295, %rd294, %rd395, %p146;
	add.s32 	%r248, %r247, 256;
	mul.wide.u32 	%rd296, %r248, 16;
	add.s64 	%rd297, %rd1, %rd296;
	ld.global.u64 	%rd298, [%rd297];
	ld.global.f64 	%fd232, [%rd297+8];
	setp.eq.s64 	%p147, %rd295, 0;
	setp.lt.f64 	%p148, %fd232, %fd230;
	or.pred  	%p149, %p147, %p148;
	selp.f64 	%fd234, %fd232, %fd230, %p149;
	selp.b64 	%rd299, %rd298, %rd295, %p149;
	add.s32 	%r249, %r247, 512;
	mul.wide.u32 	%rd300, %r249, 16;
	add.s64 	%rd301, %rd1, %rd300;
	ld.global.u64 	%rd302, [%rd301];
	ld.global.f64 	%fd236, [%rd301+8];
	setp.eq.s64 	%p150, %rd299, 0;
	setp.lt.f64 	%p151, %fd236, %fd234;
	or.pred  	%p152, %p150, %p151;
	selp.f64 	%fd238, %fd236, %fd234, %p152;
	selp.b64 	%rd303, %rd302, %rd299, %p152;
	add.s32 	%r250, %r247, 768;
	mul.wide.u32 	%rd304, %r250, 16;
	add.s64 	%rd305, %rd1, %rd304;
	ld.global.u64 	%rd306, [%rd305];
	ld.global.f64 	%fd240, [%rd305+8];
	setp.eq.s64 	%p153, %rd303, 0;
	setp.lt.f64 	%p154, %fd240, %fd238;
	or.pred  	%p155, %p153, %p154;
	selp.f64 	%fd242, %fd240, %fd238, %p155;
	selp.b64 	%rd307, %rd306, %rd303, %p155;
	add.s32 	%r251, %r247, 1024;
	mul.wide.u32 	%rd308, %r251, 16;
	add.s64 	%rd309, %rd1, %rd308;
	ld.global.u64 	%rd310, [%rd309];
	ld.global.f64 	%fd244, [%rd309+8];
	setp.eq.s64 	%p156, %rd307, 0;
	setp.lt.f64 	%p157, %fd244, %fd242;
	or.pred  	%p158, %p156, %p157;
	selp.f64 	%fd246, %fd244, %fd242, %p158;
	selp.b64 	%rd311, %rd310, %rd307, %p158;
	add.s32 	%r252, %r247, 1280;
	mul.wide.u32 	%rd312, %r252, 16;
	add.s64 	%rd313, %rd1, %rd312;
	ld.global.u64 	%rd314, [%rd313];
	ld.global.f64 	%fd248, [%rd313+8];
	setp.eq.s64 	%p159, %rd311, 0;
	setp.lt.f64 	%p160, %fd248, %fd246;
	or.pred  	%p161, %p159, %p160;
	selp.f64 	%fd250, %fd248, %fd246, %p161;
	selp.b64 	%rd315, %rd314, %rd311, %p161;
	add.s32 	%r253, %r247, 1536;
	mul.wide.u32 	%rd316, %r253, 16;
	add.s64 	%rd317, %rd1, %rd316;
	ld.global.u64 	%rd318, [%rd317];
	ld.global.f64 	%fd252, [%rd317+8];
	setp.eq.s64 	%p162, %rd315, 0;
	setp.lt.f64 	%p163, %fd252, %fd250;
	or.pred  	%p164, %p162, %p163;
	selp.f64 	%fd254, %fd252, %fd250, %p164;
	selp.b64 	%rd319, %rd318, %rd315, %p164;
	add.s32 	%r254, %r247, 1792;
	mul.wide.u32 	%rd320, %r254, 16;
	add.s64 	%rd321, %rd1, %rd320;
	ld.global.u64 	%rd322, [%rd321];
	ld.global.f64 	%fd256, [%rd321+8];
	setp.eq.s64 	%p165, %rd319, 0;
	setp.lt.f64 	%p166, %fd256, %fd254;
	or.pred  	%p167, %p165, %p166;
	selp.f64 	%fd323, %fd256, %fd254, %p167;
	selp.b64 	%rd395, %rd322, %rd319, %p167;
	add.s32 	%r482, %r482, 2048;
$L__BB26_11:
	setp.eq.s32 	%p168, %r22, 0;
	@%p168 bra 	$L__BB26_17;
	and.b32  	%r25, %r9, 3;
	setp.lt.u32 	%p169, %r22, 4;
	@%p169 bra 	$L__BB26_14;
	add.s32 	%r255, %r4, %r482;
	mul.wide.u32 	%rd324, %r255, 16;
	add.s64 	%rd325, %rd1, %rd324;
	ld.global.u64 	%rd326, [%rd325];
	ld.global.f64 	%fd259, [%rd325+8];
	setp.eq.s64 	%p170, %rd395, 0;
	setp.lt.f64 	%p171, %fd259, %fd323;
	or.pred  	%p172, %p170, %p171;
	selp.f64 	%fd261, %fd259, %fd323, %p172;
	selp.b64 	%rd327, %rd326, %rd395, %p172;
	add.s32 	%r256, %r255, 256;
	mul.wide.u32 	%rd328, %r256, 16;
	add.s64 	%rd329, %rd1, %rd328;
	ld.global.u64 	%rd330, [%rd329];
	ld.global.f64 	%fd263, [%rd329+8];
	setp.eq.s64 	%p173, %rd327, 0;
	setp.lt.f64 	%p174, %fd263, %fd261;
	or.pred  	%p175, %p173, %p174;
	selp.f64 	%fd265, %fd263, %fd261, %p175;
	selp.b64 	%rd331, %rd330, %rd327, %p175;
	add.s32 	%r257, %r255, 512;
	mul.wide.u32 	%rd332, %r257, 16;
	add.s64 	%rd333, %rd1, %rd332;
	ld.global.u64 	%rd334, [%rd333];
	ld.global.f64 	%fd267, [%rd333+8];
	setp.eq.s64 	%p176, %rd331, 0;
	setp.lt.f64 	%p177, %fd267, %fd265;
	or.pred  	%p178, %p176, %p177;
	selp.f64 	%fd269, %fd267, %fd265, %p178;
	selp.b64 	%rd335, %rd334, %rd331, %p178;
	add.s32 	%r258, %r255, 768;
	mul.wide.u32 	%rd336, %r258, 16;
	add.s64 	%rd337, %rd1, %rd336;
	ld.global.u64 	%rd338, [%rd337];
	ld.global.f64 	%fd271, [%rd337+8];
	setp.eq.s64 	%p179, %rd335, 0;
	setp.lt.f64 	%p180, %fd271, %fd269;
	or.pred  	%p181, %p179, %p180;
	selp.f64 	%fd323, %fd271, %fd269, %p181;
	selp.b64 	%rd395, %rd338, %rd335, %p181;
	add.s32 	%r482, %r482, 1024;
$L__BB26_14:
	setp.eq.s32 	%p182, %r25, 0;
	@%p182 bra 	$L__BB26_17;
	add.s32 	%r486, %r482, %r4;
	neg.s32 	%r485, %r25;
$L__BB26_16:
	.pragma "nounroll";
	mul.wide.u32 	%rd339, %r486, 16;
	add.s64 	%rd340, %rd1, %rd339;
	ld.global.u64 	%rd341, [%rd340];
	ld.global.f64 	%fd273, [%rd340+8];
	setp.eq.s64 	%p183, %rd395, 0;
	setp.lt.f64 	%p184, %fd273, %fd323;
	or.pred  	%p185, %p183, %p184;
	selp.f64 	%fd323, %fd273, %fd323, %p185;
	selp.b64 	%rd395, %rd341, %rd395, %p185;
	add.s32 	%r486, %r486, 256;
	add.s32 	%r485, %r485, 1;
	setp.ne.s32 	%p186, %r485, 0;
	@%p186 bra 	$L__BB26_16;
$L__BB26_17:
	setp.lt.u32 	%p187, %r5, 256;
	@%p187 bra 	$L__BB26_35;
	// begin inline asm
	mov.u32 %r372, %laneid;
	// end inline asm
	mov.b64 	{%r374, %r379}, %rd395;
	mov.b32 	%r390, 1;
	mov.b32 	%r391, 31;
	mov.b32 	%r392, -1;
	// begin inline asm
	shfl.sync.down.b32 %r373, %r374, %r390, %r391, %r392;
	// end inline asm
	// begin inline asm
	shfl.sync.down.b32 %r378, %r379, %r390, %r391, %r392;
	// end inline asm
	mov.b64 	%rd17, {%r373, %r378};
	mov.b64 	%rd358, %fd323;
	mov.b64 	{%r384, %r389}, %rd358;
	// begin inline asm
	shfl.sync.down.b32 %r383, %r384, %r390, %r391, %r392;
	// end inline asm
	// begin inline asm
	shfl.sync.down.b32 %r388, %r389, %r390, %r391, %r392;
	// end inline asm
	mov.b64 	%rd359, {%r383, %r388};
	mov.b64 	%fd16, %rd359;
	setp.gt.s32 	%p234, %r372, 30;
	mov.f64 	%fd324, %fd323;
	mov.u64 	%rd396, %rd395;
	@%p234 bra 	$L__BB26_21;
	setp.eq.s64 	%p235, %rd395, 0;
	mov.f64 	%fd324, %fd16;
	mov.u64 	%rd396, %rd17;
	@%p235 bra 	$L__BB26_21;
	setp.gt.f64 	%p236, %fd323, %fd16;
	selp.b64 	%rd396, %rd17, %rd395, %p236;
	selp.f64 	%fd324, %fd16, %fd323, %p236;
$L__BB26_21:
	mov.b64 	{%r394, %r399}, %rd396;
	mov.b32 	%r410, 2;
	mov.b32 	%r411, 31;
	mov.b32 	%r412, -1;
	// begin inline asm
	shfl.sync.down.b32 %r393, %r394, %r410, %r411, %r412;
	// end inline asm
	// begin inline asm
	shfl.sync.down.b32 %r398, %r399, %r410, %r411, %r412;
	// end inline asm
	mov.b64 	%rd21, {%r393, %r398};
	mov.b64 	%rd360, %fd324;
	mov.b64 	{%r404, %r409}, %rd360;
	// begin inline asm
	shfl.sync.down.b32 %r403, %r404, %r410, %r411, %r412;
	// end inline asm
	// begin inline asm
	shfl.sync.down.b32 %r408, %r409, %r410, %r411, %r412;
	// end inline asm
	mov.b64 	%rd361, {%r403, %r408};
	mov.b64 	%fd19, %rd361;
	setp.gt.s32 	%p237, %r372, 29;
	mov.f64 	%fd325, %fd324;
	mov.u64 	%rd397, %rd396;
	@%p237 bra 	$L__BB26_24;
	setp.eq.s64 	%p238, %rd396, 0;
	mov.f64 	%fd325, %fd19;
	mov.u64 	%rd397, %rd21;
	@%p238 bra 	$L__BB26_24;
	setp.gt.f64 	%p239, %fd324, %fd19;
	selp.b64 	%rd397, %rd21, %rd396, %p239;
	selp.f64 	%fd325, %fd19, %fd324, %p239;
$L__BB26_24:
	mov.b64 	{%r414, %r419}, %rd397;
	mov.b32 	%r430, 4;
	mov.b32 	%r431, 31;
	mov.b32 	%r432, -1;
	// begin inline asm
	shfl.sync.down.b32 %r413, %r414, %r430, %r431, %r432;
	// end inline asm
	// begin inline asm
	shfl.sync.down.b32 %r418, %r419, %r430, %r431, %r432;
	// end inline asm
	mov.b64 	%rd25, {%r413, %r418};
	mov.b64 	%rd362, %fd325;
	mov.b64 	{%r424, %r429}, %rd362;
	// begin inline asm
	shfl.sync.down.b32 %r423, %r424, %r430, %r431, %r432;
	// end inline asm
	// begin inline asm
	shfl.sync.down.b32 %r428, %r429, %r430, %r431, %r432;
	// end inline asm
	mov.b64 	%rd363, {%r423, %r428};
	mov.b64 	%fd22, %rd363;
	setp.gt.s32 	%p240, %r372, 27;
	mov.f64 	%fd326, %fd325;
	mov.u64 	%rd398, %rd397;
	@%p240 bra 	$L__BB26_27;
	setp.eq.s64 	%p241, %rd397, 0;
	mov.f64 	%fd326, %fd22;
	mov.u64 	%rd398, %rd25;
	@%p241 bra 	$L__BB26_27;
	setp.gt.f64 	%p242, %fd325, %fd22;
	selp.b64 	%rd398, %rd25, %rd397, %p242;
	selp.f64 	%fd326, %fd22, %fd325, %p242;
$L__BB26_27:
	mov.b64 	{%r434, %r439}, %rd398;
	mov.b32 	%r450, 8;
	mov.b32 	%r451, 31;
	mov.b32 	%r452, -1;
	// begin inline asm
	shfl.sync.down.b32 %r433, %r434, %r450, %r451, %r452;
	// end inline asm
	// begin inline asm
	shfl.sync.down.b32 %r438, %r439, %r450, %r451, %r452;
	// end inline asm
	mov.b64 	%rd29, {%r433, %r438};
	mov.b64 	%rd364, %fd326;
	mov.b64 	{%r444, %r449}, %rd364;
	// begin inline asm
	shfl.sync.down.b32 %r443, %r444, %r450, %r451, %r452;
	// end inline asm
	// begin inline asm
	shfl.sync.down.b32 %r448, %r449, %r450, %r451, %r452;
	// end inline asm
	mov.b64 	%rd365, {%r443, %r448};
	mov.b64 	%fd25, %rd365;
	setp.gt.s32 	%p243, %r372, 23;
	mov.f64 	%fd376, %fd326;
	mov.u64 	%rd448, %rd398;
	@%p243 bra 	$L__BB26_30;
	setp.eq.s64 	%p244, %rd398, 0;
	mov.f64 	%fd376, %fd25;
	mov.u64 	%rd448, %rd29;
	@%p244 bra 	$L__BB26_30;
	setp.gt.f64 	%p245, %fd326, %fd25;
	selp.b64 	%rd448, %rd29, %rd398, %p245;
	selp.f64 	%fd376, %fd25, %fd326, %p245;
$L__BB26_30:
	mov.b64 	{%r454, %r459}, %rd448;
	mov.b32 	%r470, 16;
	mov.b32 	%r471, 31;
	mov.b32 	%r472, -1;
	// begin inline asm
	shfl.sync.down.b32 %r453, %r454, %r470, %r471, %r472;
	// end inline asm
	// begin inline asm
	shfl.sync.down.b32 %r458, %r459, %r470, %r471, %r472;
	// end inline asm
	mov.b64 	%rd366, %fd376;
	mov.b64 	{%r464, %r469}, %rd366;
	// begin inline asm
	shfl.sync.down.b32 %r463, %r464, %r470, %r471, %r472;
	// end inline asm
	// begin inline asm
	shfl.sync.down.b32 %r468, %r469, %r470, %r471, %r472;
	// end inline asm
	setp.gt.s32 	%p246, %r372, 15;
	@%p246 bra 	$L__BB26_33;
	mov.b64 	%rd367, {%r463, %r468};
	mov.b64 	%fd287, %rd367;
	mov.b64 	%rd368, {%r453, %r458};
	setp.eq.s64 	%p247, %rd448, 0;
	setp.gt.f64 	%p248, %fd376, %fd287;
	or.pred  	%p249, %p247, %p248;
	selp.f64 	%fd376, %fd287, %fd376, %p249;
	selp.b64 	%rd448, %rd368, %rd448, %p249;
	setp.ne.s32 	%p250, %r372, 0;
	@%p250 bra 	$L__BB26_33;
	shr.u32 	%r473, %r6, 1;
	and.b32  	%r474, %r473, 496;
	mov.u32 	%r475, _ZZN3cub18CUB_300001_SM_10006detail6reduce18DeviceReduceKernelINS2_10policy_hubI10DEInstancejN21DifferentialEvolution14determine_bestEE10Policy1000EN6thrust24THRUST_300001_SM_1000_NS6detail15normal_iteratorINSB_10device_ptrIS5_EEEEjS7_S5_N4cuda3std3__410__identityEEEvT0_PT3_T1_NS0_13GridEvenShareISO_EET2_T4_E12temp_storage;
	add.s32 	%r476, %r475, %r474;
	st.shared.u64 	[%r476+8], %rd448;
	st.shared.f64 	[%r476+16], %fd376;
$L__BB26_33:
	bar.sync 	0;
	setp.ne.s32 	%p251, %r6, 0;
	@%p251 bra 	$L__BB26_159;
	ld.shared.u64 	%rd369, [_ZZN3cub18CUB_300001_SM_10006detail6reduce18DeviceReduceKernelINS2_10policy_hubI10DEInstancejN21DifferentialEvolution14determine_bestEE10Policy1000EN6thrust24THRUST_300001_SM_1000_NS6detail15normal_iteratorINSB_10device_ptrIS5_EEEEjS7_S5_N4cuda3std3__410__identityEEEvT0_PT3_T1_NS0_13GridEvenShareISO_EET2_T4_E12temp_storage+24];
	ld.shared.f64 	%fd288, [_ZZN3cub18CUB_300001_SM_10006detail6reduce18DeviceReduceKernelINS2_10policy_hubI10DEInstancejN21DifferentialEvolution14determine_bestEE10Policy1000EN6thrust24THRUST_300001_SM_1000_NS6detail15normal_iteratorINSB_10device_ptrIS5_EEEEjS7_S5_N4cuda3std3__410__identityEEEvT0_PT3_T1_NS0_13GridEvenShareISO_EET2_T4_E12temp_storage+32];
	setp.eq.s64 	%p252, %rd448, 0;
	setp.lt.f64 	%p253, %fd288, %fd376;
	or.pred  	%p254, %p252, %p253;
	selp.f64 	%fd290, %fd288, %fd376, %p254;
	selp.b64 	%rd370, %rd369, %rd448, %p254;
	ld.shared.u64 	%rd371, [_ZZN3cub18CUB_300001_SM_10006detail6reduce18DeviceReduceKernelINS2_10policy_hubI10DEInstancejN21DifferentialEvolution14determine_bestEE10Policy1000EN6thrust24THRUST_300001_SM_1000_NS6detail15normal_iteratorINSB_10device_ptrIS5_EEEEjS7_S5_N4cuda3std3__410__identityEEEvT0_PT3_T1_NS0_13GridEvenShareISO_EET2_T4_E12temp_storage+40];
	ld.shared.f64 	%fd292, [_ZZN3cub18CUB_300001_SM_10006detail6reduce18DeviceReduceKernelINS2_10policy_hubI10DEInstancejN21DifferentialEvolution14determine_bestEE10Policy1000EN6thrust24THRUST_300001_SM_1000_NS6detail15normal_iteratorINSB_10device_ptrIS5_EEEEjS7_S5_N4cuda3std3__410__identityEEEvT0_PT3_T1_NS0_13GridEvenShareISO_EET2_T4_E12temp_storage+48];
	setp.eq.s64 	%p255, %rd370, 0;
	setp.lt.f64 	%p256, %fd292, %fd290;
	or.pred  	%p257, %p255, %p256;
	selp.f64 	%fd294, %fd292, %fd290, %p257;
	selp.b64 	%rd372, %rd371, %rd370, %p257;
	ld.shared.u64 	%rd373, [_ZZN3cub18CUB_300001_SM_10006detail6reduce18DeviceReduceKernelINS2_10policy_hubI10DEInstancejN21DifferentialEvolution14determine_bestEE10Policy1000EN6thrust24THRUST_300001_SM_1000_NS6detail15normal_iteratorINSB_10device_ptrIS5_EEEEjS7_S5_N4cuda3std3__410__identityEEEvT0_PT3_T1_NS0_13GridEvenShareISO_EET2_T4_E12temp_storage+56];
	ld.shared.f64 	%fd296, [_ZZN3cub18CUB_300001_SM_10006detail6reduce18DeviceReduceKernelINS2_10policy_hubI10DEInstancejN21DifferentialEvolution14determine_bestEE10Policy1000EN6thrust24THRUST_300001_SM_1000_NS6detail15normal_iteratorINSB_10device_ptrIS5_EEEEjS7_S5_N4cuda3std3__410__identityEEEvT0_PT3_T1_NS0_13GridEvenShareISO_EET2_T4_E12temp_storage+64];
	setp.eq.s64 	%p258, %rd372, 0;
	setp.lt.f64 	%p259, %fd296, %fd294;
	or.pred  	%p260, %p258, %p259;
	selp.f64 	%fd298, %fd296, %fd294, %p260;
	selp.b64 	%rd374, %rd373, %rd372, %p260;
	ld.shared.u64 	%rd375, [_ZZN3cub18CUB_300001_SM_10006detail6reduce18DeviceReduceKernelINS2_10policy_hubI10DEInstancejN21DifferentialEvolution14determine_bestEE10Policy1000EN6thrust24THRUST_300001_SM_1000_NS6detail15normal_iteratorINSB_10device_ptrIS5_EEEEjS7_S5_N4cuda3std3__410__identityEEEvT0_PT3_T1_NS0_13GridEvenShareISO_EET2_T4_E12temp_storage+72];
	ld.shared.f64 	%fd300, [_ZZN3cub18CUB_300001_SM_10006detail6reduce18DeviceReduceKernelINS2_10policy_hubI10DEInstancejN21DifferentialEvolution14determine_bestEE10Policy1000EN6thrust24THRUST_300001_SM_1000_NS6detail15normal_iteratorINSB_10device_ptrIS5_EEEEjS7_S5_N4cuda3std3__410__identityEEEvT0_PT3_T1_NS0_13GridEvenShareISO_EET2_T4_E12temp_storage+80];
	setp.eq.s64 	%p261, %rd374, 0;
	setp.lt.f64 	%p262, %fd300, %fd298;
	or.pred  	%p263, %p261, %p262;
	selp.f64 	%fd302, %fd300, %fd298, %p263;
	selp.b64 	%rd376, %rd375, %rd374, %p263;
	ld.shared.u64 	%rd377, [_ZZN3cub18CUB_300001_SM_10006detail6reduce18DeviceReduceKernelINS2_10policy_hubI10DEInstancejN21DifferentialEvolution14determine_bestEE10Policy1000EN6thrust24THRUST_300001_SM_1000_NS6detail15normal_iteratorINSB_10device_ptrIS5_EEEEjS7_S5_N4cuda3std3__410__identityEEEvT0_PT3_T1_NS0_13GridEvenShareISO_EET2_T4_E12temp_storage+88];
	ld.shared.f64 	%fd304, [_ZZN3cub18CUB_300001_SM_10006detail6reduce18DeviceReduceKernelINS2_10policy_hubI10DEInstancejN21DifferentialEvolution14determine_bestEE10Policy1000EN6thrust24THRUST_300001_SM_1000_NS6detail15normal_iteratorINSB_10device_ptrIS5_EEEEjS7_S5_N4cuda3std3__410__identityEEEvT0_PT3_T1_NS0_13GridEvenShareISO_EET2_T4_E12temp_storage+96];
	setp.eq.s64 	%p264, %rd376, 0;
	setp.lt.f64 	%p265, %fd304, %fd302;
	or.pred  	%p266, %p264, %p265;
	selp.f64 	%fd306, %fd304, %fd302, %p266;
	selp.b64 	%rd378, %rd377, %rd376, %p266;
	ld.shared.u64 	%rd379, [_ZZN3cub18CUB_300001_SM_10006detail6reduce18DeviceReduceKernelINS2_10policy_hubI10DEInstancejN21DifferentialEvolution14determine_bestEE10Policy1000EN6thrust24THRUST_300001_SM_1000_NS6detail15normal_iteratorINSB_10device_ptrIS5_EEEEjS7_S5_N4cuda3std3__410__identityEEEvT0_PT3_T1_NS0_13GridEvenShareISO_EET2_T4_E12temp_storage+104];
	ld.shared.f64 	%fd308, [_ZZN3cub18CUB_300001_SM_10006detail6reduce18DeviceReduceKernelINS2_10policy_hubI10DEInstancejN21DifferentialEvolution14determine_bestEE10Policy1000EN6thrust24THRUST_300001_SM_1000_NS6detail15normal_iteratorINSB_10device_ptrIS5_EEEEjS7_S5_N4cuda3std3__410__identityEEEvT0_PT3_T1_NS0_13GridEvenShareISO_EET2_T4_E12temp_storage+112];
	setp.eq.s64 	%p267, %rd378, 0;
	setp.lt.f64 	%p268, %fd308, %fd306;
	or.pred  	%p269, %p267, %p268;
	selp.f64 	%fd310, %fd308, %fd306, %p269;
	selp.b64 	%rd380, %rd379, %rd378, %p269;
	ld.shared.u64 	%rd381, [_ZZN3cub18CUB_300001_SM_10006detail6reduce18DeviceReduceKernelINS2_10policy_hubI10DEInstancejN21DifferentialEvolution14determine_bestEE10Policy1000EN6thrust24THRUST_300001_SM_1000_NS6detail15normal_iteratorINSB_10device_ptrIS5_EEEEjS7_S5_N4cuda3std3__410__identityEEEvT0_PT3_T1_NS0_13GridEvenShareISO_EET2_T4_E12temp_storage+120];
	ld.shared.f64 	%fd312, [_ZZN3cub18CUB_300001_SM_10006detail6reduce18DeviceReduceKernelINS2_10policy_hubI10DEInstancejN21DifferentialEvolution14determine_bestEE10Policy1000EN6thrust24THRUST_300001_SM_1000_NS6detail15normal_iteratorINSB_10device_ptrIS5_EEEEjS7_S5_N4cuda3std3__410__identityEEEvT0_PT3_T1_NS0_13GridEvenShareISO_EET2_T4_E12temp_storage+128];
	setp.eq.s64 	%p270, %rd380, 0;
	setp.lt.f64 	%p271, %fd312, %fd310;
	or.pred  	%p272, %p270, %p271;
	selp.f64 	%fd376, %fd312, %fd310, %p272;
	selp.b64 	%rd448, %rd381, %rd380, %p272;
	bra.uni 	$L__BB26_159;
$L__BB26_35:
	// begin inline asm
	mov.u32 %r259, %laneid;
	// end inline asm
	and.b32  	%r280, %r6, 992;
	add.s32 	%r281, %r280, 32;
	setp.gt.u32 	%p188, %r281, %r5;
	not.b32 	%r282, %r280;
	add.s32 	%r283, %r5, %r282;
	selp.b32 	%r278, %r283, 31, %p188;
	mov.b64 	{%r261, %r266}, %rd395;
	mov.b32 	%r277, 1;
	mov.b32 	%r279, -1;
	// begin inline asm
	shfl.sync.down.b32 %r260, %r261, %r277, %r278, %r279;
	// end inline asm
	// begin inline asm
	shfl.sync.down.b32 %r265, %r266, %r277, %r278, %r279;
	// end inline asm
	mov.b64 	%rd36, {%r260, %r265};
	mov.b64 	%rd342, %fd323;
	mov.b64 	{%r271, %r276}, %rd342;
	// begin inline asm
	shfl.sync.down.b32 %r270, %r271, %r277, %r278, %r279;
	// end inline asm
	// begin inline asm
	shfl.sync.down.b32 %r275, %r276, %r277, %r278, %r279;
	// end inline asm
	mov.b64 	%rd343, {%r270, %r275};
	mov.b64 	%fd31, %rd343;
	setp.ge.s32 	%p189, %r259, %r278;
	mov.u64 	%rd401, %rd395;
	mov.f64 	%fd329, %fd323;
	@%p189 bra 	$L__BB26_38;
	setp.eq.s64 	%p190, %rd395, 0;
	mov.u64 	%rd401, %rd36;
	mov.f64 	%fd329, %fd31;
	@%p190 bra 	$L__BB26_38;
	setp.gt.f64 	%p191, %fd323, %fd31;
	selp.b64 	%rd401, %rd36, %rd395, %p191;
	selp.f64 	%fd329, %fd31, %fd323, %p191;
$L__BB26_38:
	mov.b64 	{%r285, %r290}, %rd401;
	mov.b32 	%r301, 2;
	mov.b32 	%r303, -1;
	// begin inline asm
	shfl.sync.down.b32 %r284, %r285, %r301, %r278, %r303;
	// end inline asm
	// begin inline asm
	shfl.sync.down.b32 %r289, %r290, %r301, %r278, %r303;
	// end inline asm
	mov.b64 	%rd40, {%r284, %r289};
	mov.b64 	%rd344, %fd329;
	mov.b64 	{%r295, %r300}, %rd344;
	// begin inline asm
	shfl.sync.down.b32 %r294, %r295, %r301, %r278, %r303;
	// end inline asm
	// begin inline asm
	shfl.sync.down.b32 %r299, %r300, %r301, %r278, %r303;
	// end inline asm
	mov.b64 	%rd345, {%r294, %r299};
	mov.b64 	%fd34, %rd345;
	add.s32 	%r304, %r259, 2;
	setp.gt.s32 	%p192, %r304, %r278;
	mov.u64 	%rd402, %rd401;
	mov.f64 	%fd330, %fd329;
	@%p192 bra 	$L__BB26_41;
	setp.eq.s64 	%p193, %rd401, 0;
	mov.u64 	%rd402, %rd40;
	mov.f64 	%fd330, %fd34;
	@%p193 bra 	$L__BB26_41;
	setp.gt.f64 	%p194, %fd329, %fd34;
	selp.b64 	%rd402, %rd40, %rd401, %p194;
	selp.f64 	%fd330, %fd34, %fd329, %p194;
$L__BB26_41:
	mov.b64 	{%r306, %r311}, %rd402;
	mov.b32 	%r322, 4;
	mov.b32 	%r324, -1;
	// begin inline asm
	shfl.sync.down.b32 %r305, %r306, %r322, %r278, %r324;
	// end inline asm
	// begin inline asm
	shfl.sync.down.b32 %r310, %r311, %r322, %r278, %r324;
	// end inline asm
	mov.b64 	%rd44, {%r305, %r310};
	mov.b64 	%rd346, %fd330;
	mov.b64 	{%r316, %r321}, %rd346;
	// begin inline asm
	shfl.sync.down.b32 %r315, %r316, %r322, %r278, %r324;
	// end inline asm
	// begin inline asm
	shfl.sync.down.b32 %r320, %r321, %r322, %r278, %r324;
	// end inline asm
	mov.b64 	%rd347, {%r315, %r320};
	mov.b64 	%fd37, %rd347;
	add.s32 	%r325, %r259, 4;
	setp.gt.s32 	%p195, %r325, %r278;
	mov.u64 	%rd403, %rd402;
	mov.f64 	%fd331, %fd330;
	@%p195 bra 	$L__BB26_44;
	setp.eq.s64 	%p196, %rd402, 0;
	mov.u64 	%rd403, %rd44;
	mov.f64 	%fd331, %fd37;
	@%p196 bra 	$L__BB26_44;
	setp.gt.f64 	%p197, %fd330, %fd37;
	selp.b64 	%rd403, %rd44, %rd402, %p197;
	selp.f64 	%fd331, %fd37, %fd330, %p197;
$L__BB26_44:
	mov.b64 	{%r327, %r332}, %rd403;
	mov.b32 	%r343, 8;
	mov.b32 	%r345, -1;
	// begin inline asm
	shfl.sync.down.b32 %r326, %r327, %r343, %r278, %r345;
	// end inline asm
	// begin inline asm
	shfl.sync.down.b32 %r331, %r332, %r343, %r278, %r345;
	// end inline asm
	mov.b64 	%rd48, {%r326, %r331};
	mov.b64 	%rd348, %fd331;
	mov.b64 	{%r337, %r342}, %rd348;
	// begin inline asm
	shfl.sync.down.b32 %r336, %r337, %r343, %r278, %r345;
	// end inline asm
	// begin inline asm
	shfl.sync.down.b32 %r341, %r342, %r343, %r278, %r345;
	// end inline asm
	mov.b64 	%rd349, {%r336, %r341};
	mov.b64 	%fd40, %rd349;
	add.s32 	%r346, %r259, 8;
	setp.gt.s32 	%p198, %r346, %r278;
	mov.u64 	%rd404, %rd403;
	mov.f64 	%fd332, %fd331;
	@%p198 bra 	$L__BB26_47;
	setp.eq.s64 	%p199, %rd403, 0;
	mov.u64 	%rd404, %rd48;
	mov.f64 	%fd332, %fd40;
	@%p199 bra 	$L__BB26_47;
	setp.gt.f64 	%p200, %fd331, %fd40;
	selp.b64 	%rd404, %rd48, %rd403, %p200;
	selp.f64 	%fd332, %fd40, %fd331, %p200;
$L__BB26_47:
	mov.b64 	{%r348, %r353}, %rd404;
	mov.b32 	%r364, 16;
	mov.b32 	%r366, -1;
	// begin inline asm
	shfl.sync.down.b32 %r347, %r348, %r364, %r278, %r366;
	// end inline asm
	// begin inline asm
	shfl.sync.down.b32 %r352, %r353, %r364, %r278, %r366;
	// end inline asm
	mov.b64 	%rd52, {%r347, %r352};
	mov.b64 	%rd350, %fd332;
	mov.b64 	{%r358, %r363}, %rd350;
	// begin inline asm
	shfl.sync.down.b32 %r357, %r358, %r364, %r278, %r366;
	// end inline asm
	// begin inline asm
	shfl.sync.down.b32 %r362, %r363, %r364, %r278, %r366;
	// end inline asm
	mov.b64 	%rd351, {%r357, %r362};
	mov.b64 	%fd43, %rd351;
	add.s32 	%r367, %r259, 16;
	setp.gt.s32 	%p201, %r367, %r278;
	mov.u64 	%rd448, %rd404;
	mov.f64 	%fd376, %fd332;
	@%p201 bra 	$L__BB26_50;
	setp.eq.s64 	%p202, %rd404, 0;
	mov.u64 	%rd448, %rd52;
	mov.f64 	%fd376, %fd43;
	@%p202 bra 	$L__BB26_50;
	setp.gt.f64 	%p203, %fd332, %fd43;
	selp.b64 	%rd448, %rd52, %rd404, %p203;
	selp.f64 	%fd376, %fd43, %fd332, %p203;
$L__BB26_50:
	setp.ne.s32 	%p204, %r259, 0;
	@%p204 bra 	$L__BB26_52;
	shr.u32 	%r368, %r6, 1;
	and.b32  	%r369, %r368, 496;
	mov.u32 	%r370, _ZZN3cub18CUB_300001_SM_10006detail6reduce18DeviceReduceKernelINS2_10policy_hubI10DEInstancejN21DifferentialEvolution14determine_bestEE10Policy1000EN6thrust24THRUST_300001_SM_1000_NS6detail15normal_iteratorINSB_10device_ptrIS5_EEEEjS7_S5_N4cuda3std3__410__identityEEEvT0_PT3_T1_NS0_13GridEvenShareISO_EET2_T4_E12temp_storage;
	add.s32 	%r371, %r370, %r369;
	st.shared.u64 	[%r371+8], %rd448;
	st.shared.f64 	[%r371+16], %fd376;
$L__BB26_52:
	bar.sync 	0;
	setp.ne.s32 	%p205, %r6, 0;
	setp.lt.u32 	%p206, %r5, 33;
	or.pred  	%p207, %p205, %p206;
	@%p207 bra 	$L__BB26_159;
	ld.shared.u64 	%rd352, [_ZZN3cub18CUB_300001_SM_10006detail6reduce18DeviceReduceKernelINS2_10policy_hubI10DEInstancejN21DifferentialEvolution14determine_bestEE10Policy1000EN6thrust24THRUST_300001_SM_1000_NS6detail15normal_iteratorINSB_10device_ptrIS5_EEEEjS7_S5_N4cuda3std3__410__identityEEEvT0_PT3_T1_NS0_13GridEvenShareISO_EET2_T4_E12temp_storage+24];
	ld.shared.f64 	%fd275, [_ZZN3cub18CUB_300001_SM_10006detail6reduce18DeviceReduceKernelINS2_10policy_hubI10DEInstancejN21DifferentialEvolution14determine_bestEE10Policy1000EN6thrust24THRUST_300001_SM_1000_NS6detail15normal_iteratorINSB_10device_ptrIS5_EEEEjS7_S5_N4cuda3std3__410__identityEEEvT0_PT3_T1_NS0_13GridEvenShareISO_EET2_T4_E12temp_storage+32];
	setp.eq.s64 	%p208, %rd448, 0;
	setp.lt.f64 	%p209, %fd275, %fd376;
	or.pred  	%p210, %p208, %p209;
	selp.f64 	%fd376, %fd275, %fd376, %p210;
	selp.b64 	%rd448, %rd352, %rd448, %p210;
	setp.lt.u32 	%p211, %r5, 65;
	@%p211 bra 	$L__BB26_159;
	ld.shared.u64 	%rd353, [_ZZN3cub18CUB_300001_SM_10006detail6reduce18DeviceReduceKernelINS2_10policy_hubI10DEInstancejN21DifferentialEvolution14determine_bestEE10Policy1000EN6thrust24THRUST_300001_SM_1000_NS6detail15normal_iteratorINSB_10device_ptrIS5_EEEEjS7_S5_N4cuda3std3__410__identityEEEvT0_PT3_T1_NS0_13GridEvenShareISO_EET2_T4_E12temp_storage+40];
	ld.shared.f64 	%fd277, [_ZZN3cub18CUB_300001_SM_10006detail6reduce18DeviceReduceKernelINS2_10policy_hubI10DEInstancejN21DifferentialEvolution14determine_bestEE10Policy1000EN6thrust24THRUST_300001_SM_1000_NS6detail15normal_iteratorINSB_10device_ptrIS5_EEEEjS7_S5_N4cuda3std3__410__identityEEEvT0_PT3_T1_NS0_13GridEvenShareISO_EET2_T4_E12temp_storage+48];
	setp.eq.s64 	%p212, %rd448, 0;
	setp.lt.f64 	%p213, %fd277, %fd376;
	or.pred  	%p214, %p212, %p213;
	selp.f64 	%fd376, %fd277, %fd376, %p214;
	selp.b64 	%rd448, %rd353, %rd448, %p214;
	setp.lt.u32 	%p215, %r5, 97;
	@%p215 bra 	$L__BB26_159;
	ld.shared.u64 	%rd354, [_ZZN3cub18CUB_300001_SM_10006detail6reduce18DeviceReduceKernelINS2_10policy_hubI10DEInstancejN21DifferentialEvolution14determine_bestEE10Policy1000EN6thrust24THRUST_300001_SM_1000_NS6detail15normal_iteratorINSB_10device_ptrIS5_EEEEjS7_S5_N4cuda3std3__410__identityEEEvT0_PT3_T1_NS0_13GridEvenShareISO_EET2_T4_E12temp_storage+56];
	ld.shared.f64 	%fd279, [_ZZN3cub18CUB_300001_SM_10006detail6reduce18DeviceReduceKernelINS2_10policy_hubI10DEInstancejN21DifferentialEvolution14determine_bestEE10Policy1000EN6thrust24THRUST_300001_SM_1000_NS6detail15normal_iteratorINSB_10device_ptrIS5_EEEEjS7_S5_N4cuda3std3__410__identityEEEvT0_PT3_T1_NS0_13GridEvenShareISO_EET2_T4_E12temp_storage+64];
	setp.eq.s64 	%p216, %rd448, 0;
	setp.lt.f64 	%p217, %fd279, %fd376;
	or.pred  	%p218, %p216, %p217;
	selp.f64 	%fd376, %fd279, %fd376, %p218;
	selp.b64 	%rd448, %rd354, %rd448, %p218;
	setp.lt.u32 	%p219, %r5, 129;
	@%p219 bra 	$L__BB26_159;
	ld.shared.u64 	%rd355, [_ZZN3cub18CUB_300001_SM_10006detail6reduce18DeviceReduceKernelINS2_10policy_hubI10DEInstancejN21DifferentialEvolution14determine_bestEE10Policy1000EN6thrust24THRUST_300001_SM_1000_NS6detail15normal_iteratorINSB_10device_ptrIS5_EEEEjS7_S5_N4cuda3std3__410__identityEEEvT0_PT3_T1_NS0_13GridEvenShareISO_EET2_T4_E12temp_storage+72];
	ld.shared.f64 	%fd281, [_ZZN3cub18CUB_300001_SM_10006detail6reduce18DeviceReduceKernelINS2_10policy_hubI10DEInstancejN21DifferentialEvolution14determine_bestEE10Policy1000EN6thrust24THRUST_300001_SM_1000_NS6detail15normal_iteratorINSB_10device_ptrIS5_EEEEjS7_S5_N4cuda3std3__410__identityEEEvT0_PT3_T1_NS0_13GridEvenShareISO_EET2_T4_E12temp_storage+80];
	setp.eq.s64 	%p220, %rd448, 0;
	setp.lt.f64 	%p221, %fd281, %fd376;
	or.pred  	%p222, %p220, %p221;
	selp.f64 	%fd376, %fd281, %fd376, %p222;
	selp.b64 	%rd448, %rd355, %rd448, %p222;
	setp.lt.u32 	%p223, %r5, 161;
	@%p223 bra 	$L__BB26_159;
	ld.shared.u64 	%rd356, [_ZZN3cub18CUB_300001_SM_10006detail6reduce18DeviceReduceKernelINS2_10policy_hubI10DEInstancejN21DifferentialEvolution14determine_bestEE10Policy1000EN6thrust24THRUST_300001_SM_1000_NS6detail15normal_iteratorINSB_10device_ptrIS5_EEEEjS7_S5_N4cuda3std3__410__identityEEEvT0_PT3_T1_NS0_13GridEvenShareISO_EET2_T4_E12temp_storage+88];
	ld.shared.f64 	%fd283, [_ZZN3cub18CUB_300001_SM_10006detail6reduce18DeviceReduceKernelINS2_10policy_hubI10DEInstancejN21DifferentialEvolution14determine_bestEE10Policy1000EN6thrust24THRUST_300001_SM_1000_NS6detail15normal_iteratorINSB_10device_ptrIS5_EEEEjS7_S5_N4cuda3std3__410__identityEEEvT0_PT3_T1_NS0_13GridEvenShareISO_EET2_T4_E12temp_storage+96];
	setp.eq.s64 	%p224, %rd448, 0;
	setp.lt.f64 	%p225, %fd283, %fd376;
	or.pred  	%p226, %p224, %p225;
	selp.f64 	%fd376, %fd283, %fd376, %p226;
	selp.b64 	%rd448, %rd356, %rd448, %p226;
	setp.lt.u32 	%p227, %r5, 193;
	@%p227 bra 	$L__BB26_159;
	ld.shared.u64 	%rd357, [_ZZN3cub18CUB_300001_SM_10006detail6reduce18DeviceReduceKernelINS2_10policy_hubI10DEInstancejN21DifferentialEvolution14determine_bestEE10Policy1000EN6thrust24THRUST_300001_SM_1000_NS6detail15normal_iteratorINSB_10device_ptrIS5_EEEEjS7_S5_N4cuda3std3__410__identityEEEvT0_PT3_T1_NS0_13GridEvenShareISO_EET2_T4_E12temp_storage+104];
	ld.shared.f64 	%fd285, [_ZZN3cub18CUB_300001_SM_10006detail6reduce18DeviceReduceKernelINS2_10policy_hubI10DEInstancejN21DifferentialEvolution14determine_bestEE10Policy1000EN6thrust24THRUST_300001_SM_1000_NS6detail15normal_iteratorINSB_10device_ptrIS5_EEEEjS7_S5_N4cuda3std3__410__identityEEEvT0_PT3_T1_NS0_13GridEvenShareISO_EET2_T4_E12temp_storage+112];
	setp.eq.s64 	%p228, %rd448, 0;
	setp.lt.f64 	%p229, %fd285, %fd376;
	or.pred  	%p230, %p228, %p229;
	selp.f64 	%fd51, %fd285, %fd376, %p230;
	selp.b64 	%rd61, %rd357, %rd448, %p230;
	setp.lt.u32 	%p231, %r5, 225;
	mov.f64 	%fd376, %fd51;
	mov.u64 	%rd448, %rd61;
	@%p231 bra 	$L__BB26_159;
	ld.shared.u64 	%rd448, [_ZZN3cub18CUB_300001_SM_10006detail6reduce18DeviceReduceKernelINS2_10policy_hubI10DEInstancejN21DifferentialEvolution14determine_bestEE10Policy1000EN6thrust24THRUST_300001_SM_1000_NS6detail15normal_iteratorINSB_10device_ptrIS5_EEEEjS7_S5_N4cuda3std3__410__identityEEEvT0_PT3_T1_NS0_13GridEvenShareISO_EET2_T4_E12temp_storage+120];
	ld.shared.f64 	%fd376, [_ZZN3cub18CUB_300001_SM_10006detail6reduce18DeviceReduceKernelINS2_10policy_hubI10DEInstancejN21DifferentialEvolution14determine_bestEE10Policy1000EN6thrust24THRUST_300001_SM_1000_NS6detail15normal_iteratorINSB_10device_ptrIS5_EEEEjS7_S5_N4cuda3std3__410__identityEEEvT0_PT3_T1_NS0_13GridEvenShareISO_EET2_T4_E12temp_storage+128];
	setp.eq.s64 	%p232, %rd61, 0;
	@%p232 bra 	$L__BB26_159;
	setp.lt.f64 	%p233, %fd376, %fd51;
	selp.b64 	%rd448, %rd448, %rd61, %p233;
	selp.f64 	%fd376, %fd376, %fd51, %p233;
	bra.uni 	$L__BB26_159;
$L__BB26_61:
	mov.u32 	%r41, %tid.x;
	add.s32 	%r85, %r41, %r4;
	mul.wide.u32 	%rd178, %r85, 16;
	add.s64 	%rd64, %rd1, %rd178;
	ld.global.u64 	%rd65, [%rd64];
	ld.global.u64 	%rd406, [%rd64+4096];
	ld.global.f64 	%fd334, [%rd64+4104];
	ld.global.u64 	%rd407, [%rd64+8192];
	ld.global.f64 	%fd335, [%rd64+8200];
	ld.global.u64 	%rd435, [%rd64+12288];
	ld.global.f64 	%fd363, [%rd64+12296];
	setp.eq.s64 	%p2, %rd65, 0;
	@%p2 bra 	$L__BB26_63;
	ld.global.f64 	%fd159, [%rd64+8];
	setp.lt.f64 	%p3, %fd334, %fd159;
	selp.f64 	%fd334, %fd334, %fd159, %p3;
	selp.b64 	%rd406, %rd406, %rd65, %p3;
$L__BB26_63:
	setp.eq.s64 	%p4, %rd406, 0;
	@%p4 bra 	$L__BB26_65;
	setp.lt.f64 	%p5, %fd335, %fd334;
	selp.f64 	%fd335, %fd335, %fd334, %p5;
	selp.b64 	%rd407, %rd407, %rd406, %p5;
$L__BB26_65:
	setp.eq.s64 	%p6, %rd407, 0;
	@%p6 bra 	$L__BB26_67;
	setp.lt.f64 	%p7, %fd363, %fd335;
	selp.f64 	%fd363, %fd363, %fd335, %p7;
	selp.b64 	%rd435, %rd435, %rd407, %p7;
$L__BB26_67:
	setp.lt.u32 	%p8, %r5, %r3;
	@%p8 bra 	$L__BB26_121;
	add.s32 	%r87, %r41, %r3;
	add.s32 	%r88, %r87, %r4;
	add.s32 	%r488, %r88, 1024;
	not.b32 	%r89, %r41;
	add.s32 	%r90, %r89, %r80;
	sub.s32 	%r91, %r90, %r3;
	sub.s32 	%r487, %r91, %r4;
	mov.b32 	%r489, 0;
	mov.u64 	%rd409, %rd435;
	mov.f64 	%fd337, %fd363;
	mov.u32 	%r490, %r4;
$L__BB26_69:
	shl.b32 	%r49, %r81, 10;
	add.s32 	%r490, %r490, %r49;
	add.s32 	%r92, %r80, -1024;
	setp.gt.u32 	%p9, %r490, %r92;
	@%p9 bra 	$L__BB26_79;
	add.s32 	%r93, %r41, %r490;
	mul.wide.u32 	%rd179, %r93, 16;
	add.s64 	%rd180, %rd1, %rd179;
	ld.global.u64 	%rd410, [%rd180];
	ld.global.f64 	%fd338, [%rd180+8];
	ld.global.u64 	%rd411, [%rd180+4096];
	ld.global.f64 	%fd339, [%rd180+4104];
	ld.global.u64 	%rd412, [%rd180+8192];
	ld.global.f64 	%fd340, [%rd180+8200];
	ld.global.u64 	%rd435, [%rd180+12288];
	ld.global.f64 	%fd363, [%rd180+12296];
	setp.eq.s64 	%p10, %rd409, 0;
	@%p10 bra 	$L__BB26_72;
	setp.lt.f64 	%p11, %fd338, %fd337;
	selp.f64 	%fd338, %fd338, %fd337, %p11;
	selp.b64 	%rd410, %rd410, %rd409, %p11;
$L__BB26_72:
	setp.eq.s64 	%p12, %rd410, 0;
	@%p12 bra 	$L__BB26_74;
	setp.lt.f64 	%p13, %fd339, %fd338;
	selp.f64 	%fd339, %fd339, %fd338, %p13;
	selp.b64 	%rd411, %rd411, %rd410, %p13;
$L__BB26_74:
	setp.eq.s64 	%p14, %rd411, 0;
	@%p14 bra 	$L__BB26_76;
	setp.lt.f64 	%p15, %fd340, %fd339;
	selp.f64 	%fd340, %fd340, %fd339, %p15;
	selp.b64 	%rd412, %rd412, %rd411, %p15;
$L__BB26_76:
	setp.eq.s64 	%p16, %rd412, 0;
	@%p16 bra 	$L__BB26_78;
	setp.lt.f64 	%p17, %fd363, %fd340;
	selp.f64 	%fd363, %fd363, %fd340, %p17;
	selp.b64 	%rd435, %rd435, %rd412, %p17;
$L__BB26_78:
	sub.s32 	%r94, %r80, %r490;
	shl.b32 	%r95, %r81, 10;
	setp.lt.u32 	%p18, %r94, %r95;
	add.s32 	%r489, %r489, 1;
	add.s32 	%r488, %r488, %r95;
	sub.s32 	%r487, %r487, %r95;
	mov.u64 	%rd409, %rd435;
	mov.f64 	%fd337, %fd363;
	@%p18 bra 	$L__BB26_121;
	bra.uni 	$L__BB26_69;
$L__BB26_79:
	setp.le.u32 	%p19, %r80, %r490;
	sub.s32 	%r96, %r80, %r490;
	setp.ge.s32 	%p20, %r41, %r96;
	or.pred  	%p21, %p19, %p20;
	mov.u64 	%rd435, %rd409;
	mov.f64 	%fd363, %fd337;
	@%p21 bra 	$L__BB26_121;
	not.b32 	%r98, %r41;
	add.s32 	%r54, %r80, %r98;
	add.s32 	%r99, %r49, %r4;
	sub.s32 	%r100, %r54, %r99;
	mul.lo.s32 	%r101, %r81, %r489;
	shl.b32 	%r102, %r101, 10;
	sub.s32 	%r103, %r100, %r102;
	shr.u32 	%r104, %r103, 8;
	add.s32 	%r55, %r104, 1;
	and.b32  	%r56, %r55, 7;
	setp.lt.u32 	%p22, %r103, 1792;
	mov.u32 	%r495, %r41;
	@%p22 bra 	$L__BB26_100;
	or.b32  	%r493, %r41, 1024;
	shr.u32 	%r105, %r487, 8;
	add.s32 	%r106, %r105, 1;
	and.b32  	%r107, %r106, 33554424;
	neg.s32 	%r491, %r107;
$L__BB26_82:
	.pragma "nounroll";
	add.s32 	%r108, %r488, -1024;
	mul.wide.u32 	%rd182, %r108, 16;
	add.s64 	%rd183, %rd1, %rd182;
	ld.global.u64 	%rd415, [%rd183];
	ld.global.f64 	%fd343, [%rd183+8];
	setp.eq.s64 	%p23, %rd409, 0;
	@%p23 bra 	$L__BB26_84;
	setp.lt.f64 	%p24, %fd343, %fd337;
	selp.b64 	%rd415, %rd415, %rd409, %p24;
	selp.f64 	%fd343, %fd343, %fd337, %p24;
$L__BB26_84:
	add.s32 	%r109, %r488, -768;
	mul.wide.u32 	%rd184, %r109, 16;
	add.s64 	%rd185, %rd1, %rd184;
	ld.global.u64 	%rd416, [%rd185];
	ld.global.f64 	%fd344, [%rd185+8];
	setp.eq.s64 	%p25, %rd415, 0;
	@%p25 bra 	$L__BB26_86;
	setp.lt.f64 	%p26, %fd344, %fd343;
	selp.b64 	%rd416, %rd416, %rd415, %p26;
	selp.f64 	%fd344, %fd344, %fd343, %p26;
$L__BB26_86:
	add.s32 	%r110, %r488, -512;
	mul.wide.u32 	%rd186, %r110, 16;
	add.s64 	%rd187, %rd1, %rd186;
	ld.global.u64 	%rd417, [%rd187];
	ld.global.f64 	%fd345, [%rd187+8];
	setp.eq.s64 	%p27, %rd416, 0;
	@%p27 bra 	$L__BB26_88;
	setp.lt.f64 	%p28, %fd345, %fd344;
	selp.b64 	%rd417, %rd417, %rd416, %p28;
	selp.f64 	%fd345, %fd345, %fd344, %p28;
$L__BB26_88:
	add.s32 	%r62, %r488, 768;
	add.s32 	%r111, %r488, -256;
	mul.wide.u32 	%rd188, %r111, 16;
	add.s64 	%rd189, %rd1, %rd188;
	ld.global.u64 	%rd418, [%rd189];
	ld.global.f64 	%fd346, [%rd189+8];
	setp.eq.s64 	%p29, %rd417, 0;
	@%p29 bra 	$L__BB26_90;
	setp.lt.f64 	%p30, %fd346, %fd345;
	selp.b64 	%rd418, %rd418, %rd417, %p30;
	selp.f64 	%fd346, %fd346, %fd345, %p30;
$L__BB26_90:
	mul.wide.u32 	%rd190, %r488, 16;
	add.s64 	%rd191, %rd1, %rd190;
	ld.global.u64 	%rd419, [%rd191];
	ld.global.f64 	%fd347, [%rd191+8];
	setp.eq.s64 	%p31, %rd418, 0;
	@%p31 bra 	$L__BB26_92;
	setp.lt.f64 	%p32, %fd347, %fd346;
	selp.b64 	%rd419, %rd419, %rd418, %p32;
	selp.f64 	%fd347, %fd347, %fd346, %p32;
$L__BB26_92:
	add.s32 	%r112, %r488, 256;
	mul.wide.u32 	%rd192, %r112, 16;
	add.s64 	%rd193, %rd1, %rd192;
	ld.global.u64 	%rd420, [%rd193];
	ld.global.f64 	%fd348, [%rd193+8];
	setp.eq.s64 	%p33, %rd419, 0;
	@%p33 bra 	$L__BB26_94;
	setp.lt.f64 	%p34, %fd348, %fd347;
	selp.b64 	%rd420, %rd420, %rd419, %p34;
	selp.f64 	%fd348, %fd348, %fd347, %p34;
$L__BB26_94:
	add.s32 	%r113, %r488, 512;
	mul.wide.u32 	%rd194, %r113, 16;
	add.s64 	%rd195, %rd1, %rd194;
	ld.global.u64 	%rd421, [%rd195];
	ld.global.f64 	%fd349, [%rd195+8];
	setp.eq.s64 	%p35, %rd420, 0;
	@%p35 bra 	$L__BB26_96;
	setp.lt.f64 	%p36, %fd349, %fd348;
	selp.b64 	%rd421, %rd421, %rd420, %p36;
	selp.f64 	%fd349, %fd349, %fd348, %p36;
$L__BB26_96:
	mul.wide.u32 	%rd196, %r62, 16;
	add.s64 	%rd197, %rd1, %rd196;
	ld.global.u64 	%rd409, [%rd197];
	ld.global.f64 	%fd337, [%rd197+8];
	setp.eq.s64 	%p37, %rd421, 0;
	@%p37 bra 	$L__BB26_98;
	setp.lt.f64 	%p38, %fd337, %fd349;
	selp.b64 	%rd409, %rd409, %rd421, %p38;
	selp.f64 	%fd337, %fd337, %fd349, %p38;
$L__BB26_98:
	add.s32 	%r493, %r493, 2048;
	add.s32 	%r488, %r488, 2048;
	add.s32 	%r491, %r491, 8;
	setp.ne.s32 	%p39, %r491, 0;
	@%p39 bra 	$L__BB26_82;
	add.s32 	%r495, %r493, -1024;
	mov.u64 	%rd435, %rd409;
	mov.f64 	%fd363, %fd337;
$L__BB26_100:
	setp.eq.s32 	%p40, %r56, 0;
	@%p40 bra 	$L__BB26_121;
	setp.lt.u32 	%p41, %r56, 4;
	@%p41 bra 	$L__BB26_111;
	add.s32 	%r68, %r495, %r490;
	mul.wide.u32 	%rd199, %r68, 16;
	add.s64 	%rd200, %rd1, %rd199;
	ld.global.u64 	%rd425, [%rd200];
	ld.global.f64 	%fd353, [%rd200+8];
	setp.eq.s64 	%p42, %rd409, 0;
	@%p42 bra 	$L__BB26_104;
	setp.lt.f64 	%p43, %fd353, %fd337;
	selp.b64 	%rd425, %rd425, %rd409, %p43;
	selp.f64 	%fd353, %fd353, %fd337, %p43;
$L__BB26_104:
	add.s32 	%r114, %r68, 256;
	mul.wide.u32 	%rd201, %r114, 16;
	add.s64 	%rd202, %rd1, %rd201;
	ld.global.u64 	%rd426, [%rd202];
	ld.global.f64 	%fd354, [%rd202+8];
	setp.eq.s64 	%p44, %rd425, 0;
	@%p44 bra 	$L__BB26_106;
	setp.lt.f64 	%p45, %fd354, %fd353;
	selp.b64 	%rd426, %rd426, %rd425, %p45;
	selp.f64 	%fd354, %fd354, %fd353, %p45;
$L__BB26_106:
	add.s32 	%r115, %r68, 512;
	mul.wide.u32 	%rd203, %r115, 16;
	add.s64 	%rd204, %rd1, %rd203;
	ld.global.u64 	%rd427, [%rd204];
	ld.global.f64 	%fd355, [%rd204+8];
	setp.eq.s64 	%p46, %rd426, 0;
	@%p46 bra 	$L__BB26_108;
	setp.lt.f64 	%p47, %fd355, %fd354;
	selp.b64 	%rd427, %rd427, %rd426, %p47;
	selp.f64 	%fd355, %fd355, %fd354, %p47;
$L__BB26_108:
	add.s32 	%r116, %r68, 768;
	mul.wide.u32 	%rd205, %r116, 16;
	add.s64 	%rd206, %rd1, %rd205;
	ld.global.u64 	%rd435, [%rd206];
	ld.global.f64 	%fd363, [%rd206+8];
	setp.eq.s64 	%p48, %rd427, 0;
	@%p48 bra 	$L__BB26_110;
	setp.lt.f64 	%p49, %fd363, %fd355;
	selp.b64 	%rd435, %rd435, %rd427, %p49;
	selp.f64 	%fd363, %fd363, %fd355, %p49;
$L__BB26_110:
	add.s32 	%r495, %r495, 1024;
	mov.f64 	%fd337, %fd363;
	mov.u64 	%rd409, %rd435;
$L__BB26_111:
	and.b32  	%r117, %r55, 3;
	setp.eq.s32 	%p50, %r117, 0;
	@%p50 bra 	$L__BB26_121;
	setp.eq.s32 	%p51, %r117, 1;
	@%p51 bra 	$L__BB26_118;
	add.s32 	%r71, %r495, %r490;
	mul.wide.u32 	%rd208, %r71, 16;
	add.s64 	%rd209, %rd1, %rd208;
	ld.global.u64 	%rd431, [%rd209];
	ld.global.f64 	%fd359, [%rd209+8];
	setp.eq.s64 	%p52, %rd409, 0;
	@%p52 bra 	$L__BB26_115;
	setp.lt.f64 	%p53, %fd359, %fd337;
	selp.b64 	%rd431, %rd431, %rd409, %p53;
	selp.f64 	%fd359, %fd359, %fd337, %p53;
$L__BB26_115:
	add.s32 	%r118, %r71, 256;
	mul.wide.u32 	%rd210, %r118, 16;
	add.s64 	%rd211, %rd1, %rd210;
	ld.global.u64 	%rd435, [%rd211];
	ld.global.f64 	%fd363, [%rd211+8];
	setp.eq.s64 	%p54, %rd431, 0;
	@%p54 bra 	$L__BB26_117;
	setp.lt.f64 	%p55, %fd363, %fd359;
	selp.b64 	%rd435, %rd435, %rd431, %p55;
	selp.f64 	%fd363, %fd363, %fd359, %p55;
$L__BB26_117:
	add.s32 	%r495, %r495, 512;
	mov.f64 	%fd337, %fd363;
	mov.u64 	%rd409, %rd435;
$L__BB26_118:
	and.b32  	%r119, %r54, 256;
	setp.ne.s32 	%p56, %r119, 0;
	@%p56 bra 	$L__BB26_121;
	add.s32 	%r120, %r495, %r490;
	mul.wide.u32 	%rd212, %r120, 16;
	add.s64 	%rd213, %rd1, %rd212;
	ld.global.u64 	%rd435, [%rd213];
	ld.global.f64 	%fd363, [%rd213+8];
	setp.eq.s64 	%p57, %rd409, 0;
	@%p57 bra 	$L__BB26_121;
	setp.lt.f64 	%p58, %fd363, %fd337;
	selp.b64 	%rd435, %rd435, %rd409, %p58;
	selp.f64 	%fd363, %fd363, %fd337, %p58;
$L__BB26_121:
	// begin inline asm
	mov.u32 %r121, %laneid;
	// end inline asm
	mov.b64 	{%r123, %r128}, %rd435;
	mov.b32 	%r139, 1;
	mov.b32 	%r140, 31;
	mov.b32 	%r141, -1;
	// begin inline asm
	shfl.sync.down.b32 %r122, %r123, %r139, %r140, %r141;
	// end inline asm
	// begin inline asm
	shfl.sync.down.b32 %r127, %r128, %r139, %r140, %r141;
	// end inline asm
	mov.b64 	%rd140, {%r122, %r127};
	mov.b64 	%rd214, %fd363;
	mov.b64 	{%r133, %r138}, %rd214;
	// begin inline asm
	shfl.sync.down.b32 %r132, %r133, %r139, %r140, %r141;
	// end inline asm
	// begin inline asm
	shfl.sync.down.b32 %r137, %r138, %r139, %r140, %r141;
	// end inline asm
	mov.b64 	%rd215, {%r132, %r137};
	mov.b64 	%fd128, %rd215;
	setp.gt.s32 	%p59, %r121, 30;
	mov.u64 	%rd436, %rd435;
	mov.f64 	%fd364, %fd363;
	@%p59 bra 	$L__BB26_124;
	setp.eq.s64 	%p60, %rd435, 0;
	mov.u64 	%rd436, %rd140;
	mov.f64 	%fd364, %fd128;
	@%p60 bra 	$L__BB26_124;
	setp.gt.f64 	%p61, %fd363, %fd128;
	selp.b64 	%rd436, %rd140, %rd435, %p61;
	selp.f64 	%fd364, %fd128, %fd363, %p61;
$L__BB26_124:
	mov.b64 	{%r143, %r148}, %rd436;
	mov.b32 	%r159, 2;
	mov.b32 	%r160, 31;
	mov.b32 	%r161, -1;
	// begin inline asm
	shfl.sync.down.b32 %r142, %r143, %r159, %r160, %r161;
	// end inline asm
	// begin inline asm
	shfl.sync.down.b32 %r147, %r148, %r159, %r160, %r161;
	// end inline asm
	mov.b64 	%rd144, {%r142, %r147};
	mov.b64 	%rd216, %fd364;
	mov.b64 	{%r153, %r158}, %rd216;
	// begin inline asm
	shfl.sync.down.b32 %r152, %r153, %r159, %r160, %r161;
	// end inline asm
	// begin inline asm
	shfl.sync.down.b32 %r157, %r158, %r159, %r160, %r161;
	// end inline asm
	mov.b64 	%rd217, {%r152, %r157};
	mov.b64 	%fd131, %rd217;
	setp.gt.s32 	%p62, %r121, 29;
	mov.u64 	%rd437, %rd436;
	mov.f64 	%fd365, %fd364;
	@%p62 bra 	$L__BB26_127;
	setp.eq.s64 	%p63, %rd436, 0;
	mov.u64 	%rd437, %rd144;
	mov.f64 	%fd365, %fd131;
	@%p63 bra 	$L__BB26_127;
	setp.gt.f64 	%p64, %fd364, %fd131;
	selp.b64 	%rd437, %rd144, %rd436, %p64;
	selp.f64 	%fd365, %fd131, %fd364, %p64;
$L__BB26_127:
	mov.b64 	{%r163, %r168}, %rd437;
	mov.b32 	%r179, 4;
	mov.b32 	%r180, 31;
	mov.b32 	%r181, -1;
	// begin inline asm
	shfl.sync.down.b32 %r162, %r163, %r179, %r180, %r181;
	// end inline asm
	// begin inline asm
	shfl.sync.down.b32 %r167, %r168, %r179, %r180, %r181;
	// end inline asm
	mov.b64 	%rd148, {%r162, %r167};
	mov.b64 	%rd218, %fd365;
	mov.b64 	{%r173, %r178}, %rd218;
	// begin inline asm
	shfl.sync.down.b32 %r172, %r173, %r179, %r180, %r181;
	// end inline asm
	// begin inline asm
	shfl.sync.down.b32 %r177, %r178, %r179, %r180, %r181;
	// end inline asm
	mov.b64 	%rd219, {%r172, %r177};
	mov.b64 	%fd134, %rd219;
	setp.gt.s32 	%p65, %r121, 27;
	mov.u64 	%rd438, %rd437;
	mov.f64 	%fd366, %fd365;
	@%p65 bra 	$L__BB26_130;
	setp.eq.s64 	%p66, %rd437, 0;
	mov.u64 	%rd438, %rd148;
	mov.f64 	%fd366, %fd134;
	@%p66 bra 	$L__BB26_130;
	setp.gt.f64 	%p67, %fd365, %fd134;
	selp.b64 	%rd438, %rd148, %rd437, %p67;
	selp.f64 	%fd366, %fd134, %fd365, %p67;
$L__BB26_130:
	mov.b64 	{%r183, %r188}, %rd438;
	mov.b32 	%r199, 8;
	mov.b32 	%r200, 31;
	mov.b32 	%r201, -1;
	// begin inline asm
	shfl.sync.down.b32 %r182, %r183, %r199, %r200, %r201;
	// end inline asm
	// begin inline asm
	shfl.sync.down.b32 %r187, %r188, %r199, %r200, %r201;
	// end inline asm
	mov.b64 	%rd152, {%r182, %r187};
	mov.b64 	%rd220, %fd366;
	mov.b64 	{%r193, %r198}, %rd220;
	// begin inline asm
	shfl.sync.down.b32 %r192, %r193, %r199, %r200, %r201;
	// end inline asm
	// begin inline asm
	shfl.sync.down.b32 %r197, %r198, %r199, %r200, %r201;
	// end inline asm
	mov.b64 	%rd221, {%r192, %r197};
	mov.b64 	%fd137, %rd221;
	setp.gt.s32 	%p68, %r121, 23;
	mov.u64 	%rd448, %rd438;
	mov.f64 	%fd376, %fd366;
	@%p68 bra 	$L__BB26_133;
	setp.eq.s64 	%p69, %rd438, 0;
	mov.u64 	%rd448, %rd152;
	mov.f64 	%fd376, %fd137;
	@%p69 bra 	$L__BB26_133;
	setp.gt.f64 	%p70, %fd366, %fd137;
	selp.b64 	%rd448, %rd152, %rd438, %p70;
	selp.f64 	%fd376, %fd137, %fd366, %p70;
$L__BB26_133:
	mov.b64 	{%r203, %r208}, %rd448;
	mov.b32 	%r219, 16;
	mov.b32 	%r220, 31;
	mov.b32 	%r221, -1;
	// begin inline asm
	shfl.sync.down.b32 %r202, %r203, %r219, %r220, %r221;
	// end inline asm
	// begin inline asm
	shfl.sync.down.b32 %r207, %r208, %r219, %r220, %r221;
	// end inline asm
	mov.b64 	%rd440, {%r202, %r207};
	mov.b64 	%rd222, %fd376;
	mov.b64 	{%r213, %r218}, %rd222;
	// begin inline asm
	shfl.sync.down.b32 %r212, %r213, %r219, %r220, %r221;
	// end inline asm
	// begin inline asm
	shfl.sync.down.b32 %r217, %r218, %r219, %r220, %r221;
	// end inline asm
	mov.b64 	%rd223, {%r212, %r217};
	mov.b64 	%fd368, %rd223;
	setp.gt.s32 	%p71, %r121, 15;
	@%p71 bra 	$L__BB26_138;
	setp.eq.s64 	%p72, %rd448, 0;
	@%p72 bra 	$L__BB26_136;
	setp.gt.f64 	%p73, %fd376, %fd368;
	selp.b64 	%rd440, %rd440, %rd448, %p73;
	selp.f64 	%fd368, %fd368, %fd376, %p73;
$L__BB26_136:
	setp.ne.s32 	%p74, %r121, 0;
	mov.f64 	%fd376, %fd368;
	mov.u64 	%rd448, %rd440;
	@%p74 bra 	$L__BB26_138;
	shr.u32 	%r222, %r41, 1;
	and.b32  	%r223, %r222, 496;
	mov.u32 	%r224, _ZZN3cub18CUB_300001_SM_10006detail6reduce18DeviceReduceKernelINS2_10policy_hubI10DEInstancejN21DifferentialEvolution14determine_bestEE10Policy1000EN6thrust24THRUST_300001_SM_1000_NS6detail15normal_iteratorINSB_10device_ptrIS5_EEEEjS7_S5_N4cuda3std3__410__identityEEEvT0_PT3_T1_NS0_13GridEvenShareISO_EET2_T4_E12temp_storage;
	add.s32 	%r225, %r224, %r223;
	st.shared.u64 	[%r225+8], %rd440;
	st.shared.f64 	[%r225+16], %fd368;
$L__BB26_138:
	bar.sync 	0;
	setp.ne.s32 	%p75, %r41, 0;
	@%p75 bra 	$L__BB26_159;
	ld.shared.u64 	%rd161, [_ZZN3cub18CUB_300001_SM_10006detail6reduce18DeviceReduceKernelINS2_10policy_hubI10DEInstancejN21DifferentialEvolution14determine_bestEE10Policy1000EN6thrust24THRUST_300001_SM_1000_NS6detail15normal_iteratorINSB_10device_ptrIS5_EEEEjS7_S5_N4cuda3std3__410__identityEEEvT0_PT3_T1_NS0_13GridEvenShareISO_EET2_T4_E12temp_storage+24];
	ld.shared.f64 	%fd144, [_ZZN3cub18CUB_300001_SM_10006detail6reduce18DeviceReduceKernelINS2_10policy_hubI10DEInstancejN21DifferentialEvolution14determine_bestEE10Policy1000EN6thrust24THRUST_300001_SM_1000_NS6detail15normal_iteratorINSB_10device_ptrIS5_EEEEjS7_S5_N4cuda3std3__410__identityEEEvT0_PT3_T1_NS0_13GridEvenShareISO_EET2_T4_E12temp_storage+32];
	setp.eq.s64 	%p76, %rd448, 0;
	mov.u64 	%rd442, %rd161;
	mov.f64 	%fd370, %fd144;
	@%p76 bra 	$L__BB26_142;
	setp.geu.f64 	%p77, %fd144, %fd376;
	mov.u64 	%rd442, %rd448;
	mov.f64 	%fd370, %fd376;
	@%p77 bra 	$L__BB26_142;
	mov.u64 	%rd442, %rd161;
	mov.f64 	%fd370, %fd144;
$L__BB26_142:
	ld.shared.u64 	%rd163, [_ZZN3cub18CUB_300001_SM_10006detail6reduce18DeviceReduceKernelINS2_10policy_hubI10DEInstancejN21DifferentialEvolution14determine_bestEE10Policy1000EN6thrust24THRUST_300001_SM_1000_NS6detail15normal_iteratorINSB_10device_ptrIS5_EEEEjS7_S5_N4cuda3std3__410__identityEEEvT0_PT3_T1_NS0_13GridEvenShareISO_EET2_T4_E12temp_storage+40];
	ld.shared.f64 	%fd146, [_ZZN3cub18CUB_300001_SM_10006detail6reduce18DeviceReduceKernelINS2_10policy_hubI10DEInstancejN21DifferentialEvolution14determine_bestEE10Policy1000EN6thrust24THRUST_300001_SM_1000_NS6detail15normal_iteratorINSB_10device_ptrIS5_EEEEjS7_S5_N4cuda3std3__410__identityEEEvT0_PT3_T1_NS0_13GridEvenShareISO_EET2_T4_E12temp_storage+48];
	setp.eq.s64 	%p78, %rd442, 0;
	mov.u64 	%rd443, %rd163;
	mov.f64 	%fd371, %fd146;
	@%p78 bra 	$L__BB26_145;
	setp.geu.f64 	%p79, %fd146, %fd370;
	mov.u64 	%rd443, %rd442;
	mov.f64 	%fd371, %fd370;
	@%p79 bra 	$L__BB26_145;
	mov.u64 	%rd443, %rd163;
	mov.f64 	%fd371, %fd146;
$L__BB26_145:
	ld.shared.u64 	%rd165, [_ZZN3cub18CUB_300001_SM_10006detail6reduce18DeviceReduceKernelINS2_10policy_hubI10DEInstancejN21DifferentialEvolution14determine_bestEE10Policy1000EN6thrust24THRUST_300001_SM_1000_NS6detail15normal_iteratorINSB_10device_ptrIS5_EEEEjS7_S5_N4cuda3std3__410__identityEEEvT0_PT3_T1_NS0_13GridEvenShareISO_EET2_T4_E12temp_storage+56];
	ld.shared.f64 	%fd148, [_ZZN3cub18CUB_300001_SM_10006detail6reduce18DeviceReduceKernelINS2_10policy_hubI10DEInstancejN21DifferentialEvolution14determine_bestEE10Policy1000EN6thrust24THRUST_300001_SM_1000_NS6detail15normal_iteratorINSB_10device_ptrIS5_EEEEjS7_S5_N4cuda3std3__410__identityEEEvT0_PT3_T1_NS0_13GridEvenShareISO_EET2_T4_E12temp_storage+64];
	setp.eq.s64 	%p80, %rd443, 0;
	mov.u64 	%rd444, %rd165;
	mov.f64 	%fd372, %fd148;
	@%p80 bra 	$L__BB26_148;
	setp.geu.f64 	%p81, %fd148, %fd371;
	mov.u64 	%rd444, %rd443;
	mov.f64 	%fd372, %fd371;
	@%p81 bra 	$L__BB26_148;
	mov.u64 	%rd444, %rd165;
	mov.f64 	%fd372, %fd148;
$L__BB26_148:
	ld.shared.u64 	%rd167, [_ZZN3cub18CUB_300001_SM_10006detail6reduce18DeviceReduceKernelINS2_10policy_hubI10DEInstancejN21DifferentialEvolution14determine_bestEE10Policy1000EN6thrust24THRUST_300001_SM_1000_NS6detail15normal_iteratorINSB_10device_ptrIS5_EEEEjS7_S5_N4cuda3std3__410__identityEEEvT0_PT3_T1_NS0_13GridEvenShareISO_EET2_T4_E12temp_storage+72];
	ld.shared.f64 	%fd150, [_ZZN3cub18CUB_300001_SM_10006detail6reduce18DeviceReduceKernelINS2_10policy_hubI10DEInstancejN21DifferentialEvolution14determine_bestEE10Policy1000EN6thrust24THRUST_300001_SM_1000_NS6detail15normal_iteratorINSB_10device_ptrIS5_EEEEjS7_S5_N4cuda3std3__410__identityEEEvT0_PT3_T1_NS0_13GridEvenShareISO_EET2_T4_E12temp_storage+80];
	setp.eq.s64 	%p82, %rd444, 0;
	mov.u64 	%rd445, %rd167;
	mov.f64 	%fd373, %fd150;
	@%p82 bra 	$L__BB26_151;
	setp.geu.f64 	%p83, %fd150, %fd372;
	mov.u64 	%rd445, %rd444;
	mov.f64 	%fd373, %fd372;
	@%p83 bra 	$L__BB26_151;
	mov.u64 	%rd445, %rd167;
	mov.f64 	%fd373, %fd150;
$L__BB26_151:
	ld.shared.u64 	%rd169, [_ZZN3cub18CUB_300001_SM_10006detail6reduce18DeviceReduceKernelINS2_10policy_hubI10DEInstancejN21DifferentialEvolution14determine_bestEE10Policy1000EN6thrust24THRUST_300001_SM_1000_NS6detail15normal_iteratorINSB_10device_ptrIS5_EEEEjS7_S5_N4cuda3std3__410__identityEEEvT0_PT3_T1_NS0_13GridEvenShareISO_EET2_T4_E12temp_storage+88];
	ld.shared.f64 	%fd152, [_ZZN3cub18CUB_300001_SM_10006detail6reduce18DeviceReduceKernelINS2_10policy_hubI10DEInstancejN21DifferentialEvolution14determine_bestEE10Policy1000EN6thrust24THRUST_300001_SM_1000_NS6detail15normal_iteratorINSB_10device_ptrIS5_EEEEjS7_S5_N4cuda3std3__410__identityEEEvT0_PT3_T1_NS0_13GridEvenShareISO_EET2_T4_E12temp_storage+96];
	setp.eq.s64 	%p84, %rd445, 0;
	mov.u64 	%rd446, %rd169;
	mov.f64 	%fd374, %fd152;
	@%p84 bra 	$L__BB26_154;
	setp.geu.f64 	%p85, %fd152, %fd373;
	mov.u64 	%rd446, %rd445;
	mov.f64 	%fd374, %fd373;
	@%p85 bra 	$L__BB26_154;
	mov.u64 	%rd446, %rd169;
	mov.f64 	%fd374, %fd152;
$L__BB26_154:
	ld.shared.u64 	%rd171, [_ZZN3cub18CUB_300001_SM_10006detail6reduce18DeviceReduceKernelINS2_10policy_hubI10DEInstancejN21DifferentialEvolution14determine_bestEE10Policy1000EN6thrust24THRUST_300001_SM_1000_NS6detail15normal_iteratorINSB_10device_ptrIS5_EEEEjS7_S5_N4cuda3std3__410__identityEEEvT0_PT3_T1_NS0_13GridEvenShareISO_EET2_T4_E12temp_storage+104];
	ld.shared.f64 	%fd154, [_ZZN3cub18CUB_300001_SM_10006detail6reduce18DeviceReduceKernelINS2_10policy_hubI10DEInstancejN21DifferentialEvolution14determine_bestEE10Policy1000EN6thrust24THRUST_300001_SM_1000_NS6detail15normal_iteratorINSB_10device_ptrIS5_EEEEjS7_S5_N4cuda3std3__410__identityEEEvT0_PT3_T1_NS0_13GridEvenShareISO_EET2_T4_E12temp_storage+112];
	setp.eq.s64 	%p86, %rd446, 0;
	mov.u64 	%rd447, %rd171;
	mov.f64 	%fd375, %fd154;
	@%p86 bra 	$L__BB26_157;
	setp.geu.f64 	%p87, %fd154, %fd374;
	mov.u64 	%rd447, %rd446;
	mov.f64 	%fd375, %fd374;
	@%p87 bra 	$L__BB26_157;
	mov.u64 	%rd447, %rd171;
	mov.f64 	%fd375, %fd154;
$L__BB26_157:
	ld.shared.u64 	%rd448, [_ZZN3cub18CUB_300001_SM_10006detail6reduce18DeviceReduceKernelINS2_10policy_hubI10DEInstancejN21DifferentialEvolution14determine_bestEE10Policy1000EN6thrust24THRUST_300001_SM_1000_NS6detail15normal_iteratorINSB_10device_ptrIS5_EEEEjS7_S5_N4cuda3std3__410__identityEEEvT0_PT3_T1_NS0_13GridEvenShareISO_EET2_T4_E12temp_storage+120];
	ld.shared.f64 	%fd376, [_ZZN3cub18CUB_300001_SM_10006detail6reduce18DeviceReduceKernelINS2_10policy_hubI10DEInstancejN21DifferentialEvolution14determine_bestEE10Policy1000EN6thrust24THRUST_300001_SM_1000_NS6detail15normal_iteratorINSB_10device_ptrIS5_EEEEjS7_S5_N4cuda3std3__410__identityEEEvT0_PT3_T1_NS0_13GridEvenShareISO_EET2_T4_E12temp_storage+128];
	setp.eq.s64 	%p88, %rd447, 0;
	@%p88 bra 	$L__BB26_159;
	setp.lt.f64 	%p89, %fd376, %fd375;
	selp.b64 	%rd448, %rd448, %rd447, %p89;
	selp.f64 	%fd376, %fd376, %fd375, %p89;
$L__BB26_159:
	mov.u32 	%r477, %tid.x;
	setp.ne.s32 	%p273, %r477, 0;
	@%p273 bra 	$L__BB26_161;
	ld.param.u64 	%rd385, [_ZN3cub18CUB_300001_SM_10006detail6reduce18DeviceReduceKernelINS2_10policy_hubI10DEInstancejN21DifferentialEvolution14determine_bestEE10Policy1000EN6thrust24THRUST_300001_SM_1000_NS6detail15normal_iteratorINSB_10device_ptrIS5_EEEEjS7_S5_N4cuda3std3__410__identityEEEvT0_PT3_T1_NS0_13GridEvenShareISO_EET2_T4__param_1];
	cvta.to.global.u64 	%rd382, %rd385;
	mul.wide.u32 	%rd383, %r2, 16;
	add.s64 	%rd384, %rd382, %rd383;
	st.global.u64 	[%rd384], %rd448;
	st.global.f64 	[%rd384+8], %fd376;
$L__BB26_161:
	ret;

}
	// .globl	_ZN3cub18CUB_300001_SM_10006detail6reduce28DeviceReduceSingleTileKernelINS2_10policy_hubI10DEInstancejN21DifferentialEvolution14determine_bestEE10Policy1000EPS5_SA_iS7_S5_S5_N4cuda3std3__410__identityEEEvT0_T1_T2_T3_T4_T6_
.visible .entry _ZN3cub18CUB_300001_SM_10006detail6reduce28DeviceReduceSingleTileKernelINS2_10policy_hubI10DEInstancejN21DifferentialEvolution14determine_bestEE10Policy1000EPS5_SA_iS7_S5_S5_N4cuda3std3__410__identityEEEvT0_T1_T2_T3_T4_T6_(
	.param .u64 .ptr .align 1 _ZN3cub18CUB_300001_SM_10006detail6reduce28DeviceReduceSingleTileKernelINS2_10policy_hubI10DEInstancejN21DifferentialEvolution14determine_bestEE10Policy1000EPS5_SA_iS7_S5_S5_N4cuda3std3__410__identityEEEvT0_T1_T2_T3_T4_T6__param_0,
	.param .u64 .ptr .align 1 _ZN3cub18CUB_300001_SM_10006detail6reduce28DeviceReduceSingleTileKernelINS2_10policy_hubI10DEInstancejN21DifferentialEvolution14determine_bestEE10Policy1000EPS5_SA_iS7_S5_S5_N4cuda3std3__410__identityEEEvT0_T1_T2_T3_T4_T6__param_1,
	.param .u32 _ZN3cub18CUB_300001_SM_10006detail6reduce28DeviceReduceSingleTileKernelINS2_10policy_hubI10DEInstancejN21DifferentialEvolution14determine_bestEE10Policy1000EPS5_SA_iS7_S5_S5_N4cuda3std3__410__identityEEEvT0_T1_T2_T3_T4_T6__param_2,
	.param .align 1 .b8 _ZN3cub18CUB_300001_SM_10006detail6reduce28DeviceReduceSingleTileKernelINS2_10policy_hubI10DEInstancejN21DifferentialEvolution14determine_bestEE10Policy1000EPS5_SA_iS7_S5_S5_N4cuda3std3__410__identityEEEvT0_T1_T2_T3_T4_T6__param_3[1],
	.param .align 8 .b8 _ZN3cub18CUB_300001_SM_10006detail6reduce28DeviceReduceSingleTileKernelINS2_10policy_hubI10DEInstancejN21DifferentialEvolution14determine_bestEE10Policy1000EPS5_SA_iS7_S5_S5_N4cuda3std3__410__identityEEEvT0_T1_T2_T3_T4_T6__param_4[16],
	.param .align 1 .b8 _ZN3cub18CUB_300001_SM_10006detail6reduce28DeviceReduceSingleTileKernelINS2_10policy_hubI10DEInstancejN21DifferentialEvolution14determine_bestEE10Policy1000EPS5_SA_iS7_S5_S5_N4cuda3std3__410__identityEEEvT0_T1_T2_T3_T4_T6__param_5[1]
)
.maxntid 256
.minnctapersm 1
{
	.reg .pred 	%p<178>;
	.reg .b32 	%r<395>;
	.reg .b64 	%rd<358>;
	.reg .b64 	%fd<228>;
	// demoted variable
	.shared .align 8 .b8 _ZZN3cub18CUB_300001_SM_10006detail6reduce28DeviceReduceSingleTileKernelINS2_10policy_hubI10DEInstancejN21DifferentialEvolution14determine_bestEE10Policy1000EPS5_SA_iS7_S5_S5_N4cuda3std3__410__identityEEEvT0_T1_T2_T3_T4_T6_E12temp_storage[152];
	ld.param.u64 	%rd161, [_ZN3cub18CUB_300001_SM_10006detail6reduce28DeviceReduceSingleTileKernelINS2_10policy_hubI10DEInstancejN21DifferentialEvolution14determine_bestEE10Policy1000EPS5_SA_iS7_S5_S5_N4cuda3std3__410__identityEEEvT0_T1_T2_T3_T4_T6__param_0];
	ld.param.u64 	%rd2, [_ZN3cub18CUB_300001_SM_10006detail6reduce28DeviceReduceSingleTileKernelINS2_10policy_hubI10DEInstancejN21DifferentialEvolution14determine_bestEE10Policy1000EPS5_SA_iS7_S5_S5_N4cuda3std3__410__identityEEEvT0_T1_T2_T3_T4_T6__param_4];
	ld.param.f64 	%fd1, [_ZN3cub18CUB_300001_SM_10006detail6reduce28DeviceReduceSingleTileKernelINS2_10policy_hubI10DEInstancejN21DifferentialEvolution14determine_bestEE10Policy1000EPS5_SA_iS7_S5_S5_N4cuda3std3__410__identityEEEvT0_T1_T2_T3_T4_T6__param_4+8];
	ld.param.u64 	%rd162, [_ZN3cub18CUB_300001_SM_10006detail6reduce28DeviceReduceSingleTileKernelINS2_10policy_hubI10DEInstancejN21DifferentialEvolution14determine_bestEE10Policy1000EPS5_SA_iS7_S5_S5_N4cuda3std3__410__identityEEEvT0_T1_T2_T3_T4_T6__param_1];
	ld.param.u32 	%r42, [_ZN3cub18CUB_300001_SM_10006detail6reduce28DeviceReduceSingleTileKernelINS2_10policy_hubI10DEInstancejN21DifferentialEvolution14determine_bestEE10Policy1000EPS5_SA_iS7_S5_S5_N4cuda3std3__410__identityEEEvT0_T1_T2_T3_T4_T6__param_2];
	cvta.to.global.u64 	%rd1, %rd162;
	setp.ne.s32 	%p1, %r42, 0;
	@%p1 bra 	$L__BB27_3;
	mov.u32 	%r381, %tid.x;
	setp.ne.s32 	%p177, %r381, 0;
	@%p177 bra 	$L__BB27_134;
	st.global.u64 	[%rd1], %rd2;
	st.global.f64 	[%rd1+8], %fd1;
	bra.uni 	$L__BB27_134;
$L__BB27_3:
	setp.gt.s32 	%p2, %r42, 1023;
	@%p2 bra 	$L__BB27_56;
	mov.u32 	%r1, %tid.x;
	setp.ge.s32 	%p67, %r1, %r42;
	mov.f64 	%fd184, 0dBFF0000000000000;
	mov.b64 	%rd313, 0;
	mov.u32 	%r385, %r1;
	@%p67 bra 	$L__BB27_6;
	mul.wide.u32 	%rd240, %r1, 16;
	add.s64 	%rd237, %rd161, %rd240;
	// begin inline asm
	ld.global.nc.u64 %rd313, [%rd237];
	// end inline asm
	add.s64 	%rd239, %rd237, 8;
	// begin inline asm
	ld.global.nc.u64 %rd238, [%rd239];
	// end inline asm
	mov.b64 	%fd184, %rd238;
	add.s32 	%r385, %r1, 256;
$L__BB27_6:
	setp.ge.s32 	%p68, %r385, %r42;
	@%p68 bra 	$L__BB27_12;
	not.b32 	%r157, %r385;
	add.s32 	%r4, %r42, %r157;
	and.b32  	%r158, %r4, 768;
	setp.eq.s32 	%p69, %r158, 768;
	@%p69 bra 	$L__BB27_10;
	mul.wide.u32 	%rd242, %r385, 16;
	add.s64 	%rd308, %rd161, %rd242;
	shr.u32 	%r159, %r4, 8;
	add.s32 	%r160, %r159, 1;
	and.b32  	%r161, %r160, 3;
	neg.s32 	%r383, %r161;
$L__BB27_9:
	.pragma "nounroll";
	// begin inline asm
	ld.global.nc.u64 %rd243, [%rd308];
	// end inline asm
	add.s64 	%rd246, %rd308, 8;
	// begin inline asm
	ld.global.nc.u64 %rd245, [%rd246];
	// end inline asm
	mov.b64 	%fd129, %rd245;
	setp.eq.s64 	%p70, %rd313, 0;
	setp.gt.f64 	%p71, %fd184, %fd129;
	or.pred  	%p72, %p70, %p71;
	selp.f64 	%fd184, %fd129, %fd184, %p72;
	selp.b64 	%rd313, %rd243, %rd313, %p72;
	add.s32 	%r385, %r385, 256;
	add.s64 	%rd308, %rd308, 4096;
	add.s32 	%r383, %r383, 1;
	setp.ne.s32 	%p73, %r383, 0;
	@%p73 bra 	$L__BB27_9;
$L__BB27_10:
	setp.lt.u32 	%p74, %r4, 768;
	@%p74 bra 	$L__BB27_12;
$L__BB27_11:
	mul.wide.s32 	%rd263, %r385, 16;
	add.s64 	%rd248, %rd161, %rd263;
	// begin inline asm
	ld.global.nc.u64 %rd247, [%rd248];
	// end inline asm
	add.s64 	%rd250, %rd248, 8;
	// begin inline asm
	ld.global.nc.u64 %rd249, [%rd250];
	// end inline asm
	mov.b64 	%fd130, %rd249;
	setp.eq.s64 	%p75, %rd313, 0;
	setp.gt.f64 	%p76, %fd184, %fd130;
	or.pred  	%p77, %p75, %p76;
	selp.f64 	%fd131, %fd130, %fd184, %p77;
	selp.b64 	%rd264, %rd247, %rd313, %p77;
	add.s64 	%rd252, %rd248, 4096;
	// begin inline asm
	ld.global.nc.u64 %rd251, [%rd252];
	// end inline asm
	add.s64 	%rd254, %rd248, 4104;
	// begin inline asm
	ld.global.nc.u64 %rd253, [%rd254];
	// end inline asm
	mov.b64 	%fd133, %rd253;
	setp.eq.s64 	%p78, %rd264, 0;
	setp.gt.f64 	%p79, %fd131, %fd133;
	or.pred  	%p80, %p78, %p79;
	selp.f64 	%fd134, %fd133, %fd131, %p80;
	selp.b64 	%rd265, %rd251, %rd264, %p80;
	add.s64 	%rd256, %rd248, 8192;
	// begin inline asm
	ld.global.nc.u64 %rd255, [%rd256];
	// end inline asm
	add.s64 	%rd258, %rd248, 8200;
	// begin inline asm
	ld.global.nc.u64 %rd257, [%rd258];
	// end inline asm
	mov.b64 	%fd136, %rd257;
	setp.eq.s64 	%p81, %rd265, 0;
	setp.gt.f64 	%p82, %fd134, %fd136;
	or.pred  	%p83, %p81, %p82;
	selp.f64 	%fd137, %fd136, %fd134, %p83;
	selp.b64 	%rd266, %rd255, %rd265, %p83;
	add.s64 	%rd260, %rd248, 12288;
	// begin inline asm
	ld.global.nc.u64 %rd259, [%rd260];
	// end inline asm
	add.s64 	%rd262, %rd248, 12296;
	// begin inline asm
	ld.global.nc.u64 %rd261, [%rd262];
	// end inline asm
	mov.b64 	%fd139, %rd261;
	setp.eq.s64 	%p84, %rd266, 0;
	setp.gt.f64 	%p85, %fd137, %fd139;
	or.pred  	%p86, %p84, %p85;
	selp.f64 	%fd184, %fd139, %fd137, %p86;
	selp.b64 	%rd313, %rd259, %rd266, %p86;
	add.s32 	%r385, %r385, 1024;
	setp.lt.s32 	%p87, %r385, %r42;
	@%p87 bra 	$L__BB27_11;
$L__BB27_12:
	setp.lt.s32 	%p88, %r42, 256;
	@%p88 bra 	$L__BB27_30;
	// begin inline asm
	mov.u32 %r275, %laneid;
	// end inline asm
	mov.b64 	{%r277, %r282}, %rd313;
	mov.b32 	%r293, 1;
	mov.b32 	%r294, 31;
	mov.b32 	%r295, -1;
	// begin inline asm
	shfl.sync.down.b32 %r276, %r277, %r293, %r294, %r295;
	// end inline asm
	// begin inline asm
	shfl.sync.down.b32 %r281, %r282, %r293, %r294, %r295;
	// end inline asm
	mov.b64 	%rd15, {%r276, %r281};
	mov.b64 	%rd283, %fd184;
	mov.b64 	{%r287, %r292}, %rd283;
	// begin inline asm
	shfl.sync.down.b32 %r286, %r287, %r293, %r294, %r295;
	// end inline asm
	// begin inline asm
	shfl.sync.down.b32 %r291, %r292, %r293, %r294, %r295;
	// end inline asm
	mov.b64 	%rd284, {%r286, %r291};
	mov.b64 	%fd11, %rd284;
	setp.gt.s32 	%p135, %r275, 30;
	mov.f64 	%fd185, %fd184;
	mov.u64 	%rd314, %rd313;
	@%p135 bra 	$L__BB27_16;
	setp.eq.s64 	%p136, %rd313, 0;
	mov.f64 	%fd185, %fd11;
	mov.u64 	%rd314, %rd15;
	@%p136 bra 	$L__BB27_16;
	setp.gt.f64 	%p137, %fd184, %fd11;
	selp.b64 	%rd314, %rd15, %rd313, %p137;
	selp.f64 	%fd185, %fd11, %fd184, %p137;
$L__BB27_16:
	mov.b64 	{%r297, %r302}, %rd314;
	mov.b32 	%r313, 2;
	mov.b32 	%r314, 31;
	mov.b32 	%r315, -1;
	// begin inline asm
	shfl.sync.down.b32 %r296, %r297, %r313, %r314, %r315;
	// end inline asm
	// begin inline asm
	shfl.sync.down.b32 %r301, %r302, %r313, %r314, %r315;
	// end inline asm
	mov.b64 	%rd19, {%r296, %r301};
	mov.b64 	%rd285, %fd185;
	mov.b64 	{%r307, %r312}, %rd285;
	// begin inline asm
	shfl.sync.down.b32 %r306, %r307, %r313, %r314, %r315;
	// end inline asm
	// begin inline asm
	shfl.sync.down.b32 %r311, %r312, %r313, %r314, %r315;
	// end inline asm
	mov.b64 	%rd286, {%r306, %r311};
	mov.b64 	%fd14, %rd286;
	setp.gt.s32 	%p138, %r275, 29;
	mov.f64 	%fd186, %fd185;
	mov.u64 	%rd315, %rd314;
	@%p138 bra 	$L__BB27_19;
	setp.eq.s64 	%p139, %rd314, 0;
	mov.f64 	%fd186, %fd14;
	mov.u64 	%rd315, %rd19;
	@%p139 bra 	$L__BB27_19;
	setp.gt.f64 	%p140, %fd185, %fd14;
	selp.b64 	%rd315, %rd19, %rd314, %p140;
	selp.f64 	%fd186, %fd14, %fd185, %p140;
$L__BB27_19:
	mov.b64 	{%r317, %r322}, %rd315;
	mov.b32 	%r333, 4;
	mov.b32 	%r334, 31;
	mov.b32 	%r335, -1;
	// begin inline asm
	shfl.sync.down.b32 %r316, %r317, %r333, %r334, %r335;
	// end inline asm
	// begin inline asm
	shfl.sync.down.b32 %r321, %r322, %r333, %r334, %r335;
	// end inline asm
	mov.b64 	%rd23, {%r316, %r321};
	mov.b64 	%rd287, %fd186;
	mov.b64 	{%r327, %r332}, %rd287;
	// begin inline asm
	shfl.sync.down.b32 %r326, %r327, %r333, %r334, %r335;
	// end inline asm
	// begin inline asm
	shfl.sync.down.b32 %r331, %r332, %r333, %r334, %r335;
	// end inline asm
	mov.b64 	%rd288, {%r326, %r331};
	mov.b64 	%fd17, %rd288;
	setp.gt.s32 	%p141, %r275, 27;
	mov.f64 	%fd187, %fd186;
	mov.u64 	%rd316, %rd315;
	@%p141 bra 	$L__BB27_22;
	setp.eq.s64 	%p142, %rd315, 0;
	mov.f64 	%fd187, %fd17;
	mov.u64 	%rd316, %rd23;
	@%p142 bra 	$L__BB27_22;
	setp.gt.f64 	%p143, %fd186, %fd17;
	selp.b64 	%rd316, %rd23, %rd315, %p143;
	selp.f64 	%fd187, %fd17, %fd186, %p143;
$L__BB27_22:
	mov.b64 	{%r337, %r342}, %rd316;
	mov.b32 	%r353, 8;
	mov.b32 	%r354, 31;
	mov.b32 	%r355, -1;
	// begin inline asm
	shfl.sync.down.b32 %r336, %r337, %r353, %r354, %r355;
	// end inline asm
	// begin inline asm
	shfl.sync.down.b32 %r341, %r342, %r353, %r354, %r355;
	// end inline asm
	mov.b64 	%rd27, {%r336, %r341};
	mov.b64 	%rd289, %fd187;
	mov.b64 	{%r347, %r352}, %rd289;
	// begin inline asm
	shfl.sync.down.b32 %r346, %r347, %r353, %r354, %r355;
	// end inline asm
	// begin inline asm
	shfl.sync.down.b32 %r351, %r352, %r353, %r354, %r355;
	// end inline asm
	mov.b64 	%rd290, {%r346, %r351};
	mov.b64 	%fd20, %rd290;
	setp.gt.s32 	%p144, %r275, 23;
	mov.f64 	%fd226, %fd187;
	mov.u64 	%rd356, %rd316;
	@%p144 bra 	$L__BB27_25;
	setp.eq.s64 	%p145, %rd316, 0;
	mov.f64 	%fd226, %fd20;
	mov.u64 	%rd356, %rd27;
	@%p145 bra 	$L__BB27_25;
	setp.gt.f64 	%p146, %fd187, %fd20;
	selp.b64 	%rd356, %rd27, %rd316, %p146;
	selp.f64 	%fd226, %fd20, %fd187, %p146;
$L__BB27_25:
	mov.b64 	{%r357, %r362}, %rd356;
	mov.b32 	%r373, 16;
	mov.b32 	%r374, 31;
	mov.b32 	%r375, -1;
	// begin inline asm
	shfl.sync.down.b32 %r356, %r357, %r373, %r374, %r375;
	// end inline asm
	// begin inline asm
	shfl.sync.down.b32 %r361, %r362, %r373, %r374, %r375;
	// end inline asm
	mov.b64 	%rd291, %fd226;
	mov.b64 	{%r367, %r372}, %rd291;
	// begin inline asm
	shfl.sync.down.b32 %r366, %r367, %r373, %r374, %r375;
	// end inline asm
	// begin inline asm
	shfl.sync.down.b32 %r371, %r372, %r373, %r374, %r375;
	// end inline asm
	setp.gt.s32 	%p147, %r275, 15;
	@%p147 bra 	$L__BB27_28;
	mov.b64 	%rd292, {%r366, %r371};
	mov.b64 	%fd152, %rd292;
	mov.b64 	%rd293, {%r356, %r361};
	setp.eq.s64 	%p148, %rd356, 0;
	setp.gt.f64 	%p149, %fd226, %fd152;
	or.pred  	%p150, %p148, %p149;
	selp.f64 	%fd226, %fd152, %fd226, %p150;
	selp.b64 	%rd356, %rd293, %rd356, %p150;
	setp.ne.s32 	%p151, %r275, 0;
	@%p151 bra 	$L__BB27_28;
	shr.u32 	%r376, %r1, 1;
	and.b32  	%r377, %r376, 496;
	mov.u32 	%r378, _ZZN3cub18CUB_300001_SM_10006detail6reduce28DeviceReduceSingleTileKernelINS2_10policy_hubI10DEInstancejN21DifferentialEvolution14determine_bestEE10Policy1000EPS5_SA_iS7_S5_S5_N4cuda3std3__410__identityEEEvT0_T1_T2_T3_T4_T6_E12temp_storage;
	add.s32 	%r379, %r378, %r377;
	st.shared.u64 	[%r379+8], %rd356;
	st.shared.f64 	[%r379+16], %fd226;
$L__BB27_28:
	bar.sync 	0;
	setp.ne.s32 	%p152, %r1, 0;
	@%p152 bra 	$L__BB27_130;
	ld.shared.u64 	%rd294, [_ZZN3cub18CUB_300001_SM_10006detail6reduce28DeviceReduceSingleTileKernelINS2_10policy_hubI10DEInstancejN21DifferentialEvolution14determine_bestEE10Policy1000EPS5_SA_iS7_S5_S5_N4cuda3std3__410__identityEEEvT0_T1_T2_T3_T4_T6_E12temp_storage+24];
	ld.shared.f64 	%fd153, [_ZZN3cub18CUB_300001_SM_10006detail6reduce28DeviceReduceSingleTileKernelINS2_10policy_hubI10DEInstancejN21DifferentialEvolution14determine_bestEE10Policy1000EPS5_SA_iS7_S5_S5_N4cuda3std3__410__identityEEEvT0_T1_T2_T3_T4_T6_E12temp_storage+32];
	setp.eq.s64 	%p153, %rd356, 0;
	setp.lt.f64 	%p154, %fd153, %fd226;
	or.pred  	%p155, %p153, %p154;
	selp.f64 	%fd155, %fd153, %fd226, %p155;
	selp.b64 	%rd295, %rd294, %rd356, %p155;
	ld.shared.u64 	%rd296, [_ZZN3cub18CUB_300001_SM_10006detail6reduce28DeviceReduceSingleTileKernelINS2_10policy_hubI10DEInstancejN21DifferentialEvolution14determine_bestEE10Policy1000EPS5_SA_iS7_S5_S5_N4cuda3std3__410__identityEEEvT0_T1_T2_T3_T4_T6_E12temp_storage+40];
	ld.shared.f64 	%fd157, [_ZZN3cub18CUB_300001_SM_10006detail6reduce28DeviceReduceSingleTileKernelINS2_10policy_hubI10DEInstancejN21DifferentialEvolution14determine_bestEE10Policy1000EPS5_SA_iS7_S5_S5_N4cuda3std3__410__identityEEEvT0_T1_T2_T3_T4_T6_E12temp_storage+48];
	setp.eq.s64 	%p156, %rd295, 0;
	setp.lt.f64 	%p157, %fd157, %fd155;
	or.pred  	%p158, %p156, %p157;
	selp.f64 	%fd159, %fd157, %fd155, %p158;
	selp.b64 	%rd297, %rd296, %rd295, %p158;
	ld.shared.u64 	%rd298, [_ZZN3cub18CUB_300001_SM_10006detail6reduce28DeviceReduceSingleTileKernelINS2_10policy_hubI10DEInstancejN21DifferentialEvolution14determine_bestEE10Policy1000EPS5_SA_iS7_S5_S5_N4cuda3std3__410__identityEEEvT0_T1_T2_T3_T4_T6_E12temp_storage+56];
	ld.shared.f64 	%fd161, [_ZZN3cub18CUB_300001_SM_10006detail6reduce28DeviceReduceSingleTileKernelINS2_10policy_hubI10DEInstancejN21DifferentialEvolution14determine_bestEE10Policy1000EPS5_SA_iS7_S5_S5_N4cuda3std3__410__identityEEEvT0_T1_T2_T3_T4_T6_E12temp_storage+64];
	setp.eq.s64 	%p159, %rd297, 0;
	setp.lt.f64 	%p160, %fd161, %fd159;
	or.pred  	%p161, %p159, %p160;
	selp.f64 	%fd163, %fd161, %fd159, %p161;
	selp.b64 	%rd299, %rd298, %rd297, %p161;
	ld.shared.u64 	%rd300, [_ZZN3cub18CUB_300001_SM_10006detail6reduce28DeviceReduceSingleTileKernelINS2_10policy_hubI10DEInstancejN21DifferentialEvolution14determine_bestEE10Policy1000EPS5_SA_iS7_S5_S5_N4cuda3std3__410__identityEEEvT0_T1_T2_T3_T4_T6_E12temp_storage+72];
	ld.shared.f64 	%fd165, [_ZZN3cub18CUB_300001_SM_10006detail6reduce28DeviceReduceSingleTileKernelINS2_10policy_hubI10DEInstancejN21DifferentialEvolution14determine_bestEE10Policy1000EPS5_SA_iS7_S5_S5_N4cuda3std3__410__identityEEEvT0_T1_T2_T3_T4_T6_E12temp_storage+80];
	setp.eq.s64 	%p162, %rd299, 0;
	setp.lt.f64 	%p163, %fd165, %fd163;
	or.pred  	%p164, %p162, %p163;
	selp.f64 	%fd167, %fd165, %fd163, %p164;
	selp.b64 	%rd301, %rd300, %rd299, %p164;
	ld.shared.u64 	%rd302, [_ZZN3cub18CUB_300001_SM_10006detail6reduce28DeviceReduceSingleTileKernelINS2_10policy_hubI10DEInstancejN21DifferentialEvolution14determine_bestEE10Policy1000EPS5_SA_iS7_S5_S5_N4cuda3std3__410__identityEEEvT0_T1_T2_T3_T4_T6_E12temp_storage+88];
	ld.shared.f64 	%fd169, [_ZZN3cub18CUB_300001_SM_10006detail6reduce28DeviceReduceSingleTileKernelINS2_10policy_hubI10DEInstancejN21DifferentialEvolution14determine_bestEE10Policy1000EPS5_SA_iS7_S5_S5_N4cuda3std3__410__identityEEEvT0_T1_T2_T3_T4_T6_E12temp_storage+96];
	setp.eq.s64 	%p165, %rd301, 0;
	setp.lt.f64 	%p166, %fd169, %fd167;
	or.pred  	%p167, %p165, %p166;
	selp.f64 	%fd171, %fd169, %fd167, %p167;
	selp.b64 	%rd303, %rd302, %rd301, %p167;
	ld.shared.u64 	%rd304, [_ZZN3cub18CUB_300001_SM_10006detail6reduce28DeviceReduceSingleTileKernelINS2_10policy_hubI10DEInstancejN21DifferentialEvolution14determine_bestEE10Policy1000EPS5_SA_iS7_S5_S5_N4cuda3std3__410__identityEEEvT0_T1_T2_T3_T4_T6_E12temp_storage+104];
	ld.shared.f64 	%fd173, [_ZZN3cub18CUB_300001_SM_10006detail6reduce28DeviceReduceSingleTileKernelINS2_10policy_hubI10DEInstancejN21DifferentialEvolution14determine_bestEE10Policy1000EPS5_SA_iS7_S5_S5_N4cuda3std3__410__identityEEEvT0_T1_T2_T3_T4_T6_E12temp_storage+112];
	setp.eq.s64 	%p168, %rd303, 0;
	setp.lt.f64 	%p169, %fd173, %fd171;
	or.pred  	%p170, %p168, %p169;
	selp.f64 	%fd175, %fd173, %fd171, %p170;
	selp.b64 	%rd305, %rd304, %rd303, %p170;
	ld.shared.u64 	%rd306, [_ZZN3cub18CUB_300001_SM_10006detail6reduce28DeviceReduceSingleTileKernelINS2_10policy_hubI10DEInstancejN21DifferentialEvolution14determine_bestEE10Policy1000EPS5_SA_iS7_S5_S5_N4cuda3std3__410__identityEEEvT0_T1_T2_T3_T4_T6_E12temp_storage+120];
	ld.shared.f64 	%fd177, [_ZZN3cub18CUB_300001_SM_10006detail6reduce28DeviceReduceSingleTileKernelINS2_10policy_hubI10DEInstancejN21DifferentialEvolution14determine_bestEE10Policy1000EPS5_SA_iS7_S5_S5_N4cuda3std3__410__identityEEEvT0_T1_T2_T3_T4_T6_E12temp_storage+128];
	setp.eq.s64 	%p171, %rd305, 0;
	setp.lt.f64 	%p172, %fd177, %fd175;
	or.pred  	%p173, %p171, %p172;
	selp.f64 	%fd226, %fd177, %fd175, %p173;
	selp.b64 	%rd356, %rd306, %rd305, %p173;
	bra.uni 	$L__BB27_130;
$L__BB27_30:
	// begin inline asm
	mov.u32 %r162, %laneid;
	// end inline asm
	and.b32  	%r183, %r1, 992;
	add.s32 	%r184, %r183, 32;
	setp.gt.s32 	%p89, %r184, %r42;
	not.b32 	%r185, %r183;
	add.s32 	%r186, %r42, %r185;
	selp.b32 	%r181, %r186, 31, %p89;
	mov.b64 	{%r164, %r169}, %rd313;
	mov.b32 	%r180, 1;
	mov.b32 	%r182, -1;
	// begin inline asm
	shfl.sync.down.b32 %r163, %r164, %r180, %r181, %r182;
	// end inline asm
	// begin inline asm
	shfl.sync.down.b32 %r168, %r169, %r180, %r181, %r182;
	// end inline asm
	mov.b64 	%rd34, {%r163, %r168};
	mov.b64 	%rd267, %fd184;
	mov.b64 	{%r174, %r179}, %rd267;
	// begin inline asm
	shfl.sync.down.b32 %r173, %r174, %r180, %r181, %r182;
	// end inline asm
	// begin inline asm
	shfl.sync.down.b32 %r178, %r179, %r180, %r181, %r182;
	// end inline asm
	mov.b64 	%rd268, {%r173, %r178};
	mov.b64 	%fd26, %rd268;
	setp.ge.s32 	%p90, %r162, %r181;
	mov.u64 	%rd319, %rd313;
	mov.f64 	%fd190, %fd184;
	@%p90 bra 	$L__BB27_33;
	setp.eq.s64 	%p91, %rd313, 0;
	mov.u64 	%rd319, %rd34;
	mov.f64 	%fd190, %fd26;
	@%p91 bra 	$L__BB27_33;
	setp.gt.f64 	%p92, %fd184, %fd26;
	selp.b64 	%rd319, %rd34, %rd313, %p92;
	selp.f64 	%fd190, %fd26, %fd184, %p92;
$L__BB27_33:
	mov.b64 	{%r188, %r193}, %rd319;
	mov.b32 	%r204, 2;
	mov.b32 	%r206, -1;
	// begin inline asm
	shfl.sync.down.b32 %r187, %r188, %r204, %r181, %r206;
	// end inline asm
	// begin inline asm
	shfl.sync.down.b32 %r192, %r193, %r204, %r181, %r206;
	// end inline asm
	mov.b64 	%rd38, {%r187, %r192};
	mov.b64 	%rd269, %fd190;
	mov.b64 	{%r198, %r203}, %rd269;
	// begin inline asm
	shfl.sync.down.b32 %r197, %r198, %r204, %r181, %r206;
	// end inline asm
	// begin inline asm
	shfl.sync.down.b32 %r202, %r203, %r204, %r181, %r206;
	// end inline asm
	mov.b64 	%rd270, {%r197, %r202};
	mov.b64 	%fd29, %rd270;
	add.s32 	%r207, %r162, 2;
	setp.gt.s32 	%p93, %r207, %r181;
	mov.u64 	%rd320, %rd319;
	mov.f64 	%fd191, %fd190;
	@%p93 bra 	$L__BB27_36;
	setp.eq.s64 	%p94, %rd319, 0;
	mov.u64 	%rd320, %rd38;
	mov.f64 	%fd191, %fd29;
	@%p94 bra 	$L__BB27_36;
	setp.gt.f64 	%p95, %fd190, %fd29;
	selp.b64 	%rd320, %rd38, %rd319, %p95;
	selp.f64 	%fd191, %fd29, %fd190, %p95;
$L__BB27_36:
	mov.b64 	{%r209, %r214}, %rd320;
	mov.b32 	%r225, 4;
	mov.b32 	%r227, -1;
	// begin inline asm
	shfl.sync.down.b32 %r208, %r209, %r225, %r181, %r227;
	// end inline asm
	// begin inline asm
	shfl.sync.down.b32 %r213, %r214, %r225, %r181, %r227;
	// end inline asm
	mov.b64 	%rd42, {%r208, %r213};
	mov.b64 	%rd271, %fd191;
	mov.b64 	{%r219, %r224}, %rd271;
	// begin inline asm
	shfl.sync.down.b32 %r218, %r219, %r225, %r181, %r227;
	// end inline asm
	// begin inline asm
	shfl.sync.down.b32 %r223, %r224, %r225, %r181, %r227;
	// end inline asm
	mov.b64 	%rd272, {%r218, %r223};
	mov.b64 	%fd32, %rd272;
	add.s32 	%r228, %r162, 4;
	setp.gt.s32 	%p96, %r228, %r181;
	mov.u64 	%rd321, %rd320;
	mov.f64 	%fd192, %fd191;
	@%p96 bra 	$L__BB27_39;
	setp.eq.s64 	%p97, %rd320, 0;
	mov.u64 	%rd321, %rd42;
	mov.f64 	%fd192, %fd32;
	@%p97 bra 	$L__BB27_39;
	setp.gt.f64 	%p98, %fd191, %fd32;
	selp.b64 	%rd321, %rd42, %rd320, %p98;
	selp.f64 	%fd192, %fd32, %fd191, %p98;
$L__BB27_39:
	mov.b64 	{%r230, %r235}, %rd321;
	mov.b32 	%r246, 8;
	mov.b32 	%r248, -1;
	// begin inline asm
	shfl.sync.down.b32 %r229, %r230, %r246, %r181, %r248;
	// end inline asm
	// begin inline asm
	shfl.sync.down.b32 %r234, %r235, %r246, %r181, %r248;
	// end inline asm
	mov.b64 	%rd46, {%r229, %r234};
	mov.b64 	%rd273, %fd192;
	mov.b64 	{%r240, %r245}, %rd273;
	// begin inline asm
	shfl.sync.down.b32 %r239, %r240, %r246, %r181, %r248;
	// end inline asm
	// begin inline asm
	shfl.sync.down.b32 %r244, %r245, %r246, %r181, %r248;
	// end inline asm
	mov.b64 	%rd274, {%r239, %r244};
	mov.b64 	%fd35, %rd274;
	add.s32 	%r249, %r162, 8;
	setp.gt.s32 	%p99, %r249, %r181;
	mov.u64 	%rd322, %rd321;
	mov.f64 	%fd193, %fd192;
	@%p99 bra 	$L__BB27_42;
	setp.eq.s64 	%p100, %rd321, 0;
	mov.u64 	%rd322, %rd46;
	mov.f64 	%fd193, %fd35;
	@%p100 bra 	$L__BB27_42;
	setp.gt.f64 	%p101, %fd192, %fd35;
	selp.b64 	%rd322, %rd46, %rd321, %p101;
	selp.f64 	%fd193, %fd35, %fd192, %p101;
$L__BB27_42:
	mov.b64 	{%r251, %r256}, %rd322;
	mov.b32 	%r267, 16;
	mov.b32 	%r269, -1;
	// begin inline asm
	shfl.sync.down.b32 %r250, %r251, %r267, %r181, %r269;
	// end inline asm
	// begin inline asm
	shfl.sync.down.b32 %r255, %r256, %r267, %r181, %r269;
	// end inline asm
	mov.b64 	%rd50, {%r250, %r255};
	mov.b64 	%rd275, %fd193;
	mov.b64 	{%r261, %r266}, %rd275;
	// begin inline asm
	shfl.sync.down.b32 %r260, %r261, %r267, %r181, %r269;
	// end inline asm
	// begin inline asm
	shfl.sync.down.b32 %r265, %r266, %r267, %r181, %r269;
	// end inline asm
	mov.b64 	%rd276, {%r260, %r265};
	mov.b64 	%fd38, %rd276;
	add.s32 	%r270, %r162, 16;
	setp.gt.s32 	%p102, %r270, %r181;
	mov.u64 	%rd356, %rd322;
	mov.f64 	%fd226, %fd193;
	@%p102 bra 	$L__BB27_45;
	setp.eq.s64 	%p103, %rd322, 0;
	mov.u64 	%rd356, %rd50;
	mov.f64 	%fd226, %fd38;
	@%p103 bra 	$L__BB27_45;
	setp.gt.f64 	%p104, %fd193, %fd38;
	selp.b64 	%rd356, %rd50, %rd322, %p104;
	selp.f64 	%fd226, %fd38, %fd193, %p104;
$L__BB27_45:
	setp.ne.s32 	%p105, %r162, 0;
	@%p105 bra 	$L__BB27_47;
	shr.u32 	%r271, %r1, 1;
	and.b32  	%r272, %r271, 496;
	mov.u32 	%r273, _ZZN3cub18CUB_300001_SM_10006detail6reduce28DeviceReduceSingleTileKernelINS2_10policy_hubI10DEInstancejN21DifferentialEvolution14determine_bestEE10Policy1000EPS5_SA_iS7_S5_S5_N4cuda3std3__410__identityEEEvT0_T1_T2_T3_T4_T6_E12temp_storage;
	add.s32 	%r274, %r273, %r272;
	st.shared.u64 	[%r274+8], %rd356;
	st.shared.f64 	[%r274+16], %fd226;
$L__BB27_47:
	bar.sync 	0;
	setp.ne.s32 	%p106, %r1, 0;
	setp.lt.s32 	%p107, %r42, 33;
	or.pred  	%p108, %p106, %p107;
	@%p108 bra 	$L__BB27_130;
	ld.shared.u64 	%rd277, [_ZZN3cub18CUB_300001_SM_10006detail6reduce28DeviceReduceSingleTileKernelINS2_10policy_hubI10DEInstancejN21DifferentialEvolution14determine_bestEE10Policy1000EPS5_SA_iS7_S5_S5_N4cuda3std3__410__identityEEEvT0_T1_T2_T3_T4_T6_E12temp_storage+24];
	ld.shared.f64 	%fd140, [_ZZN3cub18CUB_300001_SM_10006detail6reduce28DeviceReduceSingleTileKernelINS2_10policy_hubI10DEInstancejN21DifferentialEvolution14determine_bestEE10Policy1000EPS5_SA_iS7_S5_S5_N4cuda3std3__410__identityEEEvT0_T1_T2_T3_T4_T6_E12temp_storage+32];
	setp.eq.s64 	%p109, %rd356, 0;
	setp.lt.f64 	%p110, %fd140, %fd226;
	or.pred  	%p111, %p109, %p110;
	selp.f64 	%fd226, %fd140, %fd226, %p111;
	selp.b64 	%rd356, %rd277, %rd356, %p111;
	setp.lt.u32 	%p112, %r42, 65;
	@%p112 bra 	$L__BB27_130;
	ld.shared.u64 	%rd278, [_ZZN3cub18CUB_300001_SM_10006detail6reduce28DeviceReduceSingleTileKernelINS2_10policy_hubI10DEInstancejN21DifferentialEvolution14determine_bestEE10Policy1000EPS5_SA_iS7_S5_S5_N4cuda3std3__410__identityEEEvT0_T1_T2_T3_T4_T6_E12temp_storage+40];
	ld.shared.f64 	%fd142, [_ZZN3cub18CUB_300001_SM_10006detail6reduce28DeviceReduceSingleTileKernelINS2_10policy_hubI10DEInstancejN21DifferentialEvolution14determine_bestEE10Policy1000EPS5_SA_iS7_S5_S5_N4cuda3std3__410__identityEEEvT0_T1_T2_T3_T4_T6_E12temp_storage+48];
	setp.eq.s64 	%p113, %rd356, 0;
	setp.lt.f64 	%p114, %fd142, %fd226;
	or.pred  	%p115, %p113, %p114;
	selp.f64 	%fd226, %fd142, %fd226, %p115;
	selp.b64 	%rd356, %rd278, %rd356, %p115;
	setp.lt.u32 	%p116, %r42, 97;
	@%p116 bra 	$L__BB27_130;
	ld.shared.u64 	%rd279, [_ZZN3cub18CUB_300001_SM_10006detail6reduce28DeviceReduceSingleTileKernelINS2_10policy_hubI10DEInstancejN21DifferentialEvolution14determine_bestEE10Policy1000EPS5_SA_iS7_S5_S5_N4cuda3std3__410__identityEEEvT0_T1_T2_T3_T4_T6_E12temp_storage+56];
	ld.shared.f64 	%fd144, [_ZZN3cub18CUB_300001_SM_10006detail6reduce28DeviceReduceSingleTileKernelINS2_10policy_hubI10DEInstancejN21DifferentialEvolution14determine_bestEE10Policy1000EPS5_SA_iS7_S5_S5_N4cuda3std3__410__identityEEEvT0_T1_T2_T3_T4_T6_E12temp_storage+64];
	setp.eq.s64 	%p117, %rd356, 0;
	setp.lt.f64 	%p118, %fd144, %fd226;
	or.pred  	%p119, %p117, %p118;
	selp.f64 	%fd226, %fd144, %fd226, %p119;
	selp.b64 	%rd356, %rd279, %rd356, %p119;
	setp.lt.u32 	%p120, %r42, 129;
	@%p120 bra 	$L__BB27_130;
	ld.shared.u64 	%rd280, [_ZZN3cub18CUB_300001_SM_10006detail6reduce28DeviceReduceSingleTileKernelINS2_10policy_hubI10DEInstancejN21DifferentialEvolution14determine_bestEE10Policy1000EPS5_SA_iS7_S5_S5_N4cuda3std3__410__identityEEEvT0_T1_T2_T3_T4_T6_E12temp_storage+72];
	ld.shared.f64 	%fd146, [_ZZN3cub18CUB_300001_SM_10006detail6reduce28DeviceReduceSingleTileKernelINS2_10policy_hubI10DEInstancejN21DifferentialEvolution14determine_bestEE10Policy1000EPS5_SA_iS7_S5_S5_N4cuda3std3__410__identityEEEvT0_T1_T2_T3_T4_T6_E12temp_storage+80];
	setp.eq.s64 	%p121, %rd356, 0;
	setp.lt.f64 	%p122, %fd146, %fd226;
	or.pred  	%p123, %p121, %p122;
	selp.f64 	%fd226, %fd146, %fd226, %p123;
	selp.b64 	%rd356, %rd280, %rd356, %p123;
	setp.lt.u32 	%p124, %r42, 161;
	@%p124 bra 	$L__BB27_130;
	ld.shared.u64 	%rd281, [_ZZN3cub18CUB_300001_SM_10006detail6reduce28DeviceReduceSingleTileKernelINS2_10policy_hubI10DEInstancejN21DifferentialEvolution14determine_bestEE10Policy1000EPS5_SA_iS7_S5_S5_N4cuda3std3__410__identityEEEvT0_T1_T2_T3_T4_T6_E12temp_storage+88];
	ld.shared.f64 	%fd148, [_ZZN3cub18CUB_300001_SM_10006detail6reduce28DeviceReduceSingleTileKernelINS2_10policy_hubI10DEInstancejN21DifferentialEvolution14determine_bestEE10Policy1000EPS5_SA_iS7_S5_S5_N4cuda3std3__410__identityEEEvT0_T1_T2_T3_T4_T6_E12temp_storage+96];
	setp.eq.s64 	%p125, %rd356, 0;
	setp.lt.f64 	%p126, %fd148, %fd226;
	or.pred  	%p127, %p125, %p126;
	selp.f64 	%fd226, %fd148, %fd226, %p127;
	selp.b64 	%rd356, %rd281, %rd356, %p127;
	setp.lt.u32 	%p128, %r42, 193;
	@%p128 bra 	$L__BB27_130;
	ld.shared.u64 	%rd282, [_ZZN3cub18CUB_300001_SM_10006detail6reduce28DeviceReduceSingleTileKernelINS2_10policy_hubI10DEInstancejN21DifferentialEvolution14determine_bestEE10Policy1000EPS5_SA_iS7_S5_S5_N4cuda3std3__410__identityEEEvT0_T1_T2_T3_T4_T6_E12temp_storage+104];
	ld.shared.f64 	%fd150, [_ZZN3cub18CUB_300001_SM_10006detail6reduce28DeviceReduceSingleTileKernelINS2_10policy_hubI10DEInstancejN21DifferentialEvolution14determine_bestEE10Policy1000EPS5_SA_iS7_S5_S5_N4cuda3std3__410__identityEEEvT0_T1_T2_T3_T4_T6_E12temp_storage+112];
	setp.eq.s64 	%p129, %rd356, 0;
	setp.lt.f64 	%p130, %fd150, %fd226;
	or.pred  	%p131, %p129, %p130;
	selp.f64 	%fd46, %fd150, %fd226, %p131;
	selp.b64 	%rd59, %rd282, %rd356, %p131;
	setp.lt.u32 	%p132, %r42, 225;
	mov.f64 	%fd226, %fd46;
	mov.u64 	%rd356, %rd59;
	@%p132 bra 	$L__BB27_130;
	ld.shared.u64 	%rd356, [_ZZN3cub18CUB_300001_SM_10006detail6reduce28DeviceReduceSingleTileKernelINS2_10policy_hubI10DEInstancejN21DifferentialEvolution14determine_bestEE10Policy1000EPS5_SA_iS7_S5_S5_N4cuda3std3__410__identityEEEvT0_T1_T2_T3_T4_T6_E12temp_storage+120];
	ld.shared.f64 	%fd226, [_ZZN3cub18CUB_300001_SM_10006detail6reduce28DeviceReduceSingleTileKernelINS2_10policy_hubI10DEInstancejN21DifferentialEvolution14determine_bestEE10Policy1000EPS5_SA_iS7_S5_S5_N4cuda3std3__410__identityEEEvT0_T1_T2_T3_T4_T6_E12temp_storage+128];
	setp.eq.s64 	%p133, %rd59, 0;
	@%p133 bra 	$L__BB27_130;
	setp.lt.f64 	%p134, %fd226, %fd46;
	selp.b64 	%rd356, %rd356, %rd59, %p134;
	selp.f64 	%fd226, %fd226, %fd46, %p134;
	bra.uni 	$L__BB27_130;
$L__BB27_56:
	mov.u32 	%r20, %tid.x;
	mul.wide.u32 	%rd179, %r20, 16;
	add.s64 	%rd164, %rd161, %rd179;
	// begin inline asm
	ld.global.nc.u64 %rd163, [%rd164];
	// end inline asm
	add.s64 	%rd166, %rd164, 8;
	// begin inline asm
	ld.global.nc.u64 %rd165, [%rd166];
	// end inline asm
	add.s64 	%rd168, %rd164, 4096;
	// begin inline asm
	ld.global.nc.u64 %rd324, [%rd168];
	// end inline asm
	add.s64 	%rd170, %rd164, 4104;
	// begin inline asm
	ld.global.nc.u64 %rd169, [%rd170];
	// end inline asm
	mov.b64 	%fd195, %rd169;
	add.s64 	%rd172, %rd164, 8192;
	// begin inline asm
	ld.global.nc.u64 %rd325, [%rd172];
	// end inline asm
	add.s64 	%rd174, %rd164, 8200;
	// begin inline asm
	ld.global.nc.u64 %rd173, [%rd174];
	// end inline asm
	mov.b64 	%fd196, %rd173;
	add.s64 	%rd176, %rd164, 12288;
	// begin inline asm
	ld.global.nc.u64 %rd343, [%rd176];
	// end inline asm
	add.s64 	%rd178, %rd164, 12296;
	// begin inline asm
	ld.global.nc.u64 %rd177, [%rd178];
	// end inline asm
	mov.b64 	%fd213, %rd177;
	setp.eq.s64 	%p3, %rd163, 0;
	@%p3 bra 	$L__BB27_58;
	mov.b64 	%fd125, %rd165;
	setp.lt.f64 	%p4, %fd195, %fd125;
	selp.f64 	%fd195, %fd195, %fd125, %p4;
	selp.b64 	%rd324, %rd324, %rd163, %p4;
$L__BB27_58:
	setp.eq.s64 	%p5, %rd324, 0;
	@%p5 bra 	$L__BB27_60;
	setp.gt.f64 	%p6, %fd195, %fd196;
	selp.f64 	%fd196, %fd196, %fd195, %p6;
	selp.b64 	%rd325, %rd325, %rd324, %p6;
$L__BB27_60:
	setp.eq.s64 	%p7, %rd325, 0;
	@%p7 bra 	$L__BB27_62;
	setp.gt.f64 	%p8, %fd196, %fd213;
	selp.f64 	%fd213, %fd213, %fd196, %p8;
	selp.b64 	%rd343, %rd343, %rd325, %p8;
$L__BB27_62:
	setp.lt.u32 	%p9, %r42, 2048;
	mov.b32 	%r388, 1024;
	@%p9 bra 	$L__BB27_74;
	add.s32 	%r21, %r42, -1024;
	mov.b32 	%r388, 1024;
	mov.f64 	%fd198, %fd213;
	mov.u64 	%rd327, %rd343;
$L__BB27_64:
	mul.wide.s32 	%rd196, %r388, 16;
	add.s64 	%rd181, %rd164, %rd196;
	// begin inline asm
	ld.global.nc.u64 %rd328, [%rd181];
	// end inline asm
	add.s64 	%rd183, %rd181, 8;
	// begin inline asm
	ld.global.nc.u64 %rd182, [%rd183];
	// end inline asm
	mov.b64 	%fd199, %rd182;
	add.s64 	%rd185, %rd181, 4096;
	// begin inline asm
	ld.global.nc.u64 %rd329, [%rd185];
	// end inline asm
	add.s64 	%rd187, %rd181, 4104;
	// begin inline asm
	ld.global.nc.u64 %rd186, [%rd187];
	// end inline asm
	mov.b64 	%fd200, %rd186;
	add.s64 	%rd189, %rd181, 8192;
	// begin inline asm
	ld.global.nc.u64 %rd330, [%rd189];
	// end inline asm
	add.s64 	%rd191, %rd181, 8200;
	// begin inline asm
	ld.global.nc.u64 %rd190, [%rd191];
	// end inline asm
	mov.b64 	%fd201, %rd190;
	add.s64 	%rd193, %rd181, 12288;
	// begin inline asm
	ld.global.nc.u64 %rd343, [%rd193];
	// end inline asm
	add.s64 	%rd195, %rd181, 12296;
	// begin inline asm
	ld.global.nc.u64 %rd194, [%rd195];
	// end inline asm
	mov.b64 	%fd213, %rd194;
	setp.eq.s64 	%p10, %rd327, 0;
	@%p10 bra 	$L__BB27_66;
	setp.gt.f64 	%p11, %fd198, %fd199;
	selp.f64 	%fd199, %fd199, %fd198, %p11;
	selp.b64 	%rd328, %rd328, %rd327, %p11;
$L__BB27_66:
	setp.eq.s64 	%p12, %rd328, 0;
	@%p12 bra 	$L__BB27_68;
	setp.gt.f64 	%p13, %fd199, %fd200;
	selp.f64 	%fd200, %fd200, %fd199, %p13;
	selp.b64 	%rd329, %rd329, %rd328, %p13;
$L__BB27_68:
	setp.eq.s64 	%p14, %rd329, 0;
	@%p14 bra 	$L__BB27_70;
	setp.gt.f64 	%p15, %fd200, %fd201;
	selp.f64 	%fd201, %fd201, %fd200, %p15;
	selp.b64 	%rd330, %rd330, %rd329, %p15;
$L__BB27_70:
	setp.eq.s64 	%p16, %rd330, 0;
	@%p16 bra 	$L__BB27_72;
	setp.gt.f64 	%p17, %fd201, %fd213;
	selp.f64 	%fd213, %fd213, %fd201, %p17;
	selp.b64 	%rd343, %rd343, %rd330, %p17;
$L__BB27_72:
	sub.s32 	%r45, %r42, %r388;
	setp.lt.s32 	%p18, %r45, 1024;
	@%p18 bra 	$L__BB27_92;
	add.s32 	%r388, %r388, 1024;
	setp.le.s32 	%p19, %r388, %r21;
	mov.f64 	%fd198, %fd213;
	mov.u64 	%rd327, %rd343;
	@%p19 bra 	$L__BB27_64;
$L__BB27_74:
	setp.le.s32 	%p20, %r42, %r388;
	@%p20 bra 	$L__BB27_92;
	sub.s32 	%r25, %r42, %r388;
	setp.ge.s32 	%p21, %r20, %r25;
	@%p21 bra 	$L__BB27_92;
	not.b32 	%r46, %r20;
	add.s32 	%r47, %r42, %r46;
	sub.s32 	%r26, %r47, %r388;
	and.b32  	%r48, %r26, 768;
	setp.eq.s32 	%p22, %r48, 768;
	mov.u32 	%r392, %r20;
	@%p22 bra 	$L__BB27_81;
	add.s32 	%r390, %r20, %r388;
	shr.u32 	%r49, %r26, 8;
	add.s32 	%r50, %r49, 1;
	and.b32  	%r51, %r50, 3;
	neg.s32 	%r389, %r51;
	mov.u32 	%r392, %r20;
	mov.f64 	%fd204, %fd213;
	mov.u64 	%rd333, %rd343;
$L__BB27_78:
	.pragma "nounroll";
	mul.wide.u32 	%rd202, %r390, 16;
	add.s64 	%rd199, %rd161, %rd202;
	// begin inline asm
	ld.global.nc.u64 %rd343, [%rd199];
	// end inline asm
	add.s64 	%rd201, %rd199, 8;
	// begin inline asm
	ld.global.nc.u64 %rd200, [%rd201];
	// end inline asm
	mov.b64 	%fd213, %rd200;
	setp.eq.s64 	%p23, %rd333, 0;
	@%p23 bra 	$L__BB27_80;
	setp.gt.f64 	%p24, %fd204, %fd213;
	selp.b64 	%rd343, %rd343, %rd333, %p24;
	selp.f64 	%fd213, %fd213, %fd204, %p24;
$L__BB27_80:
	add.s32 	%r392, %r392, 256;
	add.s32 	%r390, %r390, 256;
	add.s32 	%r389, %r389, 1;
	setp.ne.s32 	%p25, %r389, 0;
	mov.f64 	%fd204, %fd213;
	mov.u64 	%rd333, %rd343;
	@%p25 bra 	$L__BB27_78;
$L__BB27_81:
	setp.lt.u32 	%p26, %r26, 768;
	@%p26 bra 	$L__BB27_92;
	cvt.u64.u32 	%rd203, %r392;
	cvt.u64.u32 	%rd204, %r388;
	add.s64 	%rd205, %rd203, %rd204;
	shl.b64 	%rd206, %rd205, 4;
	add.s64 	%rd207, %rd206, %rd161;
	add.s64 	%rd337, %rd207, 12296;
	add.s32 	%r393, %r392, %r388;
$L__BB27_83:
	mul.wide.u32 	%rd212, %r393, 16;
	add.s64 	%rd209, %rd161, %rd212;
	// begin inline asm
	ld.global.nc.u64 %rd339, [%rd209];
	// end inline asm
	add.s64 	%rd211, %rd209, 8;
	// begin inline asm
	ld.global.nc.u64 %rd210, [%rd211];
	// end inline asm
	mov.b64 	%fd209, %rd210;
	setp.eq.s64 	%p27, %rd343, 0;
	@%p27 bra 	$L__BB27_85;
	setp.gt.f64 	%p28, %fd213, %fd209;
	selp.b64 	%rd339, %rd339, %rd343, %p28;
	selp.f64 	%fd209, %fd209, %fd213, %p28;
$L__BB27_85:
	add.s64 	%rd214, %rd337, -8200;
	// begin inline asm
	ld.global.nc.u64 %rd340, [%rd214];
	// end inline asm
	add.s64 	%rd216, %rd337, -8192;
	// begin inline asm
	ld.global.nc.u64 %rd215, [%rd216];
	// end inline asm
	mov.b64 	%fd210, %rd215;
	setp.eq.s64 	%p29, %rd339, 0;
	@%p29 bra 	$L__BB27_87;
	setp.gt.f64 	%p30, %fd209, %fd210;
	selp.b64 	%rd340, %rd340, %rd339, %p30;
	selp.f64 	%fd210, %fd210, %fd209, %p30;
$L__BB27_87:
	add.s64 	%rd218, %rd337, -4104;
	// begin inline asm
	ld.global.nc.u64 %rd341, [%rd218];
	// end inline asm
	add.s64 	%rd220, %rd337, -4096;
	// begin inline asm
	ld.global.nc.u64 %rd219, [%rd220];
	// end inline asm
	mov.b64 	%fd211, %rd219;
	setp.eq.s64 	%p31, %rd340, 0;
	@%p31 bra 	$L__BB27_89;
	setp.gt.f64 	%p32, %fd210, %fd211;
	selp.b64 	%rd341, %rd341, %rd340, %p32;
	selp.f64 	%fd211, %fd211, %fd210, %p32;
$L__BB27_89:
	add.s64 	%rd222, %rd337, -8;
	// begin inline asm
	ld.global.nc.u64 %rd343, [%rd222];
	// end inline asm
	// begin inline asm
	ld.global.nc.u64 %rd223, [%rd337];
	// end inline asm
	mov.b64 	%fd213, %rd223;
	setp.eq.s64 	%p33, %rd341, 0;
	@%p33 bra 	$L__BB27_91;
	setp.gt.f64 	%p34, %fd211, %fd213;
	selp.b64 	%rd343, %rd343, %rd341, %p34;
	selp.f64 	%fd213, %fd213, %fd211, %p34;
$L__BB27_91:
	add.s32 	%r392, %r392, 1024;
	add.s64 	%rd337, %rd337, 16384;
	add.s32 	%r393, %r393, 1024;
	setp.lt.s32 	%p35, %r392, %r25;
	@%p35 bra 	$L__BB27_83;
$L__BB27_92:
	// begin inline asm
	mov.u32 %r52, %laneid;
	// end inline asm
	mov.b64 	{%r54, %r59}, %rd343;
	mov.b32 	%r70, 1;
	mov.b32 	%r71, 31;
	mov.b32 	%r72, -1;
	// begin inline asm
	shfl.sync.down.b32 %r53, %r54, %r70, %r71, %r72;
	// end inline asm
	// begin inline asm
	shfl.sync.down.b32 %r58, %r59, %r70, %r71, %r72;
	// end inline asm
	mov.b64 	%rd123, {%r53, %r58};
	mov.b64 	%rd225, %fd213;
	mov.b64 	{%r64, %r69}, %rd225;
	// begin inline asm
	shfl.sync.down.b32 %r63, %r64, %r70, %r71, %r72;
	// end inline asm
	// begin inline asm
	shfl.sync.down.b32 %r68, %r69, %r70, %r71, %r72;
	// end inline asm
	mov.b64 	%rd226, {%r63, %r68};
	mov.b64 	%fd92, %rd226;
	setp.gt.s32 	%p36, %r52, 30;
	mov.u64 	%rd344, %rd343;
	mov.f64 	%fd214, %fd213;
	@%p36 bra 	$L__BB27_95;
	setp.eq.s64 	%p37, %rd343, 0;
	mov.u64 	%rd344, %rd123;
	mov.f64 	%fd214, %fd92;
	@%p37 bra 	$L__BB27_95;
	setp.gt.f64 	%p38, %fd213, %fd92;
	selp.b64 	%rd344, %rd123, %rd343, %p38;
	selp.f64 	%fd214, %fd92, %fd213, %p38;
$L__BB27_95:
	mov.b64 	{%r74, %r79}, %rd344;
	mov.b32 	%r90, 2;
	mov.b32 	%r91, 31;
	mov.b32 	%r92, -1;
	// begin inline asm
	shfl.sync.down.b32 %r73, %r74, %r90, %r91, %r92;
	// end inline asm
	// begin inline asm
	shfl.sync.down.b32 %r78, %r79, %r90, %r91, %r92;
	// end inline asm
	mov.b64 	%rd127, {%r73, %r78};
	mov.b64 	%rd227, %fd214;
	mov.b64 	{%r84, %r89}, %rd227;
	// begin inline asm
	shfl.sync.down.b32 %r83, %r84, %r90, %r91, %r92;
	// end inline asm
	// begin inline asm
	shfl.sync.down.b32 %r88, %r89, %r90, %r91, %r92;
	// end inline asm
	mov.b64 	%rd228, {%r83, %r88};
	mov.b64 	%fd95, %rd228;
	setp.gt.s32 	%p39, %r52, 29;
	mov.u64 	%rd345, %rd344;
	mov.f64 	%fd215, %fd214;
	@%p39 bra 	$L__BB27_98;
	setp.eq.s64 	%p40, %rd344, 0;
	mov.u64 	%rd345, %rd127;
	mov.f64 	%fd215, %fd95;
	@%p40 bra 	$L__BB27_98;
	setp.gt.f64 	%p41, %fd214, %fd95;
	selp.b64 	%rd345, %rd127, %rd344, %p41;
	selp.f64 	%fd215, %fd95, %fd214, %p41;
$L__BB27_98:
	mov.b64 	{%r94, %r99}, %rd345;
	mov.b32 	%r110, 4;
	mov.b32 	%r111, 31;
	mov.b32 	%r112, -1;
	// begin inline asm
	shfl.sync.down.b32 %r93, %r94, %r110, %r111, %r112;
	// end inline asm
	// begin inline asm
	shfl.sync.down.b32 %r98, %r99, %r110, %r111, %r112;
	// end inline asm
	mov.b64 	%rd131, {%r93, %r98};
	mov.b64 	%rd229, %fd215;
	mov.b64 	{%r104, %r109}, %rd229;
	// begin inline asm
	shfl.sync.down.b32 %r103, %r104, %r110, %r111, %r112;
	// end inline asm
	// begin inline asm
	shfl.sync.down.b32 %r108, %r109, %r110, %r111, %r112;
	// end inline asm
	mov.b64 	%rd230, {%r103, %r108};
	mov.b64 	%fd98, %rd230;
	setp.gt.s32 	%p42, %r52, 27;
	mov.u64 	%rd346, %rd345;
	mov.f64 	%fd216, %fd215;
	@%p42 bra 	$L__BB27_101;
	setp.eq.s64 	%p43, %rd345, 0;
	mov.u64 	%rd346, %rd131;
	mov.f64 	%fd216, %fd98;
	@%p43 bra 	$L__BB27_101;
	setp.gt.f64 	%p44, %fd215, %fd98;
	selp.b64 	%rd346, %rd131, %rd345, %p44;
	selp.f64 	%fd216, %fd98, %fd215, %p44;
$L__BB27_101:
	mov.b64 	{%r114, %r119}, %rd346;
	mov.b32 	%r130, 8;
	mov.b32 	%r131, 31;
	mov.b32 	%r132, -1;
	// begin inline asm
	shfl.sync.down.b32 %r113, %r114, %r130, %r131, %r132;
	// end inline asm
	// begin inline asm
	shfl.sync.down.b32 %r118, %r119, %r130, %r131, %r132;
	// end inline asm
	mov.b64 	%rd135, {%r113, %r118};
	mov.b64 	%rd231, %fd216;
	mov.b64 	{%r124, %r129}, %rd231;
	// begin inline asm
	shfl.sync.down.b32 %r123, %r124, %r130, %r131, %r132;
	// end inline asm
	// begin inline asm
	shfl.sync.down.b32 %r128, %r129, %r130, %r131, %r132;
	// end inline asm
	mov.b64 	%rd232, {%r123, %r128};
	mov.b64 	%fd101, %rd232;
	setp.gt.s32 	%p45, %r52, 23;
	mov.u64 	%rd356, %rd346;
	mov.f64 	%fd226, %fd216;
	@%p45 bra 	$L__BB27_104;
	setp.eq.s64 	%p46, %rd346, 0;
	mov.u64 	%rd356, %rd135;
	mov.f64 	%fd226, %fd101;
	@%p46 bra 	$L__BB27_104;
	setp.gt.f64 	%p47, %fd216, %fd101;
	selp.b64 	%rd356, %rd135, %rd346, %p47;
	selp.f64 	%fd226, %fd101, %fd216, %p47;
$L__BB27_104:
	mov.b64 	{%r134, %r139}, %rd356;
	mov.b32 	%r150, 16;
	mov.b32 	%r151, 31;
	mov.b32 	%r152, -1;
	// begin inline asm
	shfl.sync.down.b32 %r133, %r134, %r150, %r151, %r152;
	// end inline asm
	// begin inline asm
	shfl.sync.down.b32 %r138, %r139, %r150, %r151, %r152;
	// end inline asm
	mov.b64 	%rd348, {%r133, %r138};
	mov.b64 	%rd233, %fd226;
	mov.b64 	{%r144, %r149}, %rd233;
	// begin inline asm
	shfl.sync.down.b32 %r143, %r144, %r150, %r151, %r152;
	// end inline asm
	// begin inline asm
	shfl.sync.down.b32 %r148, %r149, %r150, %r151, %r152;
	// end inline asm
	mov.b64 	%rd234, {%r143, %r148};
	mov.b64 	%fd218, %rd234;
	setp.gt.s32 	%p48, %r52, 15;
	@%p48 bra 	$L__BB27_109;
	setp.eq.s64 	%p49, %rd356, 0;
	@%p49 bra 	$L__BB27_107;
	setp.gt.f64 	%p50, %fd226, %fd218;
	selp.b64 	%rd348, %rd348, %rd356, %p50;
	selp.f64 	%fd218, %fd218, %fd226, %p50;
$L__BB27_107:
	setp.ne.s32 	%p51, %r52, 0;
	mov.f64 	%fd226, %fd218;
	mov.u64 	%rd356, %rd348;
	@%p51 bra 	$L__BB27_109;
	shr.u32 	%r153, %r20, 1;
	and.b32  	%r154, %r153, 496;
	mov.u32 	%r155, _ZZN3cub18CUB_300001_SM_10006detail6reduce28DeviceReduceSingleTileKernelINS2_10policy_hubI10DEInstancejN21DifferentialEvolution14determine_bestEE10Policy1000EPS5_SA_iS7_S5_S5_N4cuda3std3__410__identityEEEvT0_T1_T2_T3_T4_T6_E12temp_storage;
	add.s32 	%r156, %r155, %r154;
	st.shared.u64 	[%r156+8], %rd348;
	st.shared.f64 	[%r156+16], %fd218;
$L__BB27_109:
	bar.sync 	0;
	setp.ne.s32 	%p52, %r20, 0;
	@%p52 bra 	$L__BB27_130;
	ld.shared.u64 	%rd144, [_ZZN3cub18CUB_300001_SM_10006detail6reduce28DeviceReduceSingleTileKernelINS2_10policy_hubI10DEInstancejN21DifferentialEvolution14determine_bestEE10Policy1000EPS5_SA_iS7_S5_S5_N4cuda3std3__410__identityEEEvT0_T1_T2_T3_T4_T6_E12temp_storage+24];
	ld.shared.f64 	%fd108, [_ZZN3cub18CUB_300001_SM_10006detail6reduce28DeviceReduceSingleTileKernelINS2_10policy_hubI10DEInstancejN21DifferentialEvolution14determine_bestEE10Policy1000EPS5_SA_iS7_S5_S5_N4cuda3std3__410__identityEEEvT0_T1_T2_T3_T4_T6_E12temp_storage+32];
	setp.eq.s64 	%p53, %rd356, 0;
	mov.u64 	%rd350, %rd144;
	mov.f64 	%fd220, %fd108;
	@%p53 bra 	$L__BB27_113;
	setp.geu.f64 	%p54, %fd108, %fd226;
	mov.u64 	%rd350, %rd356;
	mov.f64 	%fd220, %fd226;
	@%p54 bra 	$L__BB27_113;
	mov.u64 	%rd350, %rd144;
	mov.f64 	%fd220, %fd108;
$L__BB27_113:
	ld.shared.u64 	%rd146, [_ZZN3cub18CUB_300001_SM_10006detail6reduce28DeviceReduceSingleTileKernelINS2_10policy_hubI10DEInstancejN21DifferentialEvolution14determine_bestEE10Policy1000EPS5_SA_iS7_S5_S5_N4cuda3std3__410__identityEEEvT0_T1_T2_T3_T4_T6_E12temp_storage+40];
	ld.shared.f64 	%fd110, [_ZZN3cub18CUB_300001_SM_10006detail6reduce28DeviceReduceSingleTileKernelINS2_10policy_hubI10DEInstancejN21DifferentialEvolution14determine_bestEE10Policy1000EPS5_SA_iS7_S5_S5_N4cuda3std3__410__identityEEEvT0_T1_T2_T3_T4_T6_E12temp_storage+48];
	setp.eq.s64 	%p55, %rd350, 0;
	mov.u64 	%rd351, %rd146;
	mov.f64 	%fd221, %fd110;
	@%p55 bra 	$L__BB27_116;
	setp.geu.f64 	%p56, %fd110, %fd220;
	mov.u64 	%rd351, %rd350;
	mov.f64 	%fd221, %fd220;
	@%p56 bra 	$L__BB27_116;
	mov.u64 	%rd351, %rd146;
	mov.f64 	%fd221, %fd110;
$L__BB27_116:
	ld.shared.u64 	%rd148, [_ZZN3cub18CUB_300001_SM_10006detail6reduce28DeviceReduceSingleTileKernelINS2_10policy_hubI10DEInstancejN21DifferentialEvolution14determine_bestEE10Policy1000EPS5_SA_iS7_S5_S5_N4cuda3std3__410__identityEEEvT0_T1_T2_T3_T4_T6_E12temp_storage+56];
	ld.shared.f64 	%fd112, [_ZZN3cub18CUB_300001_SM_10006detail6reduce28DeviceReduceSingleTileKernelINS2_10policy_hubI10DEInstancejN21DifferentialEvolution14determine_bestEE10Policy1000EPS5_SA_iS7_S5_S5_N4cuda3std3__410__identityEEEvT0_T1_T2_T3_T4_T6_E12temp_storage+64];
	setp.eq.s64 	%p57, %rd351, 0;
	mov.u64 	%rd352, %rd148;
	mov.f64 	%fd222, %fd112;
	@%p57 bra 	$L__BB27_119;
	setp.geu.f64 	%p58, %fd112, %fd221;
	mov.u64 	%rd352, %rd351;
	mov.f64 	%fd222, %fd221;
	@%p58 bra 	$L__BB27_119;
	mov.u64 	%rd352, %rd148;
	mov.f64 	%fd222, %fd112;
$L__BB27_119:
	ld.shared.u64 	%rd150, [_ZZN3cub18CUB_300001_SM_10006detail6reduce28DeviceReduceSingleTileKernelINS2_10policy_hubI10DEInstancejN21DifferentialEvolution14determine_bestEE10Policy1000EPS5_SA_iS7_S5_S5_N4cuda3std3__410__identityEEEvT0_T1_T2_T3_T4_T6_E12temp_storage+72];
	ld.shared.f64 	%fd114, [_ZZN3cub18CUB_300001_SM_10006detail6reduce28DeviceReduceSingleTileKernelINS2_10policy_hubI10DEInstancejN21DifferentialEvolution14determine_bestEE10Policy1000EPS5_SA_iS7_S5_S5_N4cuda3std3__410__identityEEEvT0_T1_T2_T3_T4_T6_E12temp_storage+80];
	setp.eq.s64 	%p59, %rd352, 0;
	mov.u64 	%rd353, %rd150;
	mov.f64 	%fd223, %fd114;
	@%p59 bra 	$L__BB27_122;
	setp.geu.f64 	%p60, %fd114, %fd222;
	mov.u64 	%rd353, %rd352;
	mov.f64 	%fd223, %fd222;
	@%p60 bra 	$L__BB27_122;
	mov.u64 	%rd353, %rd150;
	mov.f64 	%fd223, %fd114;
$L__BB27_122:
	ld.shared.u64 	%rd152, [_ZZN3cub18CUB_300001_SM_10006detail6reduce28DeviceReduceSingleTileKernelINS2_10policy_hubI10DEInstancejN21DifferentialEvolution14determine_bestEE10Policy1000EPS5_SA_iS7_S5_S5_N4cuda3std3__410__identityEEEvT0_T1_T2_T3_T4_T6_E12temp_storage+88];
	ld.shared.f64 	%fd116, [_ZZN3cub18CUB_300001_SM_10006detail6reduce28DeviceReduceSingleTileKernelINS2_10policy_hubI10DEInstancejN21DifferentialEvolution14determine_bestEE10Policy1000EPS5_SA_iS7_S5_S5_N4cuda3std3__410__identityEEEvT0_T1_T2_T3_T4_T6_E12temp_storage+96];
	setp.eq.s64 	%p61, %rd353, 0;
	mov.u64 	%rd354, %rd152;
	mov.f64 	%fd224, %fd116;
	@%p61 bra 	$L__BB27_125;
	setp.geu.f64 	%p62, %fd116, %fd223;
	mov.u64 	%rd354, %rd353;
	mov.f64 	%fd224, %fd223;
	@%p62 bra 	$L__BB27_125;
	mov.u64 	%rd354, %rd152;
	mov.f64 	%fd224, %fd116;
$L__BB27_125:
	ld.shared.u64 	%rd154, [_ZZN3cub18CUB_300001_SM_10006detail6reduce28DeviceReduceSingleTileKernelINS2_10policy_hubI10DEInstancejN21DifferentialEvolution14determine_bestEE10Policy1000EPS5_SA_iS7_S5_S5_N4cuda3std3__410__identityEEEvT0_T1_T2_T3_T4_T6_E12temp_storage+104];
	ld.shared.f64 	%fd118, [_ZZN3cub18CUB_300001_SM_10006detail6reduce28DeviceReduceSingleTileKernelINS2_10policy_hubI10DEInstancejN21DifferentialEvolution14determine_bestEE10Policy1000EPS5_SA_iS7_S5_S5_N4cuda3std3__410__identityEEEvT0_T1_T2_T3_T4_T6_E12temp_storage+112];
	setp.eq.s64 	%p63, %rd354, 0;
	mov.u64 	%rd355, %rd154;
	mov.f64 	%fd225, %fd118;
	@%p63 bra 	$L__BB27_128;
	setp.geu.f64 	%p64, %fd118, %fd224;
	mov.u64 	%rd355, %rd354;
	mov.f64 	%fd225, %fd224;
	@%p64 bra 	$L__BB27_128;
	mov.u64 	%rd355, %rd154;
	mov.f64 	%fd225, %fd118;
$L__BB27_128:
	ld.shared.u64 	%rd356, [_ZZN3cub18CUB_300001_SM_10006detail6reduce28DeviceReduceSingleTileKernelINS2_10policy_hubI10DEInstancejN21DifferentialEvolution14determine_bestEE10Policy1000EPS5_SA_iS7_S5_S5_N4cuda3std3__410__identityEEEvT0_T1_T2_T3_T4_T6_E12temp_storage+120];
	ld.shared.f64 	%fd226, [_ZZN3cub18CUB_300001_SM_10006detail6reduce28DeviceReduceSingleTileKernelINS2_10policy_hubI10DEInstancejN21DifferentialEvolution14determine_bestEE10Policy1000EPS5_SA_iS7_S5_S5_N4cuda3std3__410__identityEEEvT0_T1_T2_T3_T4_T6_E12temp_storage+128];
	setp.eq.s64 	%p65, %rd355, 0;
	@%p65 bra 	$L__BB27_130;
	setp.lt.f64 	%p66, %fd226, %fd225;
	selp.b64 	%rd356, %rd356, %rd355, %p66;
	selp.f64 	%fd226, %fd226, %fd225, %p66;
$L__BB27_130:
	mov.u32 	%r380, %tid.x;
	setp.ne.s32 	%p174, %r380, 0;
	@%p174 bra 	$L__BB27_134;
	setp.eq.s64 	%p175, %rd2, 0;
	@%p175 bra 	$L__BB27_133;
	setp.lt.f64 	%p176, %fd226, %fd1;
	selp.b64 	%rd356, %rd356, %rd2, %p176;
	selp.f64 	%fd226, %fd226, %fd1, %p176;
$L__BB27_133:
	st.global.u64 	[%rd1], %rd356;
	st.global.f64 	[%rd1+8], %fd226;
$L__BB27_134:
	ret;

}
	// .globl	_ZN3cub18CUB_300001_SM_10006detail6reduce28DeviceReduceSingleTileKernelINS2_10policy_hubI10DEInstanceyN21DifferentialEvolution14determine_bestEE10Policy1000EN6thrust24THRUST_300001_SM_1000_NS6detail15normal_iteratorINSB_10device_ptrIS5_EEEEPS5_yS7_S5_S5_N4cuda3std3__410__identityEEEvT0_T1_T2_T3_T4_T6_
.visible .entry _ZN3cub18CUB_300001_SM_10006detail6reduce28DeviceReduceSingleTileKernelINS2_10policy_hubI10DEInstanceyN21DifferentialEvolution14determine_bestEE10Policy1000EN6thrust24THRUST_300001_SM_1000_NS6detail15normal_iteratorINSB_10device_ptrIS5_EEEEPS5_yS7_S5_S5_N4cuda3std3__410__identityEEEvT0_T1_T2_T3_T4_T6_(
	.param .align 8 .b8 _ZN3cub18CUB_300001_SM_10006detail6reduce28DeviceReduceSingleTileKernelINS2_10policy_hubI10DEInstanceyN21DifferentialEvolution14determine_bestEE10Policy1000EN6thrust24THRUST_300001_SM_1000_NS6detail15normal_iteratorINSB_10device_ptrIS5_EEEEPS5_yS7_S5_S5_N4cuda3std3__410__identityEEEvT0_T1_T2_T3_T4_T6__param_0[8],
	.param .u64 .ptr .align 1 _ZN3cub18CUB_300001_SM_10006detail6reduce28DeviceReduceSingleTileKernelINS2_10policy_hubI10DEInstanceyN21DifferentialEvolution14determine_bestEE10Policy1000EN6thrust24THRUST_300001_SM_1000_NS6detail15normal_iteratorINSB_10device_ptrIS5_EEEEPS5_yS7_S5_S5_N4cuda3std3__410__identityEEEvT0_T1_T2_T3_T4_T6__param_1,
	.param .u64 _ZN3cub18CUB_300001_SM_10006detail6reduce28DeviceReduceSingleTileKernelINS2_10policy_hubI10DEInstanceyN21DifferentialEvolution14determine_bestEE10Policy1000EN6thrust24THRUST_300001_SM_1000_NS6detail15normal_iteratorINSB_10device_ptrIS5_EEEEPS5_yS7_S5_S5_N4cuda3std3__410__identityEEEvT0_T1_T2_T3_T4_T6__param_2,
	.param .align 1 .b8 _ZN3cub18CUB_300001_SM_10006detail6reduce28DeviceReduceSingleTileKernelINS2_10policy_hubI10DEInstanceyN21DifferentialEvolution14determine_bestEE10Policy1000EN6thrust24THRUST_300001_SM_1000_NS6detail15normal_iteratorINSB_10device_ptrIS5_EEEEPS5_yS7_S5_S5_N4cuda3std3__410__identityEEEvT0_T1_T2_T3_T4_T6__param_3[1],
	.param .align 8 .b8 _ZN3cub18CUB_300001_SM_10006detail6reduce28DeviceReduceSingleTileKernelINS2_10policy_hubI10DEInstanceyN21DifferentialEvolution14determine_bestEE10Policy1000EN6thrust24THRUST_300001_SM_1000_NS6detail15normal_iteratorINSB_10device_ptrIS5_EEEEPS5_yS7_S5_S5_N4cuda3std3__410__identityEEEvT0_T1_T2_T3_T4_T6__param_4[16],
	.param .align 1 .b8 _ZN3cub18CUB_300001_SM_10006detail6reduce28DeviceReduceSingleTileKernelINS2_10policy_hubI10DEInstanceyN21DifferentialEvolution14determine_bestEE10Policy1000EN6thrust24THRUST_300001_SM_1000_NS6detail15normal_iteratorINSB_10device_ptrIS5_EEEEPS5_yS7_S5_S5_N4cuda3std3__410__identityEEEvT0_T1_T2_T3_T4_T6__param_5[1]
)
.maxntid 256
.minnctapersm 1
{
	.reg .pred 	%p<278>;
	.reg .b32 	%r<397>;
	.reg .b64 	%rd<410>;
	.reg .b64 	%fd<383>;
	// demoted variable
	.shared .align 8 .b8 _ZZN3cub18CUB_300001_SM_10006detail6reduce28DeviceReduceSingleTileKernelINS2_10policy_hubI10DEInstanceyN21DifferentialEvolution14determine_bestEE10Policy1000EN6thrust24THRUST_300001_SM_1000_NS6detail15normal_iteratorINSB_10device_ptrIS5_EEEEPS5_yS7_S5_S5_N4cuda3std3__410__identityEEEvT0_T1_T2_T3_T4_T6_E12temp_storage[152];
	ld.param.u64 	%rd197, [_ZN3cub18CUB_300001_SM_10006detail6reduce28DeviceReduceSingleTileKernelINS2_10policy_hubI10DEInstanceyN21DifferentialEvolution14determine_bestEE10Policy1000EN6thrust24THRUST_300001_SM_1000_NS6detail15normal_iteratorINSB_10device_ptrIS5_EEEEPS5_yS7_S5_S5_N4cuda3std3__410__identityEEEvT0_T1_T2_T3_T4_T6__param_0];
	ld.param.u64 	%rd2, [_ZN3cub18CUB_300001_SM_10006detail6reduce28DeviceReduceSingleTileKernelINS2_10policy_hubI10DEInstanceyN21DifferentialEvolution14determine_bestEE10Policy1000EN6thrust24THRUST_300001_SM_1000_NS6detail15normal_iteratorINSB_10device_ptrIS5_EEEEPS5_yS7_S5_S5_N4cuda3std3__410__identityEEEvT0_T1_T2_T3_T4_T6__param_4];
	ld.param.f64 	%fd1, [_ZN3cub18CUB_300001_SM_10006detail6reduce28DeviceReduceSingleTileKernelINS2_10policy_hubI10DEInstanceyN21DifferentialEvolution14determine_bestEE10Policy1000EN6thrust24THRUST_300001_SM_1000_NS6detail15normal_iteratorINSB_10device_ptrIS5_EEEEPS5_yS7_S5_S5_N4cuda3std3__410__identityEEEvT0_T1_T2_T3_T4_T6__param_4+8];
	ld.param.u64 	%rd199, [_ZN3cub18CUB_300001_SM_10006detail6reduce28DeviceReduceSingleTileKernelINS2_10policy_hubI10DEInstanceyN21DifferentialEvolution14determine_bestEE10Policy1000EN6thrust24THRUST_300001_SM_1000_NS6detail15normal_iteratorINSB_10device_ptrIS5_EEEEPS5_yS7_S5_S5_N4cuda3std3__410__identityEEEvT0_T1_T2_T3_T4_T6__param_1];
	ld.param.u64 	%rd198, [_ZN3cub18CUB_300001_SM_10006detail6reduce28DeviceReduceSingleTileKernelINS2_10policy_hubI10DEInstanceyN21DifferentialEvolution14determine_bestEE10Policy1000EN6thrust24THRUST_300001_SM_1000_NS6detail15normal_iteratorINSB_10device_ptrIS5_EEEEPS5_yS7_S5_S5_N4cuda3std3__410__identityEEEvT0_T1_T2_T3_T4_T6__param_2];
	cvta.to.global.u64 	%rd1, %rd199;
	setp.ne.s64 	%p1, %rd198, 0;
	@%p1 bra 	$L__BB28_3;
	mov.u32 	%r384, %tid.x;
	setp.ne.s32 	%p277, %r384, 0;
	@%p277 bra 	$L__BB28_164;
	st.global.u64 	[%rd1], %rd2;
	st.global.f64 	[%rd1+8], %fd1;
	bra.uni 	$L__BB28_164;
$L__BB28_3:
	cvta.to.global.u64 	%rd3, %rd197;
	setp.gt.u64 	%p2, %rd198, 1023;
	@%p2 bra 	$L__BB28_63;
	cvt.u32.u64 	%r1, %rd198;
	mov.u32 	%r2, %tid.x;
	setp.ge.u32 	%p91, %r2, %r1;
	mov.f64 	%fd327, 0dBFF0000000000000;
	mov.b64 	%rd351, 0;
	mov.u32 	%r388, %r2;
	@%p91 bra 	$L__BB28_6;
	mul.wide.u32 	%rd233, %r2, 16;
	add.s64 	%rd234, %rd3, %rd233;
	ld.global.u64 	%rd351, [%rd234];
	ld.global.f64 	%fd327, [%rd234+8];
	add.s32 	%r388, %r2, 256;
$L__BB28_6:
	setp.ge.u32 	%p92, %r388, %r1;
	@%p92 bra 	$L__BB28_19;
	not.b32 	%r161, %r388;
	add.s32 	%r162, %r161, %r1;
	shr.u32 	%r163, %r162, 8;
	add.s32 	%r5, %r163, 1;
	and.b32  	%r6, %r5, 15;
	setp.lt.u32 	%p93, %r162, 3840;
	@%p93 bra 	$L__BB28_10;
	mul.wide.u32 	%rd236, %r388, 16;
	add.s64 	%rd237, %rd236, %rd3;
	add.s64 	%rd341, %rd237, 32768;
	and.b32  	%r164, %r5, 33554416;
	neg.s32 	%r386, %r164;
$L__BB28_9:
	.pragma "nounroll";
	ld.global.u64 	%rd238, [%rd341+-32768];
	ld.global.f64 	%fd169, [%rd341+-32760];
	setp.eq.s64 	%p94, %rd351, 0;
	setp.lt.f64 	%p95, %fd169, %fd327;
	or.pred  	%p96, %p94, %p95;
	selp.f64 	%fd171, %fd169, %fd327, %p96;
	selp.b64 	%rd239, %rd238, %rd351, %p96;
	ld.global.u64 	%rd240, [%rd341+-28672];
	ld.global.f64 	%fd173, [%rd341+-28664];
	setp.eq.s64 	%p97, %rd239, 0;
	setp.lt.f64 	%p98, %fd173, %fd171;
	or.pred  	%p99, %p97, %p98;
	selp.f64 	%fd175, %fd173, %fd171, %p99;
	selp.b64 	%rd241, %rd240, %rd239, %p99;
	ld.global.u64 	%rd242, [%rd341+-24576];
	ld.global.f64 	%fd177, [%rd341+-24568];
	setp.eq.s64 	%p100, %rd241, 0;
	setp.lt.f64 	%p101, %fd177, %fd175;
	or.pred  	%p102, %p100, %p101;
	selp.f64 	%fd179, %fd177, %fd175, %p102;
	selp.b64 	%rd243, %rd242, %rd241, %p102;
	ld.global.u64 	%rd244, [%rd341+-20480];
	ld.global.f64 	%fd181, [%rd341+-20472];
	setp.eq.s64 	%p103, %rd243, 0;
	setp.lt.f64 	%p104, %fd181, %fd179;
	or.pred  	%p105, %p103, %p104;
	selp.f64 	%fd183, %fd181, %fd179, %p105;
	selp.b64 	%rd245, %rd244, %rd243, %p105;
	ld.global.u64 	%rd246, [%rd341+-16384];
	ld.global.f64 	%fd185, [%rd341+-16376];
	setp.eq.s64 	%p106, %rd245, 0;
	setp.lt.f64 	%p107, %fd185, %fd183;
	or.pred  	%p108, %p106, %p107;
	selp.f64 	%fd187, %fd185, %fd183, %p108;
	selp.b64 	%rd247, %rd246, %rd245, %p108;
	ld.global.u64 	%rd248, [%rd341+-12288];
	ld.global.f64 	%fd189, [%rd341+-12280];
	setp.eq.s64 	%p109, %rd247, 0;
	setp.lt.f64 	%p110, %fd189, %fd187;
	or.pred  	%p111, %p109, %p110;
	selp.f64 	%fd191, %fd189, %fd187, %p111;
	selp.b64 	%rd249, %rd248, %rd247, %p111;
	ld.global.u64 	%rd250, [%rd341+-8192];
	ld.global.f64 	%fd193, [%rd341+-8184];
	setp.eq.s64 	%p112, %rd249, 0;
	setp.lt.f64 	%p113, %fd193, %fd191;
	or.pred  	%p114, %p112, %p113;
	selp.f64 	%fd195, %fd193, %fd191, %p114;
	selp.b64 	%rd251, %rd250, %rd249, %p114;
	ld.global.u64 	%rd252, [%rd341+-4096];
	ld.global.f64 	%fd197, [%rd341+-4088];
	setp.eq.s64 	%p115, %rd251, 0;
	setp.lt.f64 	%p116, %fd197, %fd195;
	or.pred  	%p117, %p115, %p116;
	selp.f64 	%fd199, %fd197, %fd195, %p117;
	selp.b64 	%rd253, %rd252, %rd251, %p117;
	ld.global.u64 	%rd254, [%rd341];
	ld.global.f64 	%fd201, [%rd341+8];
	setp.eq.s64 	%p118, %rd253, 0;
	setp.lt.f64 	%p119, %fd201, %fd199;
	or.pred  	%p120, %p118, %p119;
	selp.f64 	%fd203, %fd201, %fd199, %p120;
	selp.b64 	%rd255, %rd254, %rd253, %p120;
	ld.global.u64 	%rd256, [%rd341+4096];
	ld.global.f64 	%fd205, [%rd341+4104];
	setp.eq.s64 	%p121, %rd255, 0;
	setp.lt.f64 	%p122, %fd205, %fd203;
	or.pred  	%p123, %p121, %p122;
	selp.f64 	%fd207, %fd205, %fd203, %p123;
	selp.b64 	%rd257, %rd256, %rd255, %p123;
	ld.global.u64 	%rd258, [%rd341+8192];
	ld.global.f64 	%fd209, [%rd341+8200];
	setp.eq.s64 	%p124, %rd257, 0;
	setp.lt.f64 	%p125, %fd209, %fd207;
	or.pred  	%p126, %p124, %p125;
	selp.f64 	%fd211, %fd209, %fd207, %p126;
	selp.b64 	%rd259, %rd258, %rd257, %p126;
	ld.global.u64 	%rd260, [%rd341+12288];
	ld.global.f64 	%fd213, [%rd341+12296];
	setp.eq.s64 	%p127, %rd259, 0;
	setp.lt.f64 	%p128, %fd213, %fd211;
	or.pred  	%p129, %p127, %p128;
	selp.f64 	%fd215, %fd213, %fd211, %p129;
	selp.b64 	%rd261, %rd260, %rd259, %p129;
	ld.global.u64 	%rd262, [%rd341+16384];
	ld.global.f64 	%fd217, [%rd341+16392];
	setp.eq.s64 	%p130, %rd261, 0;
	setp.lt.f64 	%p131, %fd217, %fd215;
	or.pred  	%p132, %p130, %p131;
	selp.f64 	%fd219, %fd217, %fd215, %p132;
	selp.b64 	%rd263, %rd262, %rd261, %p132;
	ld.global.u64 	%rd264, [%rd341+20480];
	ld.global.f64 	%fd221, [%rd341+20488];
	setp.eq.s64 	%p133, %rd263, 0;
	setp.lt.f64 	%p134, %fd221, %fd219;
	or.pred  	%p135, %p133, %p134;
	selp.f64 	%fd223, %fd221, %fd219, %p135;
	selp.b64 	%rd265, %rd264, %rd263, %p135;
	ld.global.u64 	%rd266, [%rd341+24576];
	ld.global.f64 	%fd225, [%rd341+24584];
	setp.eq.s64 	%p136, %rd265, 0;
	setp.lt.f64 	%p137, %fd225, %fd223;
	or.pred  	%p138, %p136, %p137;
	selp.f64 	%fd227, %fd225, %fd223, %p138;
	selp.b64 	%rd267, %rd266, %rd265, %p138;
	ld.global.u64 	%rd268, [%rd341+28672];
	ld.global.f64 	%fd229, [%rd341+28680];
	setp.eq.s64 	%p139, %rd267, 0;
	setp.lt.f64 	%p140, %fd229, %fd227;
	or.pred  	%p141, %p139, %p140;
	selp.f64 	%fd327, %fd229, %fd227, %p141;
	selp.b64 	%rd351, %rd268, %rd267, %p141;
	add.s32 	%r388, %r388, 4096;
	add.s64 	%rd341, %rd341, 65536;
	add.s32 	%r386, %r386, 16;
	setp.ne.s32 	%p142, %r386, 0;
	@%p142 bra 	$L__BB28_9;
$L__BB28_10:
	setp.eq.s32 	%p143, %r6, 0;
	@%p143 bra 	$L__BB28_19;
	and.b32  	%r13, %r5, 7;
	setp.lt.u32 	%p144, %r6, 8;
	@%p144 bra 	$L__BB28_13;
	mul.wide.u32 	%rd270, %r388, 16;
	add.s64 	%rd271, %rd3, %rd270;
	ld.global.u64 	%rd272, [%rd271];
	ld.global.f64 	%fd232, [%rd271+8];
	setp.eq.s64 	%p145, %rd351, 0;
	setp.lt.f64 	%p146, %fd232, %fd327;
	or.pred  	%p147, %p145, %p146;
	selp.f64 	%fd234, %fd232, %fd327, %p147;
	selp.b64 	%rd273, %rd272, %rd351, %p147;
	ld.global.u64 	%rd274, [%rd271+4096];
	ld.global.f64 	%fd236, [%rd271+4104];
	setp.eq.s64 	%p148, %rd273, 0;
	setp.lt.f64 	%p149, %fd236, %fd234;
	or.pred  	%p150, %p148, %p149;
	selp.f64 	%fd238, %fd236, %fd234, %p150;
	selp.b64 	%rd275, %rd274, %rd273, %p150;
	ld.global.u64 	%rd276, [%rd271+8192];
	ld.global.f64 	%fd240, [%rd271+8200];
	setp.eq.s64 	%p151, %rd275, 0;
	setp.lt.f64 	%p152, %fd240, %fd238;
	or.pred  	%p153, %p151, %p152;
	selp.f64 	%fd242, %fd240, %fd238, %p153;
	selp.b64 	%rd277, %rd276, %rd275, %p153;
	ld.global.u64 	%rd278, [%rd271+12288];
	ld.global.f64 	%fd244, [%rd271+12296];
	setp.eq.s64 	%p154, %rd277, 0;
	setp.lt.f64 	%p155, %fd244, %fd242;
	or.pred  	%p156, %p154, %p155;
	selp.f64 	%fd246, %fd244, %fd242, %p156;
	selp.b64 	%rd279, %rd278, %rd277, %p156;
	ld.global.u64 	%rd280, [%rd271+16384];
	ld.global.f64 	%fd248, [%rd271+16392];
	setp.eq.s64 	%p157, %rd279, 0;
	setp.lt.f64 	%p158, %fd248, %fd246;
	or.pred  	%p159, %p157, %p158;
	selp.f64 	%fd250, %fd248, %fd246, %p159;
	selp.b64 	%rd281, %rd280, %rd279, %p159;
	ld.global.u64 	%rd282, [%rd271+20480];
	ld.global.f64 	%fd252, [%rd271+20488];
	setp.eq.s64 	%p160, %rd281, 0;
	setp.lt.f64 	%p161, %fd252, %fd250;
	or.pred  	%p162, %p160, %p161;
	selp.f64 	%fd254, %fd252, %fd250, %p162;
	selp.b64 	%rd283, %rd282, %rd281, %p162;
	ld.global.u64 	%rd284, [%rd271+24576];
	ld.global.f64 	%fd256, [%rd271+24584];
	setp.eq.s64 	%p163, %rd283, 0;
	setp.lt.f64 	%p164, %fd256, %fd254;
	or.pred  	%p165, %p163, %p164;
	selp.f64 	%fd258, %fd256, %fd254, %p165;
	selp.b64 	%rd285, %rd284, %rd283, %p165;
	ld.global.u64 	%rd286, [%rd271+28672];
	ld.global.f64 	%fd260, [%rd271+28680];
	setp.eq.s64 	%p166, %rd285, 0;
	setp.lt.f64 	%p167, %fd260, %fd258;
	or.pred  	%p168, %p166, %p167;
	selp.f64 	%fd327, %fd260, %fd258, %p168;
	selp.b64 	%rd351, %rd286, %rd285, %p168;
	add.s32 	%r388, %r388, 2048;
$L__BB28_13:
	setp.eq.s32 	%p169, %r13, 0;
	@%p169 bra 	$L__BB28_19;
	and.b32  	%r16, %r5, 3;
	setp.lt.u32 	%p170, %r13, 4;
	@%p170 bra 	$L__BB28_16;
	mul.wide.u32 	%rd288, %r388, 16;
	add.s64 	%rd289, %rd3, %rd288;
	ld.global.u64 	%rd290, [%rd289];
	ld.global.f64 	%fd263, [%rd289+8];
	setp.eq.s64 	%p171, %rd351, 0;
	setp.lt.f64 	%p172, %fd263, %fd327;
	or.pred  	%p173, %p171, %p172;
	selp.f64 	%fd265, %fd263, %fd327, %p173;
	selp.b64 	%rd291, %rd290, %rd351, %p173;
	ld.global.u64 	%rd292, [%rd289+4096];
	ld.global.f64 	%fd267, [%rd289+4104];
	setp.eq.s64 	%p174, %rd291, 0;
	setp.lt.f64 	%p175, %fd267, %fd265;
	or.pred  	%p176, %p174, %p175;
	selp.f64 	%fd269, %fd267, %fd265, %p176;
	selp.b64 	%rd293, %rd292, %rd291, %p176;
	ld.global.u64 	%rd294, [%rd289+8192];
	ld.global.f64 	%fd271, [%rd289+8200];
	setp.eq.s64 	%p177, %rd293, 0;
	setp.lt.f64 	%p178, %fd271, %fd269;
	or.pred  	%p179, %p177, %p178;
	selp.f64 	%fd273, %fd271, %fd269, %p179;
	selp.b64 	%rd295, %rd294, %rd293, %p179;
	ld.global.u64 	%rd296, [%rd289+12288];
	ld.global.f64 	%fd275, [%rd289+12296];
	setp.eq.s64 	%p180, %rd295, 0;
	setp.lt.f64 	%p181, %fd275, %fd273;
	or.pred  	%p182, %p180, %p181;
	selp.f64 	%fd327, %fd275, %fd273, %p182;
	selp.b64 	%rd351, %rd296, %rd295, %p182;
	add.s32 	%r388, %r388, 1024;
$L__BB28_16:
	setp.eq.s32 	%p183, %r16, 0;
	@%p183 bra 	$L__BB28_19;
	mul.wide.u32 	%rd297, %r388, 16;
	add.s64 	%rd298, %rd297, %rd3;
	add.s64 	%rd349, %rd298, 8;
	neg.s32 	%r391, %r16;
$L__BB28_18:
	.pragma "nounroll";
	ld.global.u64 	%rd299, [%rd349+-8];
	ld.global.f64 	%fd277, [%rd349];
	setp.eq.s64 	%p184, %rd351, 0;
	setp.lt.f64 	%p185, %fd277, %fd327;
	or.pred  	%p186, %p184, %p185;
	selp.f64 	%fd327, %fd277, %fd327, %p186;
	selp.b64 	%rd351, %rd299, %rd351, %p186;
	add.s64 	%rd349, %rd349, 4096;
	add.s32 	%r391, %r391, 1;
	setp.ne.s32 	%p187, %r391, 0;
	@%p187 bra 	$L__BB28_18;
$L__BB28_19:
	setp.lt.u64 	%p188, %rd198, 256;
	@%p188 bra 	$L__BB28_37;
	// begin inline asm
	mov.u32 %r278, %laneid;
	// end inline asm
	mov.b64 	{%r280, %r285}, %rd351;
	mov.b32 	%r296, 1;
	mov.b32 	%r297, 31;
	mov.b32 	%r298, -1;
	// begin inline asm
	shfl.sync.down.b32 %r279, %r280, %r296, %r297, %r298;
	// end inline asm
	// begin inline asm
	shfl.sync.down.b32 %r284, %r285, %r296, %r297, %r298;
	// end inline asm
	mov.b64 	%rd25, {%r279, %r284};
	mov.b64 	%rd316, %fd327;
	mov.b64 	{%r290, %r295}, %rd316;
	// begin inline asm
	shfl.sync.down.b32 %r289, %r290, %r296, %r297, %r298;
	// end inline asm
	// begin inline asm
	shfl.sync.down.b32 %r294, %r295, %r296, %r297, %r298;
	// end inline asm
	mov.b64 	%rd317, {%r289, %r294};
	mov.b64 	%fd17, %rd317;
	setp.gt.s32 	%p235, %r278, 30;
	mov.f64 	%fd328, %fd327;
	mov.u64 	%rd352, %rd351;
	@%p235 bra 	$L__BB28_23;
	setp.eq.s64 	%p236, %rd351, 0;
	mov.f64 	%fd328, %fd17;
	mov.u64 	%rd352, %rd25;
	@%p236 bra 	$L__BB28_23;
	setp.gt.f64 	%p237, %fd327, %fd17;
	selp.b64 	%rd352, %rd25, %rd351, %p237;
	selp.f64 	%fd328, %fd17, %fd327, %p237;
$L__BB28_23:
	mov.b64 	{%r300, %r305}, %rd352;
	mov.b32 	%r316, 2;
	mov.b32 	%r317, 31;
	mov.b32 	%r318, -1;
	// begin inline asm
	shfl.sync.down.b32 %r299, %r300, %r316, %r317, %r318;
	// end inline asm
	// begin inline asm
	shfl.sync.down.b32 %r304, %r305, %r316, %r317, %r318;
	// end inline asm
	mov.b64 	%rd29, {%r299, %r304};
	mov.b64 	%rd318, %fd328;
	mov.b64 	{%r310, %r315}, %rd318;
	// begin inline asm
	shfl.sync.down.b32 %r309, %r310, %r316, %r317, %r318;
	// end inline asm
	// begin inline asm
	shfl.sync.down.b32 %r314, %r315, %r316, %r317, %r318;
	// end inline asm
	mov.b64 	%rd319, {%r309, %r314};
	mov.b64 	%fd20, %rd319;
	setp.gt.s32 	%p238, %r278, 29;
	mov.f64 	%fd329, %fd328;
	mov.u64 	%rd353, %rd352;
	@%p238 bra 	$L__BB28_26;
	setp.eq.s64 	%p239, %rd352, 0;
	mov.f64 	%fd329, %fd20;
	mov.u64 	%rd353, %rd29;
	@%p239 bra 	$L__BB28_26;
	setp.gt.f64 	%p240, %fd328, %fd20;
	selp.b64 	%rd353, %rd29, %rd352, %p240;
	selp.f64 	%fd329, %fd20, %fd328, %p240;
$L__BB28_26:
	mov.b64 	{%r320, %r325}, %rd353;
	mov.b32 	%r336, 4;
	mov.b32 	%r337, 31;
	mov.b32 	%r338, -1;
	// begin inline asm
	shfl.sync.down.b32 %r319, %r320, %r336, %r337, %r338;
	// end inline asm
	// begin inline asm
	shfl.sync.down.b32 %r324, %r325, %r336, %r337, %r338;
	// end inline asm
	mov.b64 	%rd33, {%r319, %r324};
	mov.b64 	%rd320, %fd329;
	mov.b64 	{%r330, %r335}, %rd320;
	// begin inline asm
	shfl.sync.down.b32 %r329, %r330, %r336, %r337, %r338;
	// end inline asm
	// begin inline asm
	shfl.sync.down.b32 %r334, %r335, %r336, %r337, %r338;
	// end inline asm
	mov.b64 	%rd321, {%r329, %r334};
	mov.b64 	%fd23, %rd321;
	setp.gt.s32 	%p241, %r278, 27;
	mov.f64 	%fd330, %fd329;
	mov.u64 	%rd354, %rd353;
	@%p241 bra 	$L__BB28_29;
	setp.eq.s64 	%p242, %rd353, 0;
	mov.f64 	%fd330, %fd23;
	mov.u64 	%rd354, %rd33;
	@%p242 bra 	$L__BB28_29;
	setp.gt.f64 	%p243, %fd329, %fd23;
	selp.b64 	%rd354, %rd33, %rd353, %p243;
	selp.f64 	%fd330, %fd23, %fd329, %p243;
$L__BB28_29:
	mov.b64 	{%r340, %r345}, %rd354;
	mov.b32 	%r356, 8;
	mov.b32 	%r357, 31;
	mov.b32 	%r358, -1;
	// begin inline asm
	shfl.sync.down.b32 %r339, %r340, %r356, %r357, %r358;
	// end inline asm
	// begin inline asm
	shfl.sync.down.b32 %r344, %r345, %r356, %r357, %r358;
	// end inline asm
	mov.b64 	%rd37, {%r339, %r344};
	mov.b64 	%rd322, %fd330;
	mov.b64 	{%r350, %r355}, %rd322;
	// begin inline asm
	shfl.sync.down.b32 %r349, %r350, %r356, %r357, %r358;
	// end inline asm
	// begin inline asm
	shfl.sync.down.b32 %r354, %r355, %r356, %r357, %r358;
	// end inline asm
	mov.b64 	%rd323, {%r349, %r354};
	mov.b64 	%fd26, %rd323;
	setp.gt.s32 	%p244, %r278, 23;
	mov.f64 	%fd381, %fd330;
	mov.u64 	%rd408, %rd354;
	@%p244 bra 	$L__BB28_32;
	setp.eq.s64 	%p245, %rd354, 0;
	mov.f64 	%fd381, %fd26;
	mov.u64 	%rd408, %rd37;
	@%p245 bra 	$L__BB28_32;
	setp.gt.f64 	%p246, %fd330, %fd26;
	selp.b64 	%rd408, %rd37, %rd354, %p246;
	selp.f64 	%fd381, %fd26, %fd330, %p246;
$L__BB28_32:
	mov.b64 	{%r360, %r365}, %rd408;
	mov.b32 	%r376, 16;
	mov.b32 	%r377, 31;
	mov.b32 	%r378, -1;
	// begin inline asm
	shfl.sync.down.b32 %r359, %r360, %r376, %r377, %r378;
	// end inline asm
	// begin inline asm
	shfl.sync.down.b32 %r364, %r365, %r376, %r377, %r378;
	// end inline asm
	mov.b64 	%rd324, %fd381;
	mov.b64 	{%r370, %r375}, %rd324;
	// begin inline asm
	shfl.sync.down.b32 %r369, %r370, %r376, %r377, %r378;
	// end inline asm
	// begin inline asm
	shfl.sync.down.b32 %r374, %r375, %r376, %r377, %r378;
	// end inline asm
	setp.gt.s32 	%p247, %r278, 15;
	@%p247 bra 	$L__BB28_35;
	mov.b64 	%rd325, {%r369, %r374};
	mov.b64 	%fd291, %rd325;
	mov.b64 	%rd326, {%r359, %r364};
	setp.eq.s64 	%p248, %rd408, 0;
	setp.gt.f64 	%p249, %fd381, %fd291;
	or.pred  	%p250, %p248, %p249;
	selp.f64 	%fd381, %fd291, %fd381, %p250;
	selp.b64 	%rd408, %rd326, %rd408, %p250;
	setp.ne.s32 	%p251, %r278, 0;
	@%p251 bra 	$L__BB28_35;
	shr.u32 	%r379, %r2, 1;
	and.b32  	%r380, %r379, 496;
	mov.u32 	%r381, _ZZN3cub18CUB_300001_SM_10006detail6reduce28DeviceReduceSingleTileKernelINS2_10policy_hubI10DEInstanceyN21DifferentialEvolution14determine_bestEE10Policy1000EN6thrust24THRUST_300001_SM_1000_NS6detail15normal_iteratorINSB_10device_ptrIS5_EEEEPS5_yS7_S5_S5_N4cuda3std3__410__identityEEEvT0_T1_T2_T3_T4_T6_E12temp_storage;
	add.s32 	%r382, %r381, %r380;
	st.shared.u64 	[%r382+8], %rd408;
	st.shared.f64 	[%r382+16], %fd381;
$L__BB28_35:
	bar.sync 	0;
	setp.ne.s32 	%p252, %r2, 0;
	@%p252 bra 	$L__BB28_160;
	ld.shared.u64 	%rd327, [_ZZN3cub18CUB_300001_SM_10006detail6reduce28DeviceReduceSingleTileKernelINS2_10policy_hubI10DEInstanceyN21DifferentialEvolution14determine_bestEE10Policy1000EN6thrust24THRUST_300001_SM_1000_NS6detail15normal_iteratorINSB_10device_ptrIS5_EEEEPS5_yS7_S5_S5_N4cuda3std3__410__identityEEEvT0_T1_T2_T3_T4_T6_E12temp_storage+24];
	ld.shared.f64 	%fd292, [_ZZN3cub18CUB_300001_SM_10006detail6reduce28DeviceReduceSingleTileKernelINS2_10policy_hubI10DEInstanceyN21DifferentialEvolution14determine_bestEE10Policy1000EN6thrust24THRUST_300001_SM_1000_NS6detail15normal_iteratorINSB_10device_ptrIS5_EEEEPS5_yS7_S5_S5_N4cuda3std3__410__identityEEEvT0_T1_T2_T3_T4_T6_E12temp_storage+32];
	setp.eq.s64 	%p253, %rd408, 0;
	setp.lt.f64 	%p254, %fd292, %fd381;
	or.pred  	%p255, %p253, %p254;
	selp.f64 	%fd294, %fd292, %fd381, %p255;
	selp.b64 	%rd328, %rd327, %rd408, %p255;
	ld.shared.u64 	%rd329, [_ZZN3cub18CUB_300001_SM_10006detail6reduce28DeviceReduceSingleTileKernelINS2_10policy_hubI10DEInstanceyN21DifferentialEvolution14determine_bestEE10Policy1000EN6thrust24THRUST_300001_SM_1000_NS6detail15normal_iteratorINSB_10device_ptrIS5_EEEEPS5_yS7_S5_S5_N4cuda3std3__410__identityEEEvT0_T1_T2_T3_T4_T6_E12temp_storage+40];
	ld.shared.f64 	%fd296, [_ZZN3cub18CUB_300001_SM_10006detail6reduce28DeviceReduceSingleTileKernelINS2_10policy_hubI10DEInstanceyN21DifferentialEvolution14determine_bestEE10Policy1000EN6thrust24THRUST_300001_SM_1000_NS6detail15normal_iteratorINSB_10device_ptrIS5_EEEEPS5_yS7_S5_S5_N4cuda3std3__410__identityEEEvT0_T1_T2_T3_T4_T6_E12temp_storage+48];
	setp.eq.s64 	%p256, %rd328, 0;
	setp.lt.f64 	%p257, %fd296, %fd294;
	or.pred  	%p258, %p256, %p257;
	selp.f64 	%fd298, %fd296, %fd294, %p258;
	selp.b64 	%rd330, %rd329, %rd328, %p258;
	ld.shared.u64 	%rd331, [_ZZN3cub18CUB_300001_SM_10006detail6reduce28DeviceReduceSingleTileKernelINS2_10policy_hubI10DEInstanceyN21DifferentialEvolution14determine_bestEE10Policy1000EN6thrust24THRUST_300001_SM_1000_NS6detail15normal_iteratorINSB_10device_ptrIS5_EEEEPS5_yS7_S5_S5_N4cuda3std3__410__identityEEEvT0_T1_T2_T3_T4_T6_E12temp_storage+56];
	ld.shared.f64 	%fd300, [_ZZN3cub18CUB_300001_SM_10006detail6reduce28DeviceReduceSingleTileKernelINS2_10policy_hubI10DEInstanceyN21DifferentialEvolution14determine_bestEE10Policy1000EN6thrust24THRUST_300001_SM_1000_NS6detail15normal_iteratorINSB_10device_ptrIS5_EEEEPS5_yS7_S5_S5_N4cuda3std3__410__identityEEEvT0_T1_T2_T3_T4_T6_E12temp_storage+64];
	setp.eq.s64 	%p259, %rd330, 0;
	setp.lt.f64 	%p260, %fd300, %fd298;
	or.pred  	%p261, %p259, %p260;
	selp.f64 	%fd302, %fd300, %fd298, %p261;
	selp.b64 	%rd332, %rd331, %rd330, %p261;
	ld.shared.u64 	%rd333, [_ZZN3cub18CUB_300001_SM_10006detail6reduce28DeviceReduceSingleTileKernelINS2_10policy_hubI10DEInstanceyN21DifferentialEvolution14determine_bestEE10Policy1000EN6thrust24THRUST_300001_SM_1000_NS6detail15normal_iteratorINSB_10device_ptrIS5_EEEEPS5_yS7_S5_S5_N4cuda3std3__410__identityEEEvT0_T1_T2_T3_T4_T6_E12temp_storage+72];
	ld.shared.f64 	%fd304, [_ZZN3cub18CUB_300001_SM_10006detail6reduce28DeviceReduceSingleTileKernelINS2_10policy_hubI10DEInstanceyN21DifferentialEvolution14determine_bestEE10Policy1000EN6thrust24THRUST_300001_SM_1000_NS6detail15normal_iteratorINSB_10device_ptrIS5_EEEEPS5_yS7_S5_S5_N4cuda3std3__410__identityEEEvT0_T1_T2_T3_T4_T6_E12temp_storage+80];
	setp.eq.s64 	%p262, %rd332, 0;
	setp.lt.f64 	%p263, %fd304, %fd302;
	or.pred  	%p264, %p262, %p263;
	selp.f64 	%fd306, %fd304, %fd302, %p264;
	selp.b64 	%rd334, %rd333, %rd332, %p264;
	ld.shared.u64 	%rd335, [_ZZN3cub18CUB_300001_SM_10006detail6reduce28DeviceReduceSingleTileKernelINS2_10policy_hubI10DEInstanceyN21DifferentialEvolution14determine_bestEE10Policy1000EN6thrust24THRUST_300001_SM_1000_NS6detail15normal_iteratorINSB_10device_ptrIS5_EEEEPS5_yS7_S5_S5_N4cuda3std3__410__identityEEEvT0_T1_T2_T3_T4_T6_E12temp_storage+88];
	ld.shared.f64 	%fd308, [_ZZN3cub18CUB_300001_SM_10006detail6reduce28DeviceReduceSingleTileKernelINS2_10policy_hubI10DEInstanceyN21DifferentialEvolution14determine_bestEE10Policy1000EN6thrust24THRUST_300001_SM_1000_NS6detail15normal_iteratorINSB_10device_ptrIS5_EEEEPS5_yS7_S5_S5_N4cuda3std3__410__identityEEEvT0_T1_T2_T3_T4_T6_E12temp_storage+96];
	setp.eq.s64 	%p265, %rd334, 0;
	setp.lt.f64 	%p266, %fd308, %fd306;
	or.pred  	%p267, %p265, %p266;
	selp.f64 	%fd310, %fd308, %fd306, %p267;
	selp.b64 	%rd336, %rd335, %rd334, %p267;
	ld.shared.u64 	%rd337, [_ZZN3cub18CUB_300001_SM_10006detail6reduce28DeviceReduceSingleTileKernelINS2_10policy_hubI10DEInstanceyN21DifferentialEvolution14determine_bestEE10Policy1000EN6thrust24THRUST_300001_SM_1000_NS6detail15normal_iteratorINSB_10device_ptrIS5_EEEEPS5_yS7_S5_S5_N4cuda3std3__410__identityEEEvT0_T1_T2_T3_T4_T6_E12temp_storage+104];
	ld.shared.f64 	%fd312, [_ZZN3cub18CUB_300001_SM_10006detail6reduce28DeviceReduceSingleTileKernelINS2_10policy_hubI10DEInstanceyN21DifferentialEvolution14determine_bestEE10Policy1000EN6thrust24THRUST_300001_SM_1000_NS6detail15normal_iteratorINSB_10device_ptrIS5_EEEEPS5_yS7_S5_S5_N4cuda3std3__410__identityEEEvT0_T1_T2_T3_T4_T6_E12temp_storage+112];
	setp.eq.s64 	%p268, %rd336, 0;
	setp.lt.f64 	%p269, %fd312, %fd310;
	or.pred  	%p270, %p268, %p269;
	selp.f64 	%fd314, %fd312, %fd310, %p270;
	selp.b64 	%rd338, %rd337, %rd336, %p270;
	ld.shared.u64 	%rd339, [_ZZN3cub18CUB_300001_SM_10006detail6reduce28DeviceReduceSingleTileKernelINS2_10policy_hubI10DEInstanceyN21DifferentialEvolution14determine_bestEE10Policy1000EN6thrust24THRUST_300001_SM_1000_NS6detail15normal_iteratorINSB_10device_ptrIS5_EEEEPS5_yS7_S5_S5_N4cuda3std3__410__identityEEEvT0_T1_T2_T3_T4_T6_E12temp_storage+120];
	ld.shared.f64 	%fd316, [_ZZN3cub18CUB_300001_SM_10006detail6reduce28DeviceReduceSingleTileKernelINS2_10policy_hubI10DEInstanceyN21DifferentialEvolution14determine_bestEE10Policy1000EN6thrust24THRUST_300001_SM_1000_NS6detail15normal_iteratorINSB_10device_ptrIS5_EEEEPS5_yS7_S5_S5_N4cuda3std3__410__identityEEEvT0_T1_T2_T3_T4_T6_E12temp_storage+128];
	setp.eq.s64 	%p271, %rd338, 0;
	setp.lt.f64 	%p272, %fd316, %fd314;
	or.pred  	%p273, %p271, %p272;
	selp.f64 	%fd381, %fd316, %fd314, %p273;
	selp.b64 	%rd408, %rd339, %rd338, %p273;
	bra.uni 	$L__BB28_160;
$L__BB28_37:
	// begin inline asm
	mov.u32 %r165, %laneid;
	// end inline asm
	and.b32  	%r186, %r2, 992;
	add.s32 	%r187, %r186, 32;
	setp.gt.u32 	%p189, %r187, %r1;
	not.b32 	%r188, %r186;
	add.s32 	%r189, %r1, %r188;
	selp.b32 	%r184, %r189, 31, %p189;
	mov.b64 	{%r167, %r172}, %rd351;
	mov.b32 	%r183, 1;
	mov.b32 	%r185, -1;
	// begin inline asm
	shfl.sync.down.b32 %r166, %r167, %r183, %r184, %r185;
	// end inline asm
	// begin inline asm
	shfl.sync.down.b32 %r171, %r172, %r183, %r184, %r185;
	// end inline asm
	mov.b64 	%rd44, {%r166, %r171};
	mov.b64 	%rd300, %fd327;
	mov.b64 	{%r177, %r182}, %rd300;
	// begin inline asm
	shfl.sync.down.b32 %r176, %r177, %r183, %r184, %r185;
	// end inline asm
	// begin inline asm
	shfl.sync.down.b32 %r181, %r182, %r183, %r184, %r185;
	// end inline asm
	mov.b64 	%rd301, {%r176, %r181};
	mov.b64 	%fd32, %rd301;
	setp.ge.s32 	%p190, %r165, %r184;
	mov.u64 	%rd357, %rd351;
	mov.f64 	%fd333, %fd327;
	@%p190 bra 	$L__BB28_40;
	setp.eq.s64 	%p191, %rd351, 0;
	mov.u64 	%rd357, %rd44;
	mov.f64 	%fd333, %fd32;
	@%p191 bra 	$L__BB28_40;
	setp.gt.f64 	%p192, %fd327, %fd32;
	selp.b64 	%rd357, %rd44, %rd351, %p192;
	selp.f64 	%fd333, %fd32, %fd327, %p192;
$L__BB28_40:
	mov.b64 	{%r191, %r196}, %rd357;
	mov.b32 	%r207, 2;
	mov.b32 	%r209, -1;
	// begin inline asm
	shfl.sync.down.b32 %r190, %r191, %r207, %r184, %r209;
	// end inline asm
	// begin inline asm
	shfl.sync.down.b32 %r195, %r196, %r207, %r184, %r209;
	// end inline asm
	mov.b64 	%rd48, {%r190, %r195};
	mov.b64 	%rd302, %fd333;
	mov.b64 	{%r201, %r206}, %rd302;
	// begin inline asm
	shfl.sync.down.b32 %r200, %r201, %r207, %r184, %r209;
	// end inline asm
	// begin inline asm
	shfl.sync.down.b32 %r205, %r206, %r207, %r184, %r209;
	// end inline asm
	mov.b64 	%rd303, {%r200, %r205};
	mov.b64 	%fd35, %rd303;
	add.s32 	%r210, %r165, 2;
	setp.gt.s32 	%p193, %r210, %r184;
	mov.u64 	%rd358, %rd357;
	mov.f64 	%fd334, %fd333;
	@%p193 bra 	$L__BB28_43;
	setp.eq.s64 	%p194, %rd357, 0;
	mov.u64 	%rd358, %rd48;
	mov.f64 	%fd334, %fd35;
	@%p194 bra 	$L__BB28_43;
	setp.gt.f64 	%p195, %fd333, %fd35;
	selp.b64 	%rd358, %rd48, %rd357, %p195;
	selp.f64 	%fd334, %fd35, %fd333, %p195;
$L__BB28_43:
	mov.b64 	{%r212, %r217}, %rd358;
	mov.b32 	%r228, 4;
	mov.b32 	%r230, -1;
	// begin inline asm
	shfl.sync.down.b32 %r211, %r212, %r228, %r184, %r230;
	// end inline asm
	// begin inline asm
	shfl.sync.down.b32 %r216, %r217, %r228, %r184, %r230;
	// end inline asm
	mov.b64 	%rd52, {%r211, %r216};
	mov.b64 	%rd304, %fd334;
	mov.b64 	{%r222, %r227}, %rd304;
	// begin inline asm
	shfl.sync.down.b32 %r221, %r222, %r228, %r184, %r230;
	// end inline asm
	// begin inline asm
	shfl.sync.down.b32 %r226, %r227, %r228, %r184, %r230;
	// end inline asm
	mov.b64 	%rd305, {%r221, %r226};
	mov.b64 	%fd38, %rd305;
	add.s32 	%r231, %r165, 4;
	setp.gt.s32 	%p196, %r231, %r184;
	mov.u64 	%rd359, %rd358;
	mov.f64 	%fd335, %fd334;
	@%p196 bra 	$L__BB28_46;
	setp.eq.s64 	%p197, %rd358, 0;
	mov.u64 	%rd359, %rd52;
	mov.f64 	%fd335, %fd38;
	@%p197 bra 	$L__BB28_46;
	setp.gt.f64 	%p198, %fd334, %fd38;
	selp.b64 	%rd359, %rd52, %rd358, %p198;
	selp.f64 	%fd335, %fd38, %fd334, %p198;
$L__BB28_46:
	mov.b64 	{%r233, %r238}, %rd359;
	mov.b32 	%r249, 8;
	mov.b32 	%r251, -1;
	// begin inline asm
	shfl.sync.down.b32 %r232, %r233, %r249, %r184, %r251;
	// end inline asm
	// begin inline asm
	shfl.sync.down.b32 %r237, %r238, %r249, %r184, %r251;
	// end inline asm
	mov.b64 	%rd56, {%r232, %r237};
	mov.b64 	%rd306, %fd335;
	mov.b64 	{%r243, %r248}, %rd306;
	// begin inline asm
	shfl.sync.down.b32 %r242, %r243, %r249, %r184, %r251;
	// end inline asm
	// begin inline asm
	shfl.sync.down.b32 %r247, %r248, %r249, %r184, %r251;
	// end inline asm
	mov.b64 	%rd307, {%r242, %r247};
	mov.b64 	%fd41, %rd307;
	add.s32 	%r252, %r165, 8;
	setp.gt.s32 	%p199, %r252, %r184;
	mov.u64 	%rd360, %rd359;
	mov.f64 	%fd336, %fd335;
	@%p199 bra 	$L__BB28_49;
	setp.eq.s64 	%p200, %rd359, 0;
	mov.u64 	%rd360, %rd56;
	mov.f64 	%fd336, %fd41;
	@%p200 bra 	$L__BB28_49;
	setp.gt.f64 	%p201, %fd335, %fd41;
	selp.b64 	%rd360, %rd56, %rd359, %p201;
	selp.f64 	%fd336, %fd41, %fd335, %p201;
$L__BB28_49:
	mov.b64 	{%r254, %r259}, %rd360;
	mov.b32 	%r270, 16;
	mov.b32 	%r272, -1;
	// begin inline asm
	shfl.sync.down.b32 %r253, %r254, %r270, %r184, %r272;
	// end inline asm
	// begin inline asm
	shfl.sync.down.b32 %r258, %r259, %r270, %r184, %r272;
	// end inline asm
	mov.b64 	%rd60, {%r253, %r258};
	mov.b64 	%rd308, %fd336;
	mov.b64 	{%r264, %r269}, %rd308;
	// begin inline asm
	shfl.sync.down.b32 %r263, %r264, %r270, %r184, %r272;
	// end inline asm
	// begin inline asm
	shfl.sync.down.b32 %r268, %r269, %r270, %r184, %r272;
	// end inline asm
	mov.b64 	%rd309, {%r263, %r268};
	mov.b64 	%fd44, %rd309;
	add.s32 	%r273, %r165, 16;
	setp.gt.s32 	%p202, %r273, %r184;
	mov.u64 	%rd408, %rd360;
	mov.f64 	%fd381, %fd336;
	@%p202 bra 	$L__BB28_52;
	setp.eq.s64 	%p203, %rd360, 0;
	mov.u64 	%rd408, %rd60;
	mov.f64 	%fd381, %fd44;
	@%p203 bra 	$L__BB28_52;
	setp.gt.f64 	%p204, %fd336, %fd44;
	selp.b64 	%rd408, %rd60, %rd360, %p204;
	selp.f64 	%fd381, %fd44, %fd336, %p204;
$L__BB28_52:
	setp.ne.s32 	%p205, %r165, 0;
	@%p205 bra 	$L__BB28_54;
	shr.u32 	%r274, %r2, 1;
	and.b32  	%r275, %r274, 496;
	mov.u32 	%r276, _ZZN3cub18CUB_300001_SM_10006detail6reduce28DeviceReduceSingleTileKernelINS2_10policy_hubI10DEInstanceyN21DifferentialEvolution14determine_bestEE10Policy1000EN6thrust24THRUST_300001_SM_1000_NS6detail15normal_iteratorINSB_10device_ptrIS5_EEEEPS5_yS7_S5_S5_N4cuda3std3__410__identityEEEvT0_T1_T2_T3_T4_T6_E12temp_storage;
	add.s32 	%r277, %r276, %r275;
	st.shared.u64 	[%r277+8], %rd408;
	st.shared.f64 	[%r277+16], %fd381;
$L__BB28_54:
	bar.sync 	0;
	setp.ne.s32 	%p206, %r2, 0;
	setp.lt.u64 	%p207, %rd198, 33;
	or.pred  	%p208, %p206, %p207;
	@%p208 bra 	$L__BB28_160;
	ld.shared.u64 	%rd310, [_ZZN3cub18CUB_300001_SM_10006detail6reduce28DeviceReduceSingleTileKernelINS2_10policy_hubI10DEInstanceyN21DifferentialEvolution14determine_bestEE10Policy1000EN6thrust24THRUST_300001_SM_1000_NS6detail15normal_iteratorINSB_10device_ptrIS5_EEEEPS5_yS7_S5_S5_N4cuda3std3__410__identityEEEvT0_T1_T2_T3_T4_T6_E12temp_storage+24];
	ld.shared.f64 	%fd279, [_ZZN3cub18CUB_300001_SM_10006detail6reduce28DeviceReduceSingleTileKernelINS2_10policy_hubI10DEInstanceyN21DifferentialEvolution14determine_bestEE10Policy1000EN6thrust24THRUST_300001_SM_1000_NS6detail15normal_iteratorINSB_10device_ptrIS5_EEEEPS5_yS7_S5_S5_N4cuda3std3__410__identityEEEvT0_T1_T2_T3_T4_T6_E12temp_storage+32];
	setp.eq.s64 	%p209, %rd408, 0;
	setp.lt.f64 	%p210, %fd279, %fd381;
	or.pred  	%p211, %p209, %p210;
	selp.f64 	%fd381, %fd279, %fd381, %p211;
	selp.b64 	%rd408, %rd310, %rd408, %p211;
	setp.lt.u64 	%p212, %rd198, 65;
	@%p212 bra 	$L__BB28_160;
	ld.shared.u64 	%rd311, [_ZZN3cub18CUB_300001_SM_10006detail6reduce28DeviceReduceSingleTileKernelINS2_10policy_hubI10DEInstanceyN21DifferentialEvolution14determine_bestEE10Policy1000EN6thrust24THRUST_300001_SM_1000_NS6detail15normal_iteratorINSB_10device_ptrIS5_EEEEPS5_yS7_S5_S5_N4cuda3std3__410__identityEEEvT0_T1_T2_T3_T4_T6_E12temp_storage+40];
	ld.shared.f64 	%fd281, [_ZZN3cub18CUB_300001_SM_10006detail6reduce28DeviceReduceSingleTileKernelINS2_10policy_hubI10DEInstanceyN21DifferentialEvolution14determine_bestEE10Policy1000EN6thrust24THRUST_300001_SM_1000_NS6detail15normal_iteratorINSB_10device_ptrIS5_EEEEPS5_yS7_S5_S5_N4cuda3std3__410__identityEEEvT0_T1_T2_T3_T4_T6_E12temp_storage+48];
	setp.eq.s64 	%p213, %rd408, 0;
	setp.lt.f64 	%p214, %fd281, %fd381;
	or.pred  	%p215, %p213, %p214;
	selp.f64 	%fd381, %fd281, %fd381, %p215;
	selp.b64 	%rd408, %rd311, %rd408, %p215;
	setp.lt.u64 	%p216, %rd198, 97;
	@%p216 bra 	$L__BB28_160;
	ld.shared.u64 	%rd312, [_ZZN3cub18CUB_300001_SM_10006detail6reduce28DeviceReduceSingleTileKernelINS2_10policy_hubI10DEInstanceyN21DifferentialEvolution14determine_bestEE10Policy1000EN6thrust24THRUST_300001_SM_1000_NS6detail15normal_iteratorINSB_10device_ptrIS5_EEEEPS5_yS7_S5_S5_N4cuda3std3__410__identityEEEvT0_T1_T2_T3_T4_T6_E12temp_storage+56];
	ld.shared.f64 	%fd283, [_ZZN3cub18CUB_300001_SM_10006detail6reduce28DeviceReduceSingleTileKernelINS2_10policy_hubI10DEInstanceyN21DifferentialEvolution14determine_bestEE10Policy1000EN6thrust24THRUST_300001_SM_1000_NS6detail15normal_iteratorINSB_10device_ptrIS5_EEEEPS5_yS7_S5_S5_N4cuda3std3__410__identityEEEvT0_T1_T2_T3_T4_T6_E12temp_storage+64];
	setp.eq.s64 	%p217, %rd408, 0;
	setp.lt.f64 	%p218, %fd283, %fd381;
	or.pred  	%p219, %p217, %p218;
	selp.f64 	%fd381, %fd283, %fd381, %p219;
	selp.b64 	%rd408, %rd312, %rd408, %p219;
	setp.lt.u64 	%p220, %rd198, 129;
	@%p220 bra 	$L__BB28_160;
	ld.shared.u64 	%rd313, [_ZZN3cub18CUB_300001_SM_10006detail6reduce28DeviceReduceSingleTileKernelINS2_10policy_hubI10DEInstanceyN21DifferentialEvolution14determine_bestEE10Policy1000EN6thrust24THRUST_300001_SM_1000_NS6detail15normal_iteratorINSB_10device_ptrIS5_EEEEPS5_yS7_S5_S5_N4cuda3std3__410__identityEEEvT0_T1_T2_T3_T4_T6_E12temp_storage+72];
	ld.shared.f64 	%fd285, [_ZZN3cub18CUB_300001_SM_10006detail6reduce28DeviceReduceSingleTileKernelINS2_10policy_hubI10DEInstanceyN21DifferentialEvolution14determine_bestEE10Policy1000EN6thrust24THRUST_300001_SM_1000_NS6detail15normal_iteratorINSB_10device_ptrIS5_EEEEPS5_yS7_S5_S5_N4cuda3std3__410__identityEEEvT0_T1_T2_T3_T4_T6_E12temp_storage+80];
	setp.eq.s64 	%p221, %rd408, 0;
	setp.lt.f64 	%p222, %fd285, %fd381;
	or.pred  	%p223, %p221, %p222;
	selp.f64 	%fd381, %fd285, %fd381, %p223;
	selp.b64 	%rd408, %rd313, %rd408, %p223;
	setp.lt.u64 	%p224, %rd198, 161;
	@%p224 bra 	$L__BB28_160;
	ld.shared.u64 	%rd314, [_ZZN3cub18CUB_300001_SM_10006detail6reduce28DeviceReduceSingleTileKernelINS2_10policy_hubI10DEInstanceyN21DifferentialEvolution14determine_bestEE10Policy1000EN6thrust24THRUST_300001_SM_1000_NS6detail15normal_iteratorINSB_10device_ptrIS5_EEEEPS5_yS7_S5_S5_N4cuda3std3__410__identityEEEvT0_T1_T2_T3_T4_T6_E12temp_storage+88];
	ld.shared.f64 	%fd287, [_ZZN3cub18CUB_300001_SM_10006detail6reduce28DeviceReduceSingleTileKernelINS2_10policy_hubI10DEInstanceyN21DifferentialEvolution14determine_bestEE10Policy1000EN6thrust24THRUST_300001_SM_1000_NS6detail15normal_iteratorINSB_10device_ptrIS5_EEEEPS5_yS7_S5_S5_N4cuda3std3__410__identityEEEvT0_T1_T2_T3_T4_T6_E12temp_storage+96];
	setp.eq.s64 	%p225, %rd408, 0;
	setp.lt.f64 	%p226, %fd287, %fd381;
	or.pred  	%p227, %p225, %p226;
	selp.f64 	%fd381, %fd287, %fd381, %p227;
	selp.b64 	%rd408, %rd314, %rd408, %p227;
	setp.lt.u64 	%p228, %rd198, 193;
	@%p228 bra 	$L__BB28_160;
	ld.shared.u64 	%rd315, [_ZZN3cub18CUB_300001_SM_10006detail6reduce28DeviceReduceSingleTileKernelINS2_10policy_hubI10DEInstanceyN21DifferentialEvolution14determine_bestEE10Policy1000EN6thrust24THRUST_300001_SM_1000_NS6detail15normal_iteratorINSB_10device_ptrIS5_EEEEPS5_yS7_S5_S5_N4cuda3std3__410__identityEEEvT0_T1_T2_T3_T4_T6_E12temp_storage+104];
	ld.shared.f64 	%fd289, [_ZZN3cub18CUB_300001_SM_10006detail6reduce28DeviceReduceSingleTileKernelINS2_10policy_hubI10DEInstanceyN21DifferentialEvolution14determine_bestEE10Policy1000EN6thrust24THRUST_300001_SM_1000_NS6detail15normal_iteratorINSB_10device_ptrIS5_EEEEPS5_yS7_S5_S5_N4cuda3std3__410__identityEEEvT0_T1_T2_T3_T4_T6_E12temp_storage+112];
	setp.eq.s64 	%p229, %rd408, 0;
	setp.lt.f64 	%p230, %fd289, %fd381;
	or.pred  	%p231, %p229, %p230;
	selp.f64 	%fd52, %fd289, %fd381, %p231;
	selp.b64 	%rd69, %rd315, %rd408, %p231;
	setp.lt.u64 	%p232, %rd198, 225;
	mov.f64 	%fd381, %fd52;
	mov.u64 	%rd408, %rd69;
	@%p232 bra 	$L__BB28_160;
	ld.shared.u64 	%rd408, [_ZZN3cub18CUB_300001_SM_10006detail6reduce28DeviceReduceSingleTileKernelINS2_10policy_hubI10DEInstanceyN21DifferentialEvolution14determine_bestEE10Policy1000EN6thrust24THRUST_300001_SM_1000_NS6detail15normal_iteratorINSB_10device_ptrIS5_EEEEPS5_yS7_S5_S5_N4cuda3std3__410__identityEEEvT0_T1_T2_T3_T4_T6_E12temp_storage+120];
	ld.shared.f64 	%fd381, [_ZZN3cub18CUB_300001_SM_10006detail6reduce28DeviceReduceSingleTileKernelINS2_10policy_hubI10DEInstanceyN21DifferentialEvolution14determine_bestEE10Policy1000EN6thrust24THRUST_300001_SM_1000_NS6detail15normal_iteratorINSB_10device_ptrIS5_EEEEPS5_yS7_S5_S5_N4cuda3std3__410__identityEEEvT0_T1_T2_T3_T4_T6_E12temp_storage+128];
	setp.eq.s64 	%p233, %rd69, 0;
	@%p233 bra 	$L__BB28_160;
	setp.lt.f64 	%p234, %fd381, %fd52;
	selp.b64 	%rd408, %rd408, %rd69, %p234;
	selp.f64 	%fd381, %fd381, %fd52, %p234;
	bra.uni 	$L__BB28_160;
$L__BB28_63:
	mov.u32 	%r29, %tid.x;
	cvt.u64.u32 	%rd72, %r29;
	mul.wide.u32 	%rd200, %r29, 16;
	add.s64 	%rd73, %rd3, %rd200;
	ld.global.u64 	%rd74, [%rd73];
	ld.global.u64 	%rd362, [%rd73+4096];
	ld.global.f64 	%fd338, [%rd73+4104];
	ld.global.u64 	%rd363, [%rd73+8192];
	ld.global.f64 	%fd339, [%rd73+8200];
	ld.global.u64 	%rd395, [%rd73+12288];
	ld.global.f64 	%fd368, [%rd73+12296];
	setp.eq.s64 	%p3, %rd74, 0;
	@%p3 bra 	$L__BB28_65;
	ld.global.f64 	%fd163, [%rd73+8];
	setp.lt.f64 	%p4, %fd338, %fd163;
	selp.f64 	%fd338, %fd338, %fd163, %p4;
	selp.b64 	%rd362, %rd362, %rd74, %p4;
$L__BB28_65:
	setp.eq.s64 	%p5, %rd362, 0;
	@%p5 bra 	$L__BB28_67;
	setp.lt.f64 	%p6, %fd339, %fd338;
	selp.f64 	%fd339, %fd339, %fd338, %p6;
	selp.b64 	%rd363, %rd363, %rd362, %p6;
$L__BB28_67:
	setp.eq.s64 	%p7, %rd363, 0;
	@%p7 bra 	$L__BB28_69;
	setp.lt.f64 	%p8, %fd368, %fd339;
	selp.f64 	%fd368, %fd368, %fd339, %p8;
	selp.b64 	%rd395, %rd395, %rd363, %p8;
$L__BB28_69:
	add.s64 	%rd84, %rd198, -1024;
	setp.lt.u64 	%p9, %rd84, 1024;
	mov.b64 	%rd372, 1024;
	@%p9 bra 	$L__BB28_81;
	mov.b64 	%rd372, 1024;
	mov.f64 	%fd341, %fd368;
	mov.u64 	%rd366, %rd395;
$L__BB28_71:
	shl.b64 	%rd203, %rd372, 4;
	add.s64 	%rd204, %rd73, %rd203;
	ld.global.u64 	%rd367, [%rd204];
	ld.global.f64 	%fd342, [%rd204+8];
	ld.global.u64 	%rd368, [%rd204+4096];
	ld.global.f64 	%fd343, [%rd204+4104];
	ld.global.u64 	%rd369, [%rd204+8192];
	ld.global.f64 	%fd344, [%rd204+8200];
	ld.global.u64 	%rd395, [%rd204+12288];
	ld.global.f64 	%fd368, [%rd204+12296];
	setp.eq.s64 	%p10, %rd366, 0;
	@%p10 bra 	$L__BB28_73;
	setp.lt.f64 	%p11, %fd342, %fd341;
	selp.f64 	%fd342, %fd342, %fd341, %p11;
	selp.b64 	%rd367, %rd367, %rd366, %p11;
$L__BB28_73:
	setp.eq.s64 	%p12, %rd367, 0;
	@%p12 bra 	$L__BB28_75;
	setp.lt.f64 	%p13, %fd343, %fd342;
	selp.f64 	%fd343, %fd343, %fd342, %p13;
	selp.b64 	%rd368, %rd368, %rd367, %p13;
$L__BB28_75:
	setp.eq.s64 	%p14, %rd368, 0;
	@%p14 bra 	$L__BB28_77;
	setp.lt.f64 	%p15, %fd344, %fd343;
	selp.f64 	%fd344, %fd344, %fd343, %p15;
	selp.b64 	%rd369, %rd369, %rd368, %p15;
$L__BB28_77:
	setp.eq.s64 	%p16, %rd369, 0;
	@%p16 bra 	$L__BB28_79;
	setp.lt.f64 	%p17, %fd368, %fd344;
	selp.f64 	%fd368, %fd368, %fd344, %p17;
	selp.b64 	%rd395, %rd395, %rd369, %p17;
$L__BB28_79:
	sub.s64 	%rd205, %rd198, %rd372;
	setp.lt.u64 	%p18, %rd205, 1024;
	@%p18 bra 	$L__BB28_122;
	add.s64 	%rd372, %rd372, 1024;
	setp.le.u64 	%p19, %rd372, %rd84;
	mov.f64 	%fd341, %fd368;
	mov.u64 	%rd366, %rd395;
	@%p19 bra 	$L__BB28_71;
$L__BB28_81:
	setp.le.u64 	%p20, %rd198, %rd372;
	cvt.u32.u64 	%r44, %rd372;
	cvt.u32.u64 	%r45, %rd198;
	sub.s32 	%r46, %r45, %r44;
	setp.ge.s32 	%p21, %r29, %r46;
	or.pred  	%p22, %p20, %p21;
	@%p22 bra 	$L__BB28_122;
	not.b32 	%r49, %r29;
	add.s32 	%r50, %r49, %r45;
	sub.s32 	%r30, %r50, %r44;
	shr.u32 	%r52, %r30, 8;
	add.s32 	%r31, %r52, 1;
	and.b32  	%r32, %r31, 7;
	setp.lt.u32 	%p23, %r30, 1792;
	mov.u32 	%r394, %r29;
	@%p23 bra 	$L__BB28_101;
	add.s64 	%rd207, %rd372, %rd72;
	shl.b64 	%rd208, %rd207, 4;
	add.s64 	%rd209, %rd208, %rd3;
	add.s64 	%rd373, %rd209, 16384;
	and.b32  	%r53, %r31, 33554424;
	neg.s32 	%r392, %r53;
	mov.u32 	%r394, %r29;
$L__BB28_84:
	.pragma "nounroll";
	ld.global.u64 	%rd375, [%rd373+-16384];
	ld.global.f64 	%fd348, [%rd373+-16376];
	setp.eq.s64 	%p24, %rd395, 0;
	@%p24 bra 	$L__BB28_86;
	setp.lt.f64 	%p25, %fd348, %fd368;
	selp.b64 	%rd375, %rd375, %rd395, %p25;
	selp.f64 	%fd348, %fd348, %fd368, %p25;
$L__BB28_86:
	ld.global.u64 	%rd376, [%rd373+-12288];
	ld.global.f64 	%fd349, [%rd373+-12280];
	setp.eq.s64 	%p26, %rd375, 0;
	@%p26 bra 	$L__BB28_88;
	setp.lt.f64 	%p27, %fd349, %fd348;
	selp.b64 	%rd376, %rd376, %rd375, %p27;
	selp.f64 	%fd349, %fd349, %fd348, %p27;
$L__BB28_88:
	ld.global.u64 	%rd377, [%rd373+-8192];
	ld.global.f64 	%fd350, [%rd373+-8184];
	setp.eq.s64 	%p28, %rd376, 0;
	@%p28 bra 	$L__BB28_90;
	setp.lt.f64 	%p29, %fd350, %fd349;
	selp.b64 	%rd377, %rd377, %rd376, %p29;
	selp.f64 	%fd350, %fd350, %fd349, %p29;
$L__BB28_90:
	ld.global.u64 	%rd378, [%rd373+-4096];
	ld.global.f64 	%fd351, [%rd373+-4088];
	setp.eq.s64 	%p30, %rd377, 0;
	@%p30 bra 	$L__BB28_92;
	setp.lt.f64 	%p31, %fd351, %fd350;
	selp.b64 	%rd378, %rd378, %rd377, %p31;
	selp.f64 	%fd351, %fd351, %fd350, %p31;
$L__BB28_92:
	ld.global.u64 	%rd379, [%rd373];
	ld.global.f64 	%fd352, [%rd373+8];
	setp.eq.s64 	%p32, %rd378, 0;
	@%p32 bra 	$L__BB28_94;
	setp.lt.f64 	%p33, %fd352, %fd351;
	selp.b64 	%rd379, %rd379, %rd378, %p33;
	selp.f64 	%fd352, %fd352, %fd351, %p33;
$L__BB28_94:
	ld.global.u64 	%rd380, [%rd373+4096];
	ld.global.f64 	%fd353, [%rd373+4104];
	setp.eq.s64 	%p34, %rd379, 0;
	@%p34 bra 	$L__BB28_96;
	setp.lt.f64 	%p35, %fd353, %fd352;
	selp.b64 	%rd380, %rd380, %rd379, %p35;
	selp.f64 	%fd353, %fd353, %fd352, %p35;
$L__BB28_96:
	ld.global.u64 	%rd381, [%rd373+8192];
	ld.global.f64 	%fd354, [%rd373+8200];
	setp.eq.s64 	%p36, %rd380, 0;
	@%p36 bra 	$L__BB28_98;
	setp.lt.f64 	%p37, %fd354, %fd353;
	selp.b64 	%rd381, %rd381, %rd380, %p37;
	selp.f64 	%fd354, %fd354, %fd353, %p37;
$L__BB28_98:
	ld.global.u64 	%rd395, [%rd373+12288];
	ld.global.f64 	%fd368, [%rd373+12296];
	setp.eq.s64 	%p38, %rd381, 0;
	@%p38 bra 	$L__BB28_100;
	setp.lt.f64 	%p39, %fd368, %fd354;
	selp.b64 	%rd395, %rd395, %rd381, %p39;
	selp.f64 	%fd368, %fd368, %fd354, %p39;
$L__BB28_100:
	add.s32 	%r394, %r394, 2048;
	add.s64 	%rd373, %rd373, 32768;
	add.s32 	%r392, %r392, 8;
	setp.ne.s32 	%p40, %r392, 0;
	@%p40 bra 	$L__BB28_84;
$L__BB28_101:
	setp.eq.s32 	%p41, %r32, 0;
	@%p41 bra 	$L__BB28_122;
	setp.lt.u32 	%p42, %r32, 4;
	@%p42 bra 	$L__BB28_112;
	cvt.u64.u32 	%rd211, %r394;
	add.s64 	%rd212, %rd372, %rd211;
	shl.b64 	%rd213, %rd212, 4;
	add.s64 	%rd132, %rd3, %rd213;
	ld.global.u64 	%rd385, [%rd132];
	ld.global.f64 	%fd358, [%rd132+8];
	setp.eq.s64 	%p43, %rd395, 0;
	@%p43 bra 	$L__BB28_105;
	setp.lt.f64 	%p44, %fd358, %fd368;
	selp.b64 	%rd385, %rd385, %rd395, %p44;
	selp.f64 	%fd358, %fd358, %fd368, %p44;
$L__BB28_105:
	ld.global.u64 	%rd386, [%rd132+4096];
	ld.global.f64 	%fd359, [%rd132+4104];
	setp.eq.s64 	%p45, %rd385, 0;
	@%p45 bra 	$L__BB28_107;
	setp.lt.f64 	%p46, %fd359, %fd358;
	selp.b64 	%rd386, %rd386, %rd385, %p46;
	selp.f64 	%fd359, %fd359, %fd358, %p46;
$L__BB28_107:
	ld.global.u64 	%rd387, [%rd132+8192];
	ld.global.f64 	%fd360, [%rd132+8200];
	setp.eq.s64 	%p47, %rd386, 0;
	@%p47 bra 	$L__BB28_109;
	setp.lt.f64 	%p48, %fd360, %fd359;
	selp.b64 	%rd387, %rd387, %rd386, %p48;
	selp.f64 	%fd360, %fd360, %fd359, %p48;
$L__BB28_109:
	ld.global.u64 	%rd395, [%rd132+12288];
	ld.global.f64 	%fd368, [%rd132+12296];
	setp.eq.s64 	%p49, %rd387, 0;
	@%p49 bra 	$L__BB28_111;
	setp.lt.f64 	%p50, %fd368, %fd360;
	selp.b64 	%rd395, %rd395, %rd387, %p50;
	selp.f64 	%fd368, %fd368, %fd360, %p50;
$L__BB28_111:
	add.s32 	%r394, %r394, 1024;
$L__BB28_112:
	and.b32  	%r54, %r31, 3;
	setp.eq.s32 	%p51, %r54, 0;
	@%p51 bra 	$L__BB28_122;
	setp.eq.s32 	%p52, %r54, 1;
	mov.f64 	%fd367, %fd368;
	mov.u64 	%rd394, %rd395;
	@%p52 bra 	$L__BB28_119;
	cvt.u64.u32 	%rd215, %r394;
	add.s64 	%rd216, %rd372, %rd215;
	shl.b64 	%rd217, %rd216, 4;
	add.s64 	%rd147, %rd3, %rd217;
	ld.global.u64 	%rd391, [%rd147];
	ld.global.f64 	%fd364, [%rd147+8];
	setp.eq.s64 	%p53, %rd395, 0;
	@%p53 bra 	$L__BB28_116;
	setp.lt.f64 	%p54, %fd364, %fd368;
	selp.b64 	%rd391, %rd391, %rd395, %p54;
	selp.f64 	%fd364, %fd364, %fd368, %p54;
$L__BB28_116:
	ld.global.u64 	%rd395, [%rd147+4096];
	ld.global.f64 	%fd368, [%rd147+4104];
	setp.eq.s64 	%p55, %rd391, 0;
	@%p55 bra 	$L__BB28_118;
	setp.lt.f64 	%p56, %fd368, %fd364;
	selp.b64 	%rd395, %rd395, %rd391, %p56;
	selp.f64 	%fd368, %fd368, %fd364, %p56;
$L__BB28_118:
	add.s32 	%r394, %r394, 512;
	mov.f64 	%fd367, %fd368;
	mov.u64 	%rd394, %rd395;
$L__BB28_119:
	and.b32  	%r55, %r30, 256;
	setp.ne.s32 	%p57, %r55, 0;
	@%p57 bra 	$L__BB28_122;
	cvt.u64.u32 	%rd218, %r394;
	add.s64 	%rd219, %rd372, %rd218;
	shl.b64 	%rd220, %rd219, 4;
	add.s64 	%rd221, %rd3, %rd220;
	ld.global.u64 	%rd395, [%rd221];
	ld.global.f64 	%fd368, [%rd221+8];
	setp.eq.s64 	%p58, %rd394, 0;
	@%p58 bra 	$L__BB28_122;
	setp.lt.f64 	%p59, %fd368, %fd367;
	selp.b64 	%rd395, %rd395, %rd394, %p59;
	selp.f64 	%fd368, %fd368, %fd367, %p59;
$L__BB28_122:
	// begin inline asm
	mov.u32 %r56, %laneid;
	// end inline asm
	mov.b64 	{%r58, %r63}, %rd395;
	mov.b32 	%r74, 1;
	mov.b32 	%r75, 31;
	mov.b32 	%r76, -1;
	// begin inline asm
	shfl.sync.down.b32 %r57, %r58, %r74, %r75, %r76;
	// end inline asm
	// begin inline asm
	shfl.sync.down.b32 %r62, %r63, %r74, %r75, %r76;
	// end inline asm
	mov.b64 	%rd159, {%r57, %r62};
	mov.b64 	%rd222, %fd368;
	mov.b64 	{%r68, %r73}, %rd222;
	// begin inline asm
	shfl.sync.down.b32 %r67, %r68, %r74, %r75, %r76;
	// end inline asm
	// begin inline asm
	shfl.sync.down.b32 %r72, %r73, %r74, %r75, %r76;
	// end inline asm
	mov.b64 	%rd223, {%r67, %r72};
	mov.b64 	%fd130, %rd223;
	setp.gt.s32 	%p60, %r56, 30;
	mov.u64 	%rd396, %rd395;
	mov.f64 	%fd369, %fd368;
	@%p60 bra 	$L__BB28_125;
	setp.eq.s64 	%p61, %rd395, 0;
	mov.u64 	%rd396, %rd159;
	mov.f64 	%fd369, %fd130;
	@%p61 bra 	$L__BB28_125;
	setp.gt.f64 	%p62, %fd368, %fd130;
	selp.b64 	%rd396, %rd159, %rd395, %p62;
	selp.f64 	%fd369, %fd130, %fd368, %p62;
$L__BB28_125:
	mov.b64 	{%r78, %r83}, %rd396;
	mov.b32 	%r94, 2;
	mov.b32 	%r95, 31;
	mov.b32 	%r96, -1;
	// begin inline asm
	shfl.sync.down.b32 %r77, %r78, %r94, %r95, %r96;
	// end inline asm
	// begin inline asm
	shfl.sync.down.b32 %r82, %r83, %r94, %r95, %r96;
	// end inline asm
	mov.b64 	%rd163, {%r77, %r82};
	mov.b64 	%rd224, %fd369;
	mov.b64 	{%r88, %r93}, %rd224;
	// begin inline asm
	shfl.sync.down.b32 %r87, %r88, %r94, %r95, %r96;
	// end inline asm
	// begin inline asm
	shfl.sync.down.b32 %r92, %r93, %r94, %r95, %r96;
	// end inline asm
	mov.b64 	%rd225, {%r87, %r92};
	mov.b64 	%fd133, %rd225;
	setp.gt.s32 	%p63, %r56, 29;
	mov.u64 	%rd397, %rd396;
	mov.f64 	%fd370, %fd369;
	@%p63 bra 	$L__BB28_128;
	setp.eq.s64 	%p64, %rd396, 0;
	mov.u64 	%rd397, %rd163;
	mov.f64 	%fd370, %fd133;
	@%p64 bra 	$L__BB28_128;
	setp.gt.f64 	%p65, %fd369, %fd133;
	selp.b64 	%rd397, %rd163, %rd396, %p65;
	selp.f64 	%fd370, %fd133, %fd369, %p65;
$L__BB28_128:
	mov.b64 	{%r98, %r103}, %rd397;
	mov.b32 	%r114, 4;
	mov.b32 	%r115, 31;
	mov.b32 	%r116, -1;
	// begin inline asm
	shfl.sync.down.b32 %r97, %r98, %r114, %r115, %r116;
	// end inline asm
	// begin inline asm
	shfl.sync.down.b32 %r102, %r103, %r114, %r115, %r116;
	// end inline asm
	mov.b64 	%rd167, {%r97, %r102};
	mov.b64 	%rd226, %fd370;
	mov.b64 	{%r108, %r113}, %rd226;
	// begin inline asm
	shfl.sync.down.b32 %r107, %r108, %r114, %r115, %r116;
	// end inline asm
	// begin inline asm
	shfl.sync.down.b32 %r112, %r113, %r114, %r115, %r116;
	// end inline asm
	mov.b64 	%rd227, {%r107, %r112};
	mov.b64 	%fd136, %rd227;
	setp.gt.s32 	%p66, %r56, 27;
	mov.u64 	%rd398, %rd397;
	mov.f64 	%fd371, %fd370;
	@%p66 bra 	$L__BB28_131;
	setp.eq.s64 	%p67, %rd397, 0;
	mov.u64 	%rd398, %rd167;
	mov.f64 	%fd371, %fd136;
	@%p67 bra 	$L__BB28_131;
	setp.gt.f64 	%p68, %fd370, %fd136;
	selp.b64 	%rd398, %rd167, %rd397, %p68;
	selp.f64 	%fd371, %fd136, %fd370, %p68;
$L__BB28_131:
	mov.b64 	{%r118, %r123}, %rd398;
	mov.b32 	%r134, 8;
	mov.b32 	%r135, 31;
	mov.b32 	%r136, -1;
	// begin inline asm
	shfl.sync.down.b32 %r117, %r118, %r134, %r135, %r136;
	// end inline asm
	// begin inline asm
	shfl.sync.down.b32 %r122, %r123, %r134, %r135, %r136;
	// end inline asm
	mov.b64 	%rd171, {%r117, %r122};
	mov.b64 	%rd228, %fd371;
	mov.b64 	{%r128, %r133}, %rd228;
	// begin inline asm
	shfl.sync.down.b32 %r127, %r128, %r134, %r135, %r136;
	// end inline asm
	// begin inline asm
	shfl.sync.down.b32 %r132, %r133, %r134, %r135, %r136;
	// end inline asm
	mov.b64 	%rd229, {%r127, %r132};
	mov.b64 	%fd139, %rd229;
	setp.gt.s32 	%p69, %r56, 23;
	mov.u64 	%rd408, %rd398;
	mov.f64 	%fd381, %fd371;
	@%p69 bra 	$L__BB28_134;
	setp.eq.s64 	%p70, %rd398, 0;
	mov.u64 	%rd408, %rd171;
	mov.f64 	%fd381, %fd139;
	@%p70 bra 	$L__BB28_134;
	setp.gt.f64 	%p71, %fd371, %fd139;
	selp.b64 	%rd408, %rd171, %rd398, %p71;
	selp.f64 	%fd381, %fd139, %fd371, %p71;
$L__BB28_134:
	mov.b64 	{%r138, %r143}, %rd408;
	mov.b32 	%r154, 16;
	mov.b32 	%r155, 31;
	mov.b32 	%r156, -1;
	// begin inline asm
	shfl.sync.down.b32 %r137, %r138, %r154, %r155, %r156;
	// end inline asm
	// begin inline asm
	shfl.sync.down.b32 %r142, %r143, %r154, %r155, %r156;
	// end inline asm
	mov.b64 	%rd400, {%r137, %r142};
	mov.b64 	%rd230, %fd381;
	mov.b64 	{%r148, %r153}, %rd230;
	// begin inline asm
	shfl.sync.down.b32 %r147, %r148, %r154, %r155, %r156;
	// end inline asm
	// begin inline asm
	shfl.sync.down.b32 %r152, %r153, %r154, %r155, %r156;
	// end inline asm
	mov.b64 	%rd231, {%r147, %r152};
	mov.b64 	%fd373, %rd231;
	setp.gt.s32 	%p72, %r56, 15;
	@%p72 bra 	$L__BB28_139;
	setp.eq.s64 	%p73, %rd408, 0;
	@%p73 bra 	$L__BB28_137;
	setp.gt.f64 	%p74, %fd381, %fd373;
	selp.b64 	%rd400, %rd400, %rd408, %p74;
	selp.f64 	%fd373, %fd373, %fd381, %p74;
$L__BB28_137:
	setp.ne.s32 	%p75, %r56, 0;
	mov.f64 	%fd381, %fd373;
	mov.u64 	%rd408, %rd400;
	@%p75 bra 	$L__BB28_139;
	shr.u32 	%r157, %r29, 1;
	and.b32  	%r158, %r157, 496;
	mov.u32 	%r159, _ZZN3cub18CUB_300001_SM_10006detail6reduce28DeviceReduceSingleTileKernelINS2_10policy_hubI10DEInstanceyN21DifferentialEvolution14determine_bestEE10Policy1000EN6thrust24THRUST_300001_SM_1000_NS6detail15normal_iteratorINSB_10device_ptrIS5_EEEEPS5_yS7_S5_S5_N4cuda3std3__410__identityEEEvT0_T1_T2_T3_T4_T6_E12temp_storage;
	add.s32 	%r160, %r159, %r158;
	st.shared.u64 	[%r160+8], %rd400;
	st.shared.f64 	[%r160+16], %fd373;
$L__BB28_139:
	bar.sync 	0;
	setp.ne.s32 	%p76, %r29, 0;
	@%p76 bra 	$L__BB28_160;
	ld.shared.u64 	%rd180, [_ZZN3cub18CUB_300001_SM_10006detail6reduce28DeviceReduceSingleTileKernelINS2_10policy_hubI10DEInstanceyN21DifferentialEvolution14determine_bestEE10Policy1000EN6thrust24THRUST_300001_SM_1000_NS6detail15normal_iteratorINSB_10device_ptrIS5_EEEEPS5_yS7_S5_S5_N4cuda3std3__410__identityEEEvT0_T1_T2_T3_T4_T6_E12temp_storage+24];
	ld.shared.f64 	%fd146, [_ZZN3cub18CUB_300001_SM_10006detail6reduce28DeviceReduceSingleTileKernelINS2_10policy_hubI10DEInstanceyN21DifferentialEvolution14determine_bestEE10Policy1000EN6thrust24THRUST_300001_SM_1000_NS6detail15normal_iteratorINSB_10device_ptrIS5_EEEEPS5_yS7_S5_S5_N4cuda3std3__410__identityEEEvT0_T1_T2_T3_T4_T6_E12temp_storage+32];
	setp.eq.s64 	%p77, %rd408, 0;
	mov.u64 	%rd402, %rd180;
	mov.f64 	%fd375, %fd146;
	@%p77 bra 	$L__BB28_143;
	setp.geu.f64 	%p78, %fd146, %fd381;
	mov.u64 	%rd402, %rd408;
	mov.f64 	%fd375, %fd381;
	@%p78 bra 	$L__BB28_143;
	mov.u64 	%rd402, %rd180;
	mov.f64 	%fd375, %fd146;
$L__BB28_143:
	ld.shared.u64 	%rd182, [_ZZN3cub18CUB_300001_SM_10006detail6reduce28DeviceReduceSingleTileKernelINS2_10policy_hubI10DEInstanceyN21DifferentialEvolution14determine_bestEE10Policy1000EN6thrust24THRUST_300001_SM_1000_NS6detail15normal_iteratorINSB_10device_ptrIS5_EEEEPS5_yS7_S5_S5_N4cuda3std3__410__identityEEEvT0_T1_T2_T3_T4_T6_E12temp_storage+40];
	ld.shared.f64 	%fd148, [_ZZN3cub18CUB_300001_SM_10006detail6reduce28DeviceReduceSingleTileKernelINS2_10policy_hubI10DEInstanceyN21DifferentialEvolution14determine_bestEE10Policy1000EN6thrust24THRUST_300001_SM_1000_NS6detail15normal_iteratorINSB_10device_ptrIS5_EEEEPS5_yS7_S5_S5_N4cuda3std3__410__identityEEEvT0_T1_T2_T3_T4_T6_E12temp_storage+48];
	setp.eq.s64 	%p79, %rd402, 0;
	mov.u64 	%rd403, %rd182;
	mov.f64 	%fd376, %fd148;
	@%p79 bra 	$L__BB28_146;
	setp.geu.f64 	%p80, %fd148, %fd375;
	mov.u64 	%rd403, %rd402;
	mov.f64 	%fd376, %fd375;
	@%p80 bra 	$L__BB28_146;
	mov.u64 	%rd403, %rd182;
	mov.f64 	%fd376, %fd148;
$L__BB28_146:
	ld.shared.u64 	%rd184, [_ZZN3cub18CUB_300001_SM_10006detail6reduce28DeviceReduceSingleTileKernelINS2_10policy_hubI10DEInstanceyN21DifferentialEvolution14determine_bestEE10Policy1000EN6thrust24THRUST_300001_SM_1000_NS6detail15normal_iteratorINSB_10device_ptrIS5_EEEEPS5_yS7_S5_S5_N4cuda3std3__410__identityEEEvT0_T1_T2_T3_T4_T6_E12temp_storage+56];
	ld.shared.f64 	%fd150, [_ZZN3cub18CUB_300001_SM_10006detail6reduce28DeviceReduceSingleTileKernelINS2_10policy_hubI10DEInstanceyN21DifferentialEvolution14determine_bestEE10Policy1000EN6thrust24THRUST_300001_SM_1000_NS6detail15normal_iteratorINSB_10device_ptrIS5_EEEEPS5_yS7_S5_S5_N4cuda3std3__410__identityEEEvT0_T1_T2_T3_T4_T6_E12temp_storage+64];
	setp.eq.s64 	%p81, %rd403, 0;
	mov.u64 	%rd404, %rd184;
	mov.f64 	%fd377, %fd150;
	@%p81 bra 	$L__BB28_149;
	setp.geu.f64 	%p82, %fd150, %fd376;
	mov.u64 	%rd404, %rd403;
	mov.f64 	%fd377, %fd376;
	@%p82 bra 	$L__BB28_149;
	mov.u64 	%rd404, %rd184;
	mov.f64 	%fd377, %fd150;
$L__BB28_149:
	ld.shared.u64 	%rd186, [_ZZN3cub18CUB_300001_SM_10006detail6reduce28DeviceReduceSingleTileKernelINS2_10policy_hubI10DEInstanceyN21DifferentialEvolution14determine_bestEE10Policy1000EN6thrust24THRUST_300001_SM_1000_NS6detail15normal_iteratorINSB_10device_ptrIS5_EEEEPS5_yS7_S5_S5_N4cuda3std3__410__identityEEEvT0_T1_T2_T3_T4_T6_E12temp_storage+72];
	ld.shared.f64 	%fd152, [_ZZN3cub18CUB_300001_SM_10006detail6reduce28DeviceReduceSingleTileKernelINS2_10policy_hubI10DEInstanceyN21DifferentialEvolution14determine_bestEE10Policy1000EN6thrust24THRUST_300001_SM_1000_NS6detail15normal_iteratorINSB_10device_ptrIS5_EEEEPS5_yS7_S5_S5_N4cuda3std3__410__identityEEEvT0_T1_T2_T3_T4_T6_E12temp_storage+80];
	setp.eq.s64 	%p83, %rd404, 0;
	mov.u64 	%rd405, %rd186;
	mov.f64 	%fd378, %fd152;
	@%p83 bra 	$L__BB28_152;
	setp.geu.f64 	%p84, %fd152, %fd377;
	mov.u64 	%rd405, %rd404;
	mov.f64 	%fd378, %fd377;
	@%p84 bra 	$L__BB28_152;
	mov.u64 	%rd405, %rd186;
	mov.f64 	%fd378, %fd152;
$L__BB28_152:
	ld.shared.u64 	%rd188, [_ZZN3cub18CUB_300001_SM_10006detail6reduce28DeviceReduceSingleTileKernelINS2_10policy_hubI10DEInstanceyN21DifferentialEvolution14determine_bestEE10Policy1000EN6thrust24THRUST_300001_SM_1000_NS6detail15normal_iteratorINSB_10device_ptrIS5_EEEEPS5_yS7_S5_S5_N4cuda3std3__410__identityEEEvT0_T1_T2_T3_T4_T6_E12temp_storage+88];
	ld.shared.f64 	%fd154, [_ZZN3cub18CUB_300001_SM_10006detail6reduce28DeviceReduceSingleTileKernelINS2_10policy_hubI10DEInstanceyN21DifferentialEvolution14determine_bestEE10Policy1000EN6thrust24THRUST_300001_SM_1000_NS6detail15normal_iteratorINSB_10device_ptrIS5_EEEEPS5_yS7_S5_S5_N4cuda3std3__410__identityEEEvT0_T1_T2_T3_T4_T6_E12temp_storage+96];
	setp.eq.s64 	%p85, %rd405, 0;
	mov.u64 	%rd406, %rd188;
	mov.f64 	%fd379, %fd154;
	@%p85 bra 	$L__BB28_155;
	setp.geu.f64 	%p86, %fd154, %fd378;
	mov.u64 	%rd406, %rd405;
	mov.f64 	%fd379, %fd378;
	@%p86 bra 	$L__BB28_155;
	mov.u64 	%rd406, %rd188;
	mov.f64 	%fd379, %fd154;
$L__BB28_155:
	ld.shared.u64 	%rd190, [_ZZN3cub18CUB_300001_SM_10006detail6reduce28DeviceReduceSingleTileKernelINS2_10policy_hubI10DEInstanceyN21DifferentialEvolution14determine_bestEE10Policy1000EN6thrust24THRUST_300001_SM_1000_NS6detail15normal_iteratorINSB_10device_ptrIS5_EEEEPS5_yS7_S5_S5_N4cuda3std3__410__identityEEEvT0_T1_T2_T3_T4_T6_E12temp_storage+104];
	ld.shared.f64 	%fd156, [_ZZN3cub18CUB_300001_SM_10006detail6reduce28DeviceReduceSingleTileKernelINS2_10policy_hubI10DEInstanceyN21DifferentialEvolution14determine_bestEE10Policy1000EN6thrust24THRUST_300001_SM_1000_NS6detail15normal_iteratorINSB_10device_ptrIS5_EEEEPS5_yS7_S5_S5_N4cuda3std3__410__identityEEEvT0_T1_T2_T3_T4_T6_E12temp_storage+112];
	setp.eq.s64 	%p87, %rd406, 0;
	mov.u64 	%rd407, %rd190;
	mov.f64 	%fd380, %fd156;
	@%p87 bra 	$L__BB28_158;
	setp.geu.f64 	%p88, %fd156, %fd379;
	mov.u64 	%rd407, %rd406;
	mov.f64 	%fd380, %fd379;
	@%p88 bra 	$L__BB28_158;
	mov.u64 	%rd407, %rd190;
	mov.f64 	%fd380, %fd156;
$L__BB28_158:
	ld.shared.u64 	%rd408, [_ZZN3cub18CUB_300001_SM_10006detail6reduce28DeviceReduceSingleTileKernelINS2_10policy_hubI10DEInstanceyN21DifferentialEvolution14determine_bestEE10Policy1000EN6thrust24THRUST_300001_SM_1000_NS6detail15normal_iteratorINSB_10device_ptrIS5_EEEEPS5_yS7_S5_S5_N4cuda3std3__410__identityEEEvT0_T1_T2_T3_T4_T6_E12temp_storage+120];
	ld.shared.f64 	%fd381, [_ZZN3cub18CUB_300001_SM_10006detail6reduce28DeviceReduceSingleTileKernelINS2_10policy_hubI10DEInstanceyN21DifferentialEvolution14determine_bestEE10Policy1000EN6thrust24THRUST_300001_SM_1000_NS6detail15normal_iteratorINSB_10device_ptrIS5_EEEEPS5_yS7_S5_S5_N4cuda3std3__410__identityEEEvT0_T1_T2_T3_T4_T6_E12temp_storage+128];
	setp.eq.s64 	%p89, %rd407, 0;
	@%p89 bra 	$L__BB28_160;
	setp.lt.f64 	%p90, %fd381, %fd380;
	selp.b64 	%rd408, %rd408, %rd407, %p90;
	selp.f64 	%fd381, %fd381, %fd380, %p90;
$L__BB28_160:
	mov.u32 	%r383, %tid.x;
	setp.ne.s32 	%p274, %r383, 0;
	@%p274 bra 	$L__BB28_164;
	setp.eq.s64 	%p275, %rd2, 0;
	@%p275 bra 	$L__BB28_163;
	setp.lt.f64 	%p276, %fd381, %fd1;
	selp.b64 	%rd408, %rd408, %rd2, %p276;
	selp.f64 	%fd381, %fd381, %fd1, %p276;
$L__BB28_163:
	st.global.u64 	[%rd1], %rd408;
	st.global.f64 	[%rd1+8], %fd381;
$L__BB28_164:
	ret;

}
	// .globl	_ZN3cub18CUB_300001_SM_10006detail6reduce18DeviceReduceKernelINS2_10policy_hubI10DEInstanceyN21DifferentialEvolution14determine_bestEE10Policy1000EN6thrust24THRUST_300001_SM_1000_NS6detail15normal_iteratorINSB_10device_ptrIS5_EEEEyS7_S5_N4cuda3std3__410__identityEEEvT0_PT3_T1_NS0_13GridEvenShareISO_EET2_T4_
.visible .entry _ZN3cub18CUB_300001_SM_10006detail6reduce18DeviceReduceKernelINS2_10policy_hubI10DEInstanceyN21DifferentialEvolution14determine_bestEE10Policy1000EN6thrust24THRUST_300001_SM_1000_NS6detail15normal_iteratorINSB_10device_ptrIS5_EEEEyS7_S5_N4cuda3std3__410__identityEEEvT0_PT3_T1_NS0_13GridEvenShareISO_EET2_T4_(
	.param .align 8 .b8 _ZN3cub18CUB_300001_SM_10006detail6reduce18DeviceReduceKernelINS2_10policy_hubI10DEInstanceyN21DifferentialEvolution14determine_bestEE10Policy1000EN6thrust24THRUST_300001_SM_1000_NS6detail15normal_iteratorINSB_10device_ptrIS5_EEEEyS7_S5_N4cuda3std3__410__identityEEEvT0_PT3_T1_NS0_13GridEvenShareISO_EET2_T4__param_0[8],
	.param .u64 .ptr .align 1 _ZN3cub18CUB_300001_SM_10006detail6reduce18DeviceReduceKernelINS2_10policy_hubI10DEInstanceyN21DifferentialEvolution14determine_bestEE10Policy1000EN6thrust24THRUST_300001_SM_1000_NS6detail15normal_iteratorINSB_10device_ptrIS5_EEEEyS7_S5_N4cuda3std3__410__identityEEEvT0_PT3_T1_NS0_13GridEvenShareISO_EET2_T4__param_1,
	.param .u64 _ZN3cub18CUB_300001_SM_10006detail6reduce18DeviceReduceKernelINS2_10policy_hubI10DEInstanceyN21DifferentialEvolution14determine_bestEE10Policy1000EN6thrust24THRUST_300001_SM_1000_NS6detail15normal_iteratorINSB_10device_ptrIS5_EEEEyS7_S5_N4cuda3std3__410__identityEEEvT0_PT3_T1_NS0_13GridEvenShareISO_EET2_T4__param_2,
	.param .align 8 .b8 _ZN3cub18CUB_300001_SM_10006detail6reduce18DeviceReduceKernelINS2_10policy_hubI10DEInstanceyN21DifferentialEvolution14determine_bestEE10Policy1000EN6thrust24THRUST_300001_SM_1000_NS6detail15normal_iteratorINSB_10device_ptrIS5_EEEEyS7_S5_N4cuda3std3__410__identityEEEvT0_PT3_T1_NS0_13GridEvenShareISO_EET2_T4__param_3[72],
	.param .align 1 .b8 _ZN3cub18CUB_300001_SM_10006detail6reduce18DeviceReduceKernelINS2_10policy_hubI10DEInstanceyN21DifferentialEvolution14determine_bestEE10Policy1000EN6thrust24THRUST_300001_SM_1000_NS6detail15normal_iteratorINSB_10device_ptrIS5_EEEEyS7_S5_N4cuda3std3__410__identityEEEvT0_PT3_T1_NS0_13GridEvenShareISO_EET2_T4__param_4[1],
	.param .align 1 .b8 _ZN3cub18CUB_300001_SM_10006detail6reduce18DeviceReduceKernelINS2_10policy_hubI10DEInstanceyN21DifferentialEvolution14determine_bestEE10Policy1000EN6thrust24THRUST_300001_SM_1000_NS6detail15normal_iteratorINSB_10device_ptrIS5_EEEEyS7_S5_N4cuda3std3__410__identityEEEvT0_PT3_T1_NS0_13GridEvenShareISO_EET2_T4__param_5[1]
)
.maxntid 256
{
	.reg .pred 	%p<231>;
	.reg .b32 	%r<426>;
	.reg .b64 	%rd<388>;
	.reg .b64 	%fd<319>;
	// demoted variable
	.shared .align 8 .b8 _ZZN3cub18CUB_300001_SM_10006detail6reduce18DeviceReduceKernelINS2_10policy_hubI10DEInstanceyN21DifferentialEvolution14determine_bestEE10Policy1000EN6thrust24THRUST_300001_SM_1000_NS6detail15normal_iteratorINSB_10device_ptrIS5_EEEEyS7_S5_N4cuda3std3__410__identityEEEvT0_PT3_T1_NS0_13GridEvenShareISO_EET2_T4_E12temp_storage[152];
	ld.param.u64 	%rd1, [_ZN3cub18CUB_300001_SM_10006detail6reduce18DeviceReduceKernelINS2_10policy_hubI10DEInstanceyN21DifferentialEvolution14determine_bestEE10Policy1000EN6thrust24THRUST_300001_SM_1000_NS6detail15normal_iteratorINSB_10device_ptrIS5_EEEEyS7_S5_N4cuda3std3__410__identityEEEvT0_PT3_T1_NS0_13GridEvenShareISO_EET2_T4__param_3+32];
	ld.param.u32 	%r1, [_ZN3cub18CUB_300001_SM_10006detail6reduce18DeviceReduceKernelINS2_10policy_hubI10DEInstanceyN21DifferentialEvolution14determine_bestEE10Policy1000EN6thrust24THRUST_300001_SM_1000_NS6detail15normal_iteratorINSB_10device_ptrIS5_EEEEyS7_S5_N4cuda3std3__410__identityEEEvT0_PT3_T1_NS0_13GridEvenShareISO_EET2_T4__param_3+40];
	ld.param.u64 	%rd194, [_ZN3cub18CUB_300001_SM_10006detail6reduce18DeviceReduceKernelINS2_10policy_hubI10DEInstanceyN21DifferentialEvolution14determine_bestEE10Policy1000EN6thrust24THRUST_300001_SM_1000_NS6detail15normal_iteratorINSB_10device_ptrIS5_EEEEyS7_S5_N4cuda3std3__410__identityEEEvT0_PT3_T1_NS0_13GridEvenShareISO_EET2_T4__param_0];
	cvta.to.global.u64 	%rd2, %rd194;
	mov.u32 	%r2, %ctaid.x;
	shl.b32 	%r49, %r1, 10;
	cvt.s64.s32 	%rd3, %r49;
	shl.b32 	%r50, %r2, 10;
	cvt.u64.u32 	%rd4, %r50;
	sub.s64 	%rd5, %rd1, %rd4;
	setp.gt.u64 	%p1, %rd5, 1023;
	@%p1 bra 	$L__BB29_59;
	cvt.u32.u64 	%r184, %rd4;
	cvt.u32.u64 	%r3, %rd1;
	sub.s32 	%r4, %r3, %r184;
	mov.u32 	%r5, %tid.x;
	setp.ge.s32 	%p90, %r5, %r4;
	mov.f64 	%fd265, 0dBFF0000000000000;
	mov.b64 	%rd331, 0;
	mov.u32 	%r416, %r5;
	@%p90 bra 	$L__BB29_3;
	add.s32 	%r186, %r184, %r5;
	mul.wide.u32 	%rd231, %r186, 16;
	add.s64 	%rd232, %rd2, %rd231;
	ld.global.u64 	%rd331, [%rd232];
	ld.global.f64 	%fd265, [%rd232+8];
	add.s32 	%r416, %r5, 256;
$L__BB29_3:
	setp.ge.s32 	%p91, %r416, %r4;
	@%p91 bra 	$L__BB29_15;
	not.b32 	%r188, %r416;
	add.s32 	%r8, %r188, %r3;
	sub.s32 	%r189, %r8, %r184;
	shr.u32 	%r190, %r189, 8;
	add.s32 	%r9, %r190, 1;
	and.b32  	%r10, %r9, 7;
	setp.lt.u32 	%p92, %r189, 1792;
	@%p92 bra 	$L__BB29_7;
	mul.wide.u32 	%rd234, %r2, 16384;
	mul.wide.u32 	%rd235, %r416, 16;
	add.s64 	%rd236, %rd234, %rd235;
	add.s64 	%rd237, %rd236, %rd2;
	add.s64 	%rd323, %rd237, 16384;
	and.b32  	%r191, %r9, 33554424;
	neg.s32 	%r414, %r191;
$L__BB29_6:
	.pragma "nounroll";
	ld.global.u64 	%rd238, [%rd323+-16384];
	ld.global.f64 	%fd164, [%rd323+-16376];
	setp.eq.s64 	%p93, %rd331, 0;
	setp.lt.f64 	%p94, %fd164, %fd265;
	or.pred  	%p95, %p93, %p94;
	selp.f64 	%fd166, %fd164, %fd265, %p95;
	selp.b64 	%rd239, %rd238, %rd331, %p95;
	ld.global.u64 	%rd240, [%rd323+-12288];
	ld.global.f64 	%fd168, [%rd323+-12280];
	setp.eq.s64 	%p96, %rd239, 0;
	setp.lt.f64 	%p97, %fd168, %fd166;
	or.pred  	%p98, %p96, %p97;
	selp.f64 	%fd170, %fd168, %fd166, %p98;
	selp.b64 	%rd241, %rd240, %rd239, %p98;
	ld.global.u64 	%rd242, [%rd323+-8192];
	ld.global.f64 	%fd172, [%rd323+-8184];
	setp.eq.s64 	%p99, %rd241, 0;
	setp.lt.f64 	%p100, %fd172, %fd170;
	or.pred  	%p101, %p99, %p100;
	selp.f64 	%fd174, %fd172, %fd170, %p101;
	selp.b64 	%rd243, %rd242, %rd241, %p101;
	ld.global.u64 	%rd244, [%rd323+-4096];
	ld.global.f64 	%fd176, [%rd323+-4088];
	setp.eq.s64 	%p102, %rd243, 0;
	setp.lt.f64 	%p103, %fd176, %fd174;
	or.pred  	%p104, %p102, %p103;
	selp.f64 	%fd178, %fd176, %fd174, %p104;
	selp.b64 	%rd245, %rd244, %rd243, %p104;
	ld.global.u64 	%rd246, [%rd323];
	ld.global.f64 	%fd180, [%rd323+8];
	setp.eq.s64 	%p105, %rd245, 0;
	setp.lt.f64 	%p106, %fd180, %fd178;
	or.pred  	%p107, %p105, %p106;
	selp.f64 	%fd182, %fd180, %fd178, %p107;
	selp.b64 	%rd247, %rd246, %rd245, %p107;
	ld.global.u64 	%rd248, [%rd323+4096];
	ld.global.f64 	%fd184, [%rd323+4104];
	setp.eq.s64 	%p108, %rd247, 0;
	setp.lt.f64 	%p109, %fd184, %fd182;
	or.pred  	%p110, %p108, %p109;
	selp.f64 	%fd186, %fd184, %fd182, %p110;
	selp.b64 	%rd249, %rd248, %rd247, %p110;
	ld.global.u64 	%rd250, [%rd323+8192];
	ld.global.f64 	%fd188, [%rd323+8200];
	setp.eq.s64 	%p111, %rd249, 0;
	setp.lt.f64 	%p112, %fd188, %fd186;
	or.pred  	%p113, %p111, %p112;
	selp.f64 	%fd190, %fd188, %fd186, %p113;
	selp.b64 	%rd251, %rd250, %rd249, %p113;
	ld.global.u64 	%rd252, [%rd323+12288];
	ld.global.f64 	%fd192, [%rd323+12296];
	setp.eq.s64 	%p114, %rd251, 0;
	setp.lt.f64 	%p115, %fd192, %fd190;
	or.pred  	%p116, %p114, %p115;
	selp.f64 	%fd265, %fd192, %fd190, %p116;
	selp.b64 	%rd331, %rd252, %rd251, %p116;
	add.s32 	%r416, %r416, 2048;
	add.s64 	%rd323, %rd323, 32768;
	add.s32 	%r414, %r414, 8;
	setp.ne.s32 	%p117, %r414, 0;
	@%p117 bra 	$L__BB29_6;
$L__BB29_7:
	setp.eq.s32 	%p118, %r10, 0;
	@%p118 bra 	$L__BB29_15;
	setp.lt.u32 	%p119, %r10, 4;
	@%p119 bra 	$L__BB29_10;
	cvt.s64.s32 	%rd254, %r416;
	add.s64 	%rd255, %rd254, %rd4;
	shl.b64 	%rd256, %rd255, 4;
	add.s64 	%rd257, %rd2, %rd256;
	ld.global.u64 	%rd258, [%rd257];
	ld.global.f64 	%fd195, [%rd257+8];
	setp.eq.s64 	%p120, %rd331, 0;
	setp.lt.f64 	%p121, %fd195, %fd265;
	or.pred  	%p122, %p120, %p121;
	selp.f64 	%fd197, %fd195, %fd265, %p122;
	selp.b64 	%rd259, %rd258, %rd331, %p122;
	ld.global.u64 	%rd260, [%rd257+4096];
	ld.global.f64 	%fd199, [%rd257+4104];
	setp.eq.s64 	%p123, %rd259, 0;
	setp.lt.f64 	%p124, %fd199, %fd197;
	or.pred  	%p125, %p123, %p124;
	selp.f64 	%fd201, %fd199, %fd197, %p125;
	selp.b64 	%rd261, %rd260, %rd259, %p125;
	ld.global.u64 	%rd262, [%rd257+8192];
	ld.global.f64 	%fd203, [%rd257+8200];
	setp.eq.s64 	%p126, %rd261, 0;
	setp.lt.f64 	%p127, %fd203, %fd201;
	or.pred  	%p128, %p126, %p127;
	selp.f64 	%fd205, %fd203, %fd201, %p128;
	selp.b64 	%rd263, %rd262, %rd261, %p128;
	ld.global.u64 	%rd264, [%rd257+12288];
	ld.global.f64 	%fd207, [%rd257+12296];
	setp.eq.s64 	%p129, %rd263, 0;
	setp.lt.f64 	%p130, %fd207, %fd205;
	or.pred  	%p131, %p129, %p130;
	selp.f64 	%fd265, %fd207, %fd205, %p131;
	selp.b64 	%rd331, %rd264, %rd263, %p131;
	add.s32 	%r416, %r416, 1024;
$L__BB29_10:
	and.b32  	%r192, %r9, 3;
	setp.eq.s32 	%p132, %r192, 0;
	@%p132 bra 	$L__BB29_15;
	setp.eq.s32 	%p133, %r192, 1;
	@%p133 bra 	$L__BB29_13;
	cvt.s64.s32 	%rd266, %r416;
	add.s64 	%rd267, %rd266, %rd4;
	shl.b64 	%rd268, %rd267, 4;
	add.s64 	%rd269, %rd2, %rd268;
	ld.global.u64 	%rd270, [%rd269];
	ld.global.f64 	%fd210, [%rd269+8];
	setp.eq.s64 	%p134, %rd331, 0;
	setp.lt.f64 	%p135, %fd210, %fd265;
	or.pred  	%p136, %p134, %p135;
	selp.f64 	%fd212, %fd210, %fd265, %p136;
	selp.b64 	%rd271, %rd270, %rd331, %p136;
	ld.global.u64 	%rd272, [%rd269+4096];
	ld.global.f64 	%fd214, [%rd269+4104];
	setp.eq.s64 	%p137, %rd271, 0;
	setp.lt.f64 	%p138, %fd214, %fd212;
	or.pred  	%p139, %p137, %p138;
	selp.f64 	%fd265, %fd214, %fd212, %p139;
	selp.b64 	%rd331, %rd272, %rd271, %p139;
	add.s32 	%r416, %r416, 512;
$L__BB29_13:
	and.b32  	%r193, %r8, 256;
	setp.ne.s32 	%p140, %r193, 0;
	@%p140 bra 	$L__BB29_15;
	cvt.s64.s32 	%rd273, %r416;
	add.s64 	%rd274, %rd273, %rd4;
	shl.b64 	%rd275, %rd274, 4;
	add.s64 	%rd276, %rd2, %rd275;
	ld.global.u64 	%rd277, [%rd276];
	ld.global.f64 	%fd216, [%rd276+8];
	setp.eq.s64 	%p141, %rd331, 0;
	setp.lt.f64 	%p142, %fd216, %fd265;
	or.pred  	%p143, %p141, %p142;
	selp.f64 	%fd265, %fd216, %fd265, %p143;
	selp.b64 	%rd331, %rd277, %rd331, %p143;
$L__BB29_15:
	setp.lt.s32 	%p144, %r4, 256;
	@%p144 bra 	$L__BB29_33;
	// begin inline asm
	mov.u32 %r307, %laneid;
	// end inline asm
	mov.b64 	{%r309, %r314}, %rd331;
	mov.b32 	%r325, 1;
	mov.b32 	%r326, 31;
	mov.b32 	%r327, -1;
	// begin inline asm
	shfl.sync.down.b32 %r308, %r309, %r325, %r326, %r327;
	// end inline asm
	// begin inline asm
	shfl.sync.down.b32 %r313, %r314, %r325, %r326, %r327;
	// end inline asm
	mov.b64 	%rd23, {%r308, %r313};
	mov.b64 	%rd294, %fd265;
	mov.b64 	{%r319, %r324}, %rd294;
	// begin inline asm
	shfl.sync.down.b32 %r318, %r319, %r325, %r326, %r327;
	// end inline asm
	// begin inline asm
	shfl.sync.down.b32 %r323, %r324, %r325, %r326, %r327;
	// end inline asm
	mov.b64 	%rd295, {%r318, %r323};
	mov.b64 	%fd15, %rd295;
	setp.gt.s32 	%p191, %r307, 30;
	mov.f64 	%fd266, %fd265;
	mov.u64 	%rd332, %rd331;
	@%p191 bra 	$L__BB29_19;
	setp.eq.s64 	%p192, %rd331, 0;
	mov.f64 	%fd266, %fd15;
	mov.u64 	%rd332, %rd23;
	@%p192 bra 	$L__BB29_19;
	setp.gt.f64 	%p193, %fd265, %fd15;
	selp.b64 	%rd332, %rd23, %rd331, %p193;
	selp.f64 	%fd266, %fd15, %fd265, %p193;
$L__BB29_19:
	mov.b64 	{%r329, %r334}, %rd332;
	mov.b32 	%r345, 2;
	mov.b32 	%r346, 31;
	mov.b32 	%r347, -1;
	// begin inline asm
	shfl.sync.down.b32 %r328, %r329, %r345, %r346, %r347;
	// end inline asm
	// begin inline asm
	shfl.sync.down.b32 %r333, %r334, %r345, %r346, %r347;
	// end inline asm
	mov.b64 	%rd27, {%r328, %r333};
	mov.b64 	%rd296, %fd266;
	mov.b64 	{%r339, %r344}, %rd296;
	// begin inline asm
	shfl.sync.down.b32 %r338, %r339, %r345, %r346, %r347;
	// end inline asm
	// begin inline asm
	shfl.sync.down.b32 %r343, %r344, %r345, %r346, %r347;
	// end inline asm
	mov.b64 	%rd297, {%r338, %r343};
	mov.b64 	%fd18, %rd297;
	setp.gt.s32 	%p194, %r307, 29;
	mov.f64 	%fd267, %fd266;
	mov.u64 	%rd333, %rd332;
	@%p194 bra 	$L__BB29_22;
	setp.eq.s64 	%p195, %rd332, 0;
	mov.f64 	%fd267, %fd18;
	mov.u64 	%rd333, %rd27;
	@%p195 bra 	$L__BB29_22;
	setp.gt.f64 	%p196, %fd266, %fd18;
	selp.b64 	%rd333, %rd27, %rd332, %p196;
	selp.f64 	%fd267, %fd18, %fd266, %p196;
$L__BB29_22:
	mov.b64 	{%r349, %r354}, %rd333;
	mov.b32 	%r365, 4;
	mov.b32 	%r366, 31;
	mov.b32 	%r367, -1;
	// begin inline asm
	shfl.sync.down.b32 %r348, %r349, %r365, %r366, %r367;
	// end inline asm
	// begin inline asm
	shfl.sync.down.b32 %r353, %r354, %r365, %r366, %r367;
	// end inline asm
	mov.b64 	%rd31, {%r348, %r353};
	mov.b64 	%rd298, %fd267;
	mov.b64 	{%r359, %r364}, %rd298;
	// begin inline asm
	shfl.sync.down.b32 %r358, %r359, %r365, %r366, %r367;
	// end inline asm
	// begin inline asm
	shfl.sync.down.b32 %r363, %r364, %r365, %r366, %r367;
	// end inline asm
	mov.b64 	%rd299, {%r358, %r363};
	mov.b64 	%fd21, %rd299;
	setp.gt.s32 	%p197, %r307, 27;
	mov.f64 	%fd268, %fd267;
	mov.u64 	%rd334, %rd333;
	@%p197 bra 	$L__BB29_25;
	setp.eq.s64 	%p198, %rd333, 0;
	mov.f64 	%fd268, %fd21;
	mov.u64 	%rd334, %rd31;
	@%p198 bra 	$L__BB29_25;
	setp.gt.f64 	%p199, %fd267, %fd21;
	selp.b64 	%rd334, %rd31, %rd333, %p199;
	selp.f64 	%fd268, %fd21, %fd267, %p199;
$L__BB29_25:
	mov.b64 	{%r369, %r374}, %rd334;
	mov.b32 	%r385, 8;
	mov.b32 	%r386, 31;
	mov.b32 	%r387, -1;
	// begin inline asm
	shfl.sync.down.b32 %r368, %r369, %r385, %r386, %r387;
	// end inline asm
	// begin inline asm
	shfl.sync.down.b32 %r373, %r374, %r385, %r386, %r387;
	// end inline asm
	mov.b64 	%rd35, {%r368, %r373};
	mov.b64 	%rd300, %fd268;
	mov.b64 	{%r379, %r384}, %rd300;
	// begin inline asm
	shfl.sync.down.b32 %r378, %r379, %r385, %r386, %r387;
	// end inline asm
	// begin inline asm
	shfl.sync.down.b32 %r383, %r384, %r385, %r386, %r387;
	// end inline asm
	mov.b64 	%rd301, {%r378, %r383};
	mov.b64 	%fd24, %rd301;
	setp.gt.s32 	%p200, %r307, 23;
	mov.f64 	%fd318, %fd268;
	mov.u64 	%rd387, %rd334;
	@%p200 bra 	$L__BB29_28;
	setp.eq.s64 	%p201, %rd334, 0;
	mov.f64 	%fd318, %fd24;
	mov.u64 	%rd387, %rd35;
	@%p201 bra 	$L__BB29_28;
	setp.gt.f64 	%p202, %fd268, %fd24;
	selp.b64 	%rd387, %rd35, %rd334, %p202;
	selp.f64 	%fd318, %fd24, %fd268, %p202;
$L__BB29_28:
	mov.b64 	{%r389, %r394}, %rd387;
	mov.b32 	%r405, 16;
	mov.b32 	%r406, 31;
	mov.b32 	%r407, -1;
	// begin inline asm
	shfl.sync.down.b32 %r388, %r389, %r405, %r406, %r407;
	// end inline asm
	// begin inline asm
	shfl.sync.down.b32 %r393, %r394, %r405, %r406, %r407;
	// end inline asm
	mov.b64 	%rd302, %fd318;
	mov.b64 	{%r399, %r404}, %rd302;
	// begin inline asm
	shfl.sync.down.b32 %r398, %r399, %r405, %r406, %r407;
	// end inline asm
	// begin inline asm
	shfl.sync.down.b32 %r403, %r404, %r405, %r406, %r407;
	// end inline asm
	setp.gt.s32 	%p203, %r307, 15;
	@%p203 bra 	$L__BB29_31;
	mov.b64 	%rd303, {%r398, %r403};
	mov.b64 	%fd230, %rd303;
	mov.b64 	%rd304, {%r388, %r393};
	setp.eq.s64 	%p204, %rd387, 0;
	setp.gt.f64 	%p205, %fd318, %fd230;
	or.pred  	%p206, %p204, %p205;
	selp.f64 	%fd318, %fd230, %fd318, %p206;
	selp.b64 	%rd387, %rd304, %rd387, %p206;
	setp.ne.s32 	%p207, %r307, 0;
	@%p207 bra 	$L__BB29_31;
	shr.u32 	%r408, %r5, 1;
	and.b32  	%r409, %r408, 496;
	mov.u32 	%r410, _ZZN3cub18CUB_300001_SM_10006detail6reduce18DeviceReduceKernelINS2_10policy_hubI10DEInstanceyN21DifferentialEvolution14determine_bestEE10Policy1000EN6thrust24THRUST_300001_SM_1000_NS6detail15normal_iteratorINSB_10device_ptrIS5_EEEEyS7_S5_N4cuda3std3__410__identityEEEvT0_PT3_T1_NS0_13GridEvenShareISO_EET2_T4_E12temp_storage;
	add.s32 	%r411, %r410, %r409;
	st.shared.u64 	[%r411+8], %rd387;
	st.shared.f64 	[%r411+16], %fd318;
$L__BB29_31:
	bar.sync 	0;
	setp.ne.s32 	%p208, %r5, 0;
	@%p208 bra 	$L__BB29_156;
	ld.shared.u64 	%rd305, [_ZZN3cub18CUB_300001_SM_10006detail6reduce18DeviceReduceKernelINS2_10policy_hubI10DEInstanceyN21DifferentialEvolution14determine_bestEE10Policy1000EN6thrust24THRUST_300001_SM_1000_NS6detail15normal_iteratorINSB_10device_ptrIS5_EEEEyS7_S5_N4cuda3std3__410__identityEEEvT0_PT3_T1_NS0_13GridEvenShareISO_EET2_T4_E12temp_storage+24];
	ld.shared.f64 	%fd231, [_ZZN3cub18CUB_300001_SM_10006detail6reduce18DeviceReduceKernelINS2_10policy_hubI10DEInstanceyN21DifferentialEvolution14determine_bestEE10Policy1000EN6thrust24THRUST_300001_SM_1000_NS6detail15normal_iteratorINSB_10device_ptrIS5_EEEEyS7_S5_N4cuda3std3__410__identityEEEvT0_PT3_T1_NS0_13GridEvenShareISO_EET2_T4_E12temp_storage+32];
	setp.eq.s64 	%p209, %rd387, 0;
	setp.lt.f64 	%p210, %fd231, %fd318;
	or.pred  	%p211, %p209, %p210;
	selp.f64 	%fd233, %fd231, %fd318, %p211;
	selp.b64 	%rd306, %rd305, %rd387, %p211;
	ld.shared.u64 	%rd307, [_ZZN3cub18CUB_300001_SM_10006detail6reduce18DeviceReduceKernelINS2_10policy_hubI10DEInstanceyN21DifferentialEvolution14determine_bestEE10Policy1000EN6thrust24THRUST_300001_SM_1000_NS6detail15normal_iteratorINSB_10device_ptrIS5_EEEEyS7_S5_N4cuda3std3__410__identityEEEvT0_PT3_T1_NS0_13GridEvenShareISO_EET2_T4_E12temp_storage+40];
	ld.shared.f64 	%fd235, [_ZZN3cub18CUB_300001_SM_10006detail6reduce18DeviceReduceKernelINS2_10policy_hubI10DEInstanceyN21DifferentialEvolution14determine_bestEE10Policy1000EN6thrust24THRUST_300001_SM_1000_NS6detail15normal_iteratorINSB_10device_ptrIS5_EEEEyS7_S5_N4cuda3std3__410__identityEEEvT0_PT3_T1_NS0_13GridEvenShareISO_EET2_T4_E12temp_storage+48];
	setp.eq.s64 	%p212, %rd306, 0;
	setp.lt.f64 	%p213, %fd235, %fd233;
	or.pred  	%p214, %p212, %p213;
	selp.f64 	%fd237, %fd235, %fd233, %p214;
	selp.b64 	%rd308, %rd307, %rd306, %p214;
	ld.shared.u64 	%rd309, [_ZZN3cub18CUB_300001_SM_10006detail6reduce18DeviceReduceKernelINS2_10policy_hubI10DEInstanceyN21DifferentialEvolution14determine_bestEE10Policy1000EN6thrust24THRUST_300001_SM_1000_NS6detail15normal_iteratorINSB_10device_ptrIS5_EEEEyS7_S5_N4cuda3std3__410__identityEEEvT0_PT3_T1_NS0_13GridEvenShareISO_EET2_T4_E12temp_storage+56];
	ld.shared.f64 	%fd239, [_ZZN3cub18CUB_300001_SM_10006detail6reduce18DeviceReduceKernelINS2_10policy_hubI10DEInstanceyN21DifferentialEvolution14determine_bestEE10Policy1000EN6thrust24THRUST_300001_SM_1000_NS6detail15normal_iteratorINSB_10device_ptrIS5_EEEEyS7_S5_N4cuda3std3__410__identityEEEvT0_PT3_T1_NS0_13GridEvenShareISO_EET2_T4_E12temp_storage+64];
	setp.eq.s64 	%p215, %rd308, 0;
	setp.lt.f64 	%p216, %fd239, %fd237;
	or.pred  	%p217, %p215, %p216;
	selp.f64 	%fd241, %fd239, %fd237, %p217;
	selp.b64 	%rd310, %rd309, %rd308, %p217;
	ld.shared.u64 	%rd311, [_ZZN3cub18CUB_300001_SM_10006detail6reduce18DeviceReduceKernelINS2_10policy_hubI10DEInstanceyN21DifferentialEvolution14determine_bestEE10Policy1000EN6thrust24THRUST_300001_SM_1000_NS6detail15normal_iteratorINSB_10device_ptrIS5_EEEEyS7_S5_N4cuda3std3__410__identityEEEvT0_PT3_T1_NS0_13GridEvenShareISO_EET2_T4_E12temp_storage+72];
	ld.shared.f64 	%fd243, [_ZZN3cub18CUB_300001_SM_10006detail6reduce18DeviceReduceKernelINS2_10policy_hubI10DEInstanceyN21DifferentialEvolution14determine_bestEE10Policy1000EN6thrust24THRUST_300001_SM_1000_NS6detail15normal_iteratorINSB_10device_ptrIS5_EEEEyS7_S5_N4cuda3std3__410__identityEEEvT0_PT3_T1_NS0_13GridEvenShareISO_EET2_T4_E12temp_storage+80];
	setp.eq.s64 	%p218, %rd310, 0;
	setp.lt.f64 	%p219, %fd243, %fd241;
	or.pred  	%p220, %p218, %p219;
	selp.f64 	%fd245, %fd243, %fd241, %p220;
	selp.b64 	%rd312, %rd311, %rd310, %p220;
	ld.shared.u64 	%rd313, [_ZZN3cub18CUB_300001_SM_10006detail6reduce18DeviceReduceKernelINS2_10policy_hubI10DEInstanceyN21DifferentialEvolution14determine_bestEE10Policy1000EN6thrust24THRUST_300001_SM_1000_NS6detail15normal_iteratorINSB_10device_ptrIS5_EEEEyS7_S5_N4cuda3std3__410__identityEEEvT0_PT3_T1_NS0_13GridEvenShareISO_EET2_T4_E12temp_storage+88];
	ld.shared.f64 	%fd247, [_ZZN3cub18CUB_300001_SM_10006detail6reduce18DeviceReduceKernelINS2_10policy_hubI10DEInstanceyN21DifferentialEvolution14determine_bestEE10Policy1000EN6thrust24THRUST_300001_SM_1000_NS6detail15normal_iteratorINSB_10device_ptrIS5_EEEEyS7_S5_N4cuda3std3__410__identityEEEvT0_PT3_T1_NS0_13GridEvenShareISO_EET2_T4_E12temp_storage+96];
	setp.eq.s64 	%p221, %rd312, 0;
	setp.lt.f64 	%p222, %fd247, %fd245;
	or.pred  	%p223, %p221, %p222;
	selp.f64 	%fd249, %fd247, %fd245, %p223;
	selp.b64 	%rd314, %rd313, %rd312, %p223;
	ld.shared.u64 	%rd315, [_ZZN3cub18CUB_300001_SM_10006detail6reduce18DeviceReduceKernelINS2_10policy_hubI10DEInstanceyN21DifferentialEvolution14determine_bestEE10Policy1000EN6thrust24THRUST_300001_SM_1000_NS6detail15normal_iteratorINSB_10device_ptrIS5_EEEEyS7_S5_N4cuda3std3__410__identityEEEvT0_PT3_T1_NS0_13GridEvenShareISO_EET2_T4_E12temp_storage+104];
	ld.shared.f64 	%fd251, [_ZZN3cub18CUB_300001_SM_10006detail6reduce18DeviceReduceKernelINS2_10policy_hubI10DEInstanceyN21DifferentialEvolution14determine_bestEE10Policy1000EN6thrust24THRUST_300001_SM_1000_NS6detail15normal_iteratorINSB_10device_ptrIS5_EEEEyS7_S5_N4cuda3std3__410__identityEEEvT0_PT3_T1_NS0_13GridEvenShareISO_EET2_T4_E12temp_storage+112];
	setp.eq.s64 	%p224, %rd314, 0;
	setp.lt.f64 	%p225, %fd251, %fd249;
	or.pred  	%p226, %p224, %p225;
	selp.f64 	%fd253, %fd251, %fd249, %p226;
	selp.b64 	%rd316, %rd315, %rd314, %p226;
	ld.shared.u64 	%rd317, [_ZZN3cub18CUB_300001_SM_10006detail6reduce18DeviceReduceKernelINS2_10policy_hubI10DEInstanceyN21DifferentialEvolution14determine_bestEE10Policy1000EN6thrust24THRUST_300001_SM_1000_NS6detail15normal_iteratorINSB_10device_ptrIS5_EEEEyS7_S5_N4cuda3std3__410__identityEEEvT0_PT3_T1_NS0_13GridEvenShareISO_EET2_T4_E12temp_storage+120];
	ld.shared.f64 	%fd255, [_ZZN3cub18CUB_300001_SM_10006detail6reduce18DeviceReduceKernelINS2_10policy_hubI10DEInstanceyN21DifferentialEvolution14determine_bestEE10Policy1000EN6thrust24THRUST_300001_SM_1000_NS6detail15normal_iteratorINSB_10device_ptrIS5_EEEEyS7_S5_N4cuda3std3__410__identityEEEvT0_PT3_T1_NS0_13GridEvenShareISO_EET2_T4_E12temp_storage+128];
	setp.eq.s64 	%p227, %rd316, 0;
	setp.lt.f64 	%p228, %fd255, %fd253;
	or.pred  	%p229, %p227, %p228;
	selp.f64 	%fd318, %fd255, %fd253, %p229;
	selp.b64 	%rd387, %rd317, %rd316, %p229;
	bra.uni 	$L__BB29_156;
$L__BB29_33:
	// begin inline asm
	mov.u32 %r194, %laneid;
	// end inline asm
	and.b32  	%r215, %r5, 992;
	add.s32 	%r216, %r215, 32;
	setp.gt.s32 	%p145, %r216, %r4;
	not.b32 	%r217, %r215;
	add.s32 	%r218, %r4, %r217;
	selp.b32 	%r213, %r218, 31, %p145;
	mov.b64 	{%r196, %r201}, %rd331;
	mov.b32 	%r212, 1;
	mov.b32 	%r214, -1;
	// begin inline asm
	shfl.sync.down.b32 %r195, %r196, %r212, %r213, %r214;
	// end inline asm
	// begin inline asm
	shfl.sync.down.b32 %r200, %r201, %r212, %r213, %r214;
	// end inline asm
	mov.b64 	%rd42, {%r195, %r200};
	mov.b64 	%rd278, %fd265;
	mov.b64 	{%r206, %r211}, %rd278;
	// begin inline asm
	shfl.sync.down.b32 %r205, %r206, %r212, %r213, %r214;
	// end inline asm
	// begin inline asm
	shfl.sync.down.b32 %r210, %r211, %r212, %r213, %r214;
	// end inline asm
	mov.b64 	%rd279, {%r205, %r210};
	mov.b64 	%fd30, %rd279;
	setp.ge.s32 	%p146, %r194, %r213;
	mov.u64 	%rd337, %rd331;
	mov.f64 	%fd271, %fd265;
	@%p146 bra 	$L__BB29_36;
	setp.eq.s64 	%p147, %rd331, 0;
	mov.u64 	%rd337, %rd42;
	mov.f64 	%fd271, %fd30;
	@%p147 bra 	$L__BB29_36;
	setp.gt.f64 	%p148, %fd265, %fd30;
	selp.b64 	%rd337, %rd42, %rd331, %p148;
	selp.f64 	%fd271, %fd30, %fd265, %p148;
$L__BB29_36:
	mov.b64 	{%r220, %r225}, %rd337;
	mov.b32 	%r236, 2;
	mov.b32 	%r238, -1;
	// begin inline asm
	shfl.sync.down.b32 %r219, %r220, %r236, %r213, %r238;
	// end inline asm
	// begin inline asm
	shfl.sync.down.b32 %r224, %r225, %r236, %r213, %r238;
	// end inline asm
	mov.b64 	%rd46, {%r219, %r224};
	mov.b64 	%rd280, %fd271;
	mov.b64 	{%r230, %r235}, %rd280;
	// begin inline asm
	shfl.sync.down.b32 %r229, %r230, %r236, %r213, %r238;
	// end inline asm
	// begin inline asm
	shfl.sync.down.b32 %r234, %r235, %r236, %r213, %r238;
	// end inline asm
	mov.b64 	%rd281, {%r229, %r234};
	mov.b64 	%fd33, %rd281;
	add.s32 	%r239, %r194, 2;
	setp.gt.s32 	%p149, %r239, %r213;
	mov.u64 	%rd338, %rd337;
	mov.f64 	%fd272, %fd271;
	@%p149 bra 	$L__BB29_39;
	setp.eq.s64 	%p150, %rd337, 0;
	mov.u64 	%rd338, %rd46;
	mov.f64 	%fd272, %fd33;
	@%p150 bra 	$L__BB29_39;
	setp.gt.f64 	%p151, %fd271, %fd33;
	selp.b64 	%rd338, %rd46, %rd337, %p151;
	selp.f64 	%fd272, %fd33, %fd271, %p151;
$L__BB29_39:
	mov.b64 	{%r241, %r246}, %rd338;
	mov.b32 	%r257, 4;
	mov.b32 	%r259, -1;
	// begin inline asm
	shfl.sync.down.b32 %r240, %r241, %r257, %r213, %r259;
	// end inline asm
	// begin inline asm
	shfl.sync.down.b32 %r245, %r246, %r257, %r213, %r259;
	// end inline asm
	mov.b64 	%rd50, {%r240, %r245};
	mov.b64 	%rd282, %fd272;
	mov.b64 	{%r251, %r256}, %rd282;
	// begin inline asm
	shfl.sync.down.b32 %r250, %r251, %r257, %r213, %r259;
	// end inline asm
	// begin inline asm
	shfl.sync.down.b32 %r255, %r256, %r257, %r213, %r259;
	// end inline asm
	mov.b64 	%rd283, {%r250, %r255};
	mov.b64 	%fd36, %rd283;
	add.s32 	%r260, %r194, 4;
	setp.gt.s32 	%p152, %r260, %r213;
	mov.u64 	%rd339, %rd338;
	mov.f64 	%fd273, %fd272;
	@%p152 bra 	$L__BB29_42;
	setp.eq.s64 	%p153, %rd338, 0;
	mov.u64 	%rd339, %rd50;
	mov.f64 	%fd273, %fd36;
	@%p153 bra 	$L__BB29_42;
	setp.gt.f64 	%p154, %fd272, %fd36;
	selp.b64 	%rd339, %rd50, %rd338, %p154;
	selp.f64 	%fd273, %fd36, %fd272, %p154;
$L__BB29_42:
	mov.b64 	{%r262, %r267}, %rd339;
	mov.b32 	%r278, 8;
	mov.b32 	%r280, -1;
	// begin inline asm
	shfl.sync.down.b32 %r261, %r262, %r278, %r213, %r280;
	// end inline asm
	// begin inline asm
	shfl.sync.down.b32 %r266, %r267, %r278, %r213, %r280;
	// end inline asm
	mov.b64 	%rd54, {%r261, %r266};
	mov.b64 	%rd284, %fd273;
	mov.b64 	{%r272, %r277}, %rd284;
	// begin inline asm
	shfl.sync.down.b32 %r271, %r272, %r278, %r213, %r280;
	// end inline asm
	// begin inline asm
	shfl.sync.down.b32 %r276, %r277, %r278, %r213, %r280;
	// end inline asm
	mov.b64 	%rd285, {%r271, %r276};
	mov.b64 	%fd39, %rd285;
	add.s32 	%r281, %r194, 8;
	setp.gt.s32 	%p155, %r281, %r213;
	mov.u64 	%rd340, %rd339;
	mov.f64 	%fd274, %fd273;
	@%p155 bra 	$L__BB29_45;
	setp.eq.s64 	%p156, %rd339, 0;
	mov.u64 	%rd340, %rd54;
	mov.f64 	%fd274, %fd39;
	@%p156 bra 	$L__BB29_45;
	setp.gt.f64 	%p157, %fd273, %fd39;
	selp.b64 	%rd340, %rd54, %rd339, %p157;
	selp.f64 	%fd274, %fd39, %fd273, %p157;
$L__BB29_45:
	mov.b64 	{%r283, %r288}, %rd340;
	mov.b32 	%r299, 16;
	mov.b32 	%r301, -1;
	// begin inline asm
	shfl.sync.down.b32 %r282, %r283, %r299, %r213, %r301;
	// end inline asm
	// begin inline asm
	shfl.sync.down.b32 %r287, %r288, %r299, %r213, %r301;
	// end inline asm
	mov.b64 	%rd58, {%r282, %r287};
	mov.b64 	%rd286, %fd274;
	mov.b64 	{%r293, %r298}, %rd286;
	// begin inline asm
	shfl.sync.down.b32 %r292, %r293, %r299, %r213, %r301;
	// end inline asm
	// begin inline asm
	shfl.sync.down.b32 %r297, %r298, %r299, %r213, %r301;
	// end inline asm
	mov.b64 	%rd287, {%r292, %r297};
	mov.b64 	%fd42, %rd287;
	add.s32 	%r302, %r194, 16;
	setp.gt.s32 	%p158, %r302, %r213;
	mov.u64 	%rd387, %rd340;
	mov.f64 	%fd318, %fd274;
	@%p158 bra 	$L__BB29_48;
	setp.eq.s64 	%p159, %rd340, 0;
	mov.u64 	%rd387, %rd58;
	mov.f64 	%fd318, %fd42;
	@%p159 bra 	$L__BB29_48;
	setp.gt.f64 	%p160, %fd274, %fd42;
	selp.b64 	%rd387, %rd58, %rd340, %p160;
	selp.f64 	%fd318, %fd42, %fd274, %p160;
$L__BB29_48:
	setp.ne.s32 	%p161, %r194, 0;
	@%p161 bra 	$L__BB29_50;
	shr.u32 	%r303, %r5, 1;
	and.b32  	%r304, %r303, 496;
	mov.u32 	%r305, _ZZN3cub18CUB_300001_SM_10006detail6reduce18DeviceReduceKernelINS2_10policy_hubI10DEInstanceyN21DifferentialEvolution14determine_bestEE10Policy1000EN6thrust24THRUST_300001_SM_1000_NS6detail15normal_iteratorINSB_10device_ptrIS5_EEEEyS7_S5_N4cuda3std3__410__identityEEEvT0_PT3_T1_NS0_13GridEvenShareISO_EET2_T4_E12temp_storage;
	add.s32 	%r306, %r305, %r304;
	st.shared.u64 	[%r306+8], %rd387;
	st.shared.f64 	[%r306+16], %fd318;
$L__BB29_50:
	bar.sync 	0;
	setp.ne.s32 	%p162, %r5, 0;
	setp.lt.s32 	%p163, %r4, 33;
	or.pred  	%p164, %p162, %p163;
	@%p164 bra 	$L__BB29_156;
	ld.shared.u64 	%rd288, [_ZZN3cub18CUB_300001_SM_10006detail6reduce18DeviceReduceKernelINS2_10policy_hubI10DEInstanceyN21DifferentialEvolution14determine_bestEE10Policy1000EN6thrust24THRUST_300001_SM_1000_NS6detail15normal_iteratorINSB_10device_ptrIS5_EEEEyS7_S5_N4cuda3std3__410__identityEEEvT0_PT3_T1_NS0_13GridEvenShareISO_EET2_T4_E12temp_storage+24];
	ld.shared.f64 	%fd218, [_ZZN3cub18CUB_300001_SM_10006detail6reduce18DeviceReduceKernelINS2_10policy_hubI10DEInstanceyN21DifferentialEvolution14determine_bestEE10Policy1000EN6thrust24THRUST_300001_SM_1000_NS6detail15normal_iteratorINSB_10device_ptrIS5_EEEEyS7_S5_N4cuda3std3__410__identityEEEvT0_PT3_T1_NS0_13GridEvenShareISO_EET2_T4_E12temp_storage+32];
	setp.eq.s64 	%p165, %rd387, 0;
	setp.lt.f64 	%p166, %fd218, %fd318;
	or.pred  	%p167, %p165, %p166;
	selp.f64 	%fd318, %fd218, %fd318, %p167;
	selp.b64 	%rd387, %rd288, %rd387, %p167;
	setp.lt.u32 	%p168, %r4, 65;
	@%p168 bra 	$L__BB29_156;
	ld.shared.u64 	%rd289, [_ZZN3cub18CUB_300001_SM_10006detail6reduce18DeviceReduceKernelINS2_10policy_hubI10DEInstanceyN21DifferentialEvolution14determine_bestEE10Policy1000EN6thrust24THRUST_300001_SM_1000_NS6detail15normal_iteratorINSB_10device_ptrIS5_EEEEyS7_S5_N4cuda3std3__410__identityEEEvT0_PT3_T1_NS0_13GridEvenShareISO_EET2_T4_E12temp_storage+40];
	ld.shared.f64 	%fd220, [_ZZN3cub18CUB_300001_SM_10006detail6reduce18DeviceReduceKernelINS2_10policy_hubI10DEInstanceyN21DifferentialEvolution14determine_bestEE10Policy1000EN6thrust24THRUST_300001_SM_1000_NS6detail15normal_iteratorINSB_10device_ptrIS5_EEEEyS7_S5_N4cuda3std3__410__identityEEEvT0_PT3_T1_NS0_13GridEvenShareISO_EET2_T4_E12temp_storage+48];
	setp.eq.s64 	%p169, %rd387, 0;
	setp.lt.f64 	%p170, %fd220, %fd318;
	or.pred  	%p171, %p169, %p170;
	selp.f64 	%fd318, %fd220, %fd318, %p171;
	selp.b64 	%rd387, %rd289, %rd387, %p171;
	setp.lt.u32 	%p172, %r4, 97;
	@%p172 bra 	$L__BB29_156;
	ld.shared.u64 	%rd290, [_ZZN3cub18CUB_300001_SM_10006detail6reduce18DeviceReduceKernelINS2_10policy_hubI10DEInstanceyN21DifferentialEvolution14determine_bestEE10Policy1000EN6thrust24THRUST_300001_SM_1000_NS6detail15normal_iteratorINSB_10device_ptrIS5_EEEEyS7_S5_N4cuda3std3__410__identityEEEvT0_PT3_T1_NS0_13GridEvenShareISO_EET2_T4_E12temp_storage+56];
	ld.shared.f64 	%fd222, [_ZZN3cub18CUB_300001_SM_10006detail6reduce18DeviceReduceKernelINS2_10policy_hubI10DEInstanceyN21DifferentialEvolution14determine_bestEE10Policy1000EN6thrust24THRUST_300001_SM_1000_NS6detail15normal_iteratorINSB_10device_ptrIS5_EEEEyS7_S5_N4cuda3std3__410__identityEEEvT0_PT3_T1_NS0_13GridEvenShareISO_EET2_T4_E12temp_storage+64];
	setp.eq.s64 	%p173, %rd387, 0;
	setp.lt.f64 	%p174, %fd222, %fd318;
	or.pred  	%p175, %p173, %p174;
	selp.f64 	%fd318, %fd222, %fd318, %p175;
	selp.b64 	%rd387, %rd290, %rd387, %p175;
	setp.lt.u32 	%p176, %r4, 129;
	@%p176 bra 	$L__BB29_156;
	ld.shared.u64 	%rd291, [_ZZN3cub18CUB_300001_SM_10006detail6reduce18DeviceReduceKernelINS2_10policy_hubI10DEInstanceyN21DifferentialEvolution14determine_bestEE10Policy1000EN6thrust24THRUST_300001_SM_1000_NS6detail15normal_iteratorINSB_10device_ptrIS5_EEEEyS7_S5_N4cuda3std3__410__identityEEEvT0_PT3_T1_NS0_13GridEvenShareISO_EET2_T4_E12temp_storage+72];
	ld.shared.f64 	%fd224, [_ZZN3cub18CUB_300001_SM_10006detail6reduce18DeviceReduceKernelINS2_10policy_hubI10DEInstanceyN21DifferentialEvolution14determine_bestEE10Policy1000EN6thrust24THRUST_300001_SM_1000_NS6detail15normal_iteratorINSB_10device_ptrIS5_EEEEyS7_S5_N4cuda3std3__410__identityEEEvT0_PT3_T1_NS0_13GridEvenShareISO_EET2_T4_E12temp_storage+80];
	setp.eq.s64 	%p177, %rd387, 0;
	setp.lt.f64 	%p178, %fd224, %fd318;
	or.pred  	%p179, %p177, %p178;
	selp.f64 	%fd318, %fd224, %fd318, %p179;
	selp.b64 	%rd387, %rd291, %rd387, %p179;
	setp.lt.u32 	%p180, %r4, 161;
	@%p180 bra 	$L__BB29_156;
	ld.shared.u64 	%rd292, [_ZZN3cub18CUB_300001_SM_10006detail6reduce18DeviceReduceKernelINS2_10policy_hubI10DEInstanceyN21DifferentialEvolution14determine_bestEE10Policy1000EN6thrust24THRUST_300001_SM_1000_NS6detail15normal_iteratorINSB_10device_ptrIS5_EEEEyS7_S5_N4cuda3std3__410__identityEEEvT0_PT3_T1_NS0_13GridEvenShareISO_EET2_T4_E12temp_storage+88];
	ld.shared.f64 	%fd226, [_ZZN3cub18CUB_300001_SM_10006detail6reduce18DeviceReduceKernelINS2_10policy_hubI10DEInstanceyN21DifferentialEvolution14determine_bestEE10Policy1000EN6thrust24THRUST_300001_SM_1000_NS6detail15normal_iteratorINSB_10device_ptrIS5_EEEEyS7_S5_N4cuda3std3__410__identityEEEvT0_PT3_T1_NS0_13GridEvenShareISO_EET2_T4_E12temp_storage+96];
	setp.eq.s64 	%p181, %rd387, 0;
	setp.lt.f64 	%p182, %fd226, %fd318;
	or.pred  	%p183, %p181, %p182;
	selp.f64 	%fd318, %fd226, %fd318, %p183;
	selp.b64 	%rd387, %rd292, %rd387, %p183;
	setp.lt.u32 	%p184, %r4, 193;
	@%p184 bra 	$L__BB29_156;
	ld.shared.u64 	%rd293, [_ZZN3cub18CUB_300001_SM_10006detail6reduce18DeviceReduceKernelINS2_10policy_hubI10DEInstanceyN21DifferentialEvolution14determine_bestEE10Policy1000EN6thrust24THRUST_300001_SM_1000_NS6detail15normal_iteratorINSB_10device_ptrIS5_EEEEyS7_S5_N4cuda3std3__410__identityEEEvT0_PT3_T1_NS0_13GridEvenShareISO_EET2_T4_E12temp_storage+104];
	ld.shared.f64 	%fd228, [_ZZN3cub18CUB_300001_SM_10006detail6reduce18DeviceReduceKernelINS2_10policy_hubI10DEInstanceyN21DifferentialEvolution14determine_bestEE10Policy1000EN6thrust24THRUST_300001_SM_1000_NS6detail15normal_iteratorINSB_10device_ptrIS5_EEEEyS7_S5_N4cuda3std3__410__identityEEEvT0_PT3_T1_NS0_13GridEvenShareISO_EET2_T4_E12temp_storage+112];
	setp.eq.s64 	%p185, %rd387, 0;
	setp.lt.f64 	%p186, %fd228, %fd318;
	or.pred  	%p187, %p185, %p186;
	selp.f64 	%fd50, %fd228, %fd318, %p187;
	selp.b64 	%rd67, %rd293, %rd387, %p187;
	setp.lt.u32 	%p188, %r4, 225;
	mov.f64 	%fd318, %fd50;
	mov.u64 	%rd387, %rd67;
	@%p188 bra 	$L__BB29_156;
	ld.shared.u64 	%rd387, [_ZZN3cub18CUB_300001_SM_10006detail6reduce18DeviceReduceKernelINS2_10policy_hubI10DEInstanceyN21DifferentialEvolution14determine_bestEE10Policy1000EN6thrust24THRUST_300001_SM_1000_NS6detail15normal_iteratorINSB_10device_ptrIS5_EEEEyS7_S5_N4cuda3std3__410__identityEEEvT0_PT3_T1_NS0_13GridEvenShareISO_EET2_T4_E12temp_storage+120];
	ld.shared.f64 	%fd318, [_ZZN3cub18CUB_300001_SM_10006detail6reduce18DeviceReduceKernelINS2_10policy_hubI10DEInstanceyN21DifferentialEvolution14determine_bestEE10Policy1000EN6thrust24THRUST_300001_SM_1000_NS6detail15normal_iteratorINSB_10device_ptrIS5_EEEEyS7_S5_N4cuda3std3__410__identityEEEvT0_PT3_T1_NS0_13GridEvenShareISO_EET2_T4_E12temp_storage+128];
	setp.eq.s64 	%p189, %rd67, 0;
	@%p189 bra 	$L__BB29_156;
	setp.lt.f64 	%p190, %fd318, %fd50;
	selp.b64 	%rd387, %rd387, %rd67, %p190;
	selp.f64 	%fd318, %fd318, %fd50, %p190;
	bra.uni 	$L__BB29_156;
$L__BB29_59:
	cvt.u32.u64 	%r51, %rd4;
	mov.u32 	%r28, %tid.x;
	add.s32 	%r52, %r28, %r51;
	mul.wide.u32 	%rd195, %r52, 16;
	add.s64 	%rd70, %rd2, %rd195;
	ld.global.u64 	%rd71, [%rd70];
	ld.global.u64 	%rd342, [%rd70+4096];
	ld.global.f64 	%fd276, [%rd70+4104];
	ld.global.u64 	%rd343, [%rd70+8192];
	ld.global.f64 	%fd277, [%rd70+8200];
	ld.global.u64 	%rd374, [%rd70+12288];
	ld.global.f64 	%fd305, [%rd70+12296];
	setp.eq.s64 	%p2, %rd71, 0;
	@%p2 bra 	$L__BB29_61;
	ld.global.f64 	%fd158, [%rd70+8];
	setp.lt.f64 	%p3, %fd276, %fd158;
	selp.f64 	%fd276, %fd276, %fd158, %p3;
	selp.b64 	%rd342, %rd342, %rd71, %p3;
$L__BB29_61:
	setp.eq.s64 	%p4, %rd342, 0;
	@%p4 bra 	$L__BB29_63;
	setp.lt.f64 	%p5, %fd277, %fd276;
	selp.f64 	%fd277, %fd277, %fd276, %p5;
	selp.b64 	%rd343, %rd343, %rd342, %p5;
$L__BB29_63:
	setp.eq.s64 	%p6, %rd343, 0;
	@%p6 bra 	$L__BB29_65;
	setp.lt.f64 	%p7, %fd305, %fd277;
	selp.f64 	%fd305, %fd305, %fd277, %p7;
	selp.b64 	%rd374, %rd374, %rd343, %p7;
$L__BB29_65:
	setp.lt.u64 	%p8, %rd5, %rd3;
	@%p8 bra 	$L__BB29_118;
	cvt.u32.u64 	%r54, %rd3;
	cvt.u64.u32 	%rd81, %r28;
	add.s64 	%rd196, %rd4, %rd3;
	add.s64 	%rd197, %rd196, %rd81;
	shl.b64 	%rd198, %rd197, 4;
	add.s64 	%rd199, %rd198, %rd2;
	add.s64 	%rd345, %rd199, 16384;
	cvt.u32.u64 	%r29, %rd1;
	not.b32 	%r56, %r28;
	add.s32 	%r57, %r56, %r29;
	sub.s32 	%r58, %r57, %r54;
	sub.s32 	%r419, %r58, %r51;
	mov.b32 	%r420, 0;
	shl.b32 	%r59, %r1, 10;
	mov.u64 	%rd346, %rd374;
	mov.f64 	%fd279, %fd305;
	mov.u64 	%rd347, %rd4;
$L__BB29_67:
	cvt.s64.s32 	%rd86, %r59;
	add.s64 	%rd347, %rd347, %rd86;
	add.s64 	%rd200, %rd1, -1024;
	setp.gt.u64 	%p9, %rd347, %rd200;
	@%p9 bra 	$L__BB29_77;
	add.s64 	%rd201, %rd347, %rd81;
	shl.b64 	%rd202, %rd201, 4;
	add.s64 	%rd203, %rd2, %rd202;
	ld.global.u64 	%rd348, [%rd203];
	ld.global.f64 	%fd280, [%rd203+8];
	ld.global.u64 	%rd349, [%rd203+4096];
	ld.global.f64 	%fd281, [%rd203+4104];
	ld.global.u64 	%rd350, [%rd203+8192];
	ld.global.f64 	%fd282, [%rd203+8200];
	ld.global.u64 	%rd374, [%rd203+12288];
	ld.global.f64 	%fd305, [%rd203+12296];
	setp.eq.s64 	%p10, %rd346, 0;
	@%p10 bra 	$L__BB29_70;
	setp.lt.f64 	%p11, %fd280, %fd279;
	selp.f64 	%fd280, %fd280, %fd279, %p11;
	selp.b64 	%rd348, %rd348, %rd346, %p11;
$L__BB29_70:
	setp.eq.s64 	%p12, %rd348, 0;
	@%p12 bra 	$L__BB29_72;
	setp.lt.f64 	%p13, %fd281, %fd280;
	selp.f64 	%fd281, %fd281, %fd280, %p13;
	selp.b64 	%rd349, %rd349, %rd348, %p13;
$L__BB29_72:
	setp.eq.s64 	%p14, %rd349, 0;
	@%p14 bra 	$L__BB29_74;
	setp.lt.f64 	%p15, %fd282, %fd281;
	selp.f64 	%fd282, %fd282, %fd281, %p15;
	selp.b64 	%rd350, %rd350, %rd349, %p15;
$L__BB29_74:
	setp.eq.s64 	%p16, %rd350, 0;
	@%p16 bra 	$L__BB29_76;
	setp.lt.f64 	%p17, %fd305, %fd282;
	selp.f64 	%fd305, %fd305, %fd282, %p17;
	selp.b64 	%rd374, %rd374, %rd350, %p17;
$L__BB29_76:
	shl.b32 	%r60, %r1, 10;
	cvt.s64.s32 	%rd204, %r60;
	sub.s64 	%rd205, %rd1, %rd347;
	setp.lt.u64 	%p18, %rd205, %rd204;
	add.s32 	%r420, %r420, 1;
	mul.wide.s32 	%rd206, %r60, 16;
	add.s64 	%rd345, %rd345, %rd206;
	sub.s32 	%r419, %r419, %r60;
	mov.u64 	%rd346, %rd374;
	mov.f64 	%fd279, %fd305;
	@%p18 bra 	$L__BB29_118;
	bra.uni 	$L__BB29_67;
$L__BB29_77:
	setp.le.u64 	%p19, %rd1, %rd347;
	cvt.u32.u64 	%r61, %rd347;
	cvt.u32.u64 	%r62, %rd1;
	sub.s32 	%r63, %r62, %r61;
	setp.ge.s32 	%p20, %r28, %r63;
	or.pred  	%p21, %p19, %p20;
	mov.u64 	%rd374, %rd346;
	mov.f64 	%fd305, %fd279;
	@%p21 bra 	$L__BB29_118;
	cvt.u32.u64 	%r65, %rd86;
	cvt.u32.u64 	%r66, %rd4;
	not.b32 	%r67, %r28;
	add.s32 	%r35, %r67, %r29;
	add.s32 	%r68, %r65, %r66;
	sub.s32 	%r69, %r35, %r68;
	mul.lo.s32 	%r70, %r1, %r420;
	shl.b32 	%r71, %r70, 10;
	sub.s32 	%r72, %r69, %r71;
	shr.u32 	%r73, %r72, 8;
	add.s32 	%r36, %r73, 1;
	and.b32  	%r37, %r36, 7;
	setp.lt.u32 	%p22, %r72, 1792;
	mov.u32 	%r423, %r28;
	mov.f64 	%fd305, %fd279;
	mov.u64 	%rd374, %rd346;
	@%p22 bra 	$L__BB29_97;
	shr.u32 	%r74, %r419, 8;
	add.s32 	%r75, %r74, 1;
	and.b32  	%r76, %r75, 33554424;
	neg.s32 	%r421, %r76;
	mov.u32 	%r423, %r28;
	mov.f64 	%fd305, %fd279;
	mov.u64 	%rd374, %rd346;
$L__BB29_80:
	.pragma "nounroll";
	ld.global.u64 	%rd354, [%rd345+-16384];
	ld.global.f64 	%fd285, [%rd345+-16376];
	setp.eq.s64 	%p23, %rd374, 0;
	@%p23 bra 	$L__BB29_82;
	setp.lt.f64 	%p24, %fd285, %fd305;
	selp.b64 	%rd354, %rd354, %rd374, %p24;
	selp.f64 	%fd285, %fd285, %fd305, %p24;
$L__BB29_82:
	ld.global.u64 	%rd355, [%rd345+-12288];
	ld.global.f64 	%fd286, [%rd345+-12280];
	setp.eq.s64 	%p25, %rd354, 0;
	@%p25 bra 	$L__BB29_84;
	setp.lt.f64 	%p26, %fd286, %fd285;
	selp.b64 	%rd355, %rd355, %rd354, %p26;
	selp.f64 	%fd286, %fd286, %fd285, %p26;
$L__BB29_84:
	ld.global.u64 	%rd356, [%rd345+-8192];
	ld.global.f64 	%fd287, [%rd345+-8184];
	setp.eq.s64 	%p27, %rd355, 0;
	@%p27 bra 	$L__BB29_86;
	setp.lt.f64 	%p28, %fd287, %fd286;
	selp.b64 	%rd356, %rd356, %rd355, %p28;
	selp.f64 	%fd287, %fd287, %fd286, %p28;
$L__BB29_86:
	ld.global.u64 	%rd357, [%rd345+-4096];
	ld.global.f64 	%fd288, [%rd345+-4088];
	setp.eq.s64 	%p29, %rd356, 0;
	@%p29 bra 	$L__BB29_88;
	setp.lt.f64 	%p30, %fd288, %fd287;
	selp.b64 	%rd357, %rd357, %rd356, %p30;
	selp.f64 	%fd288, %fd288, %fd287, %p30;
$L__BB29_88:
	ld.global.u64 	%rd358, [%rd345];
	ld.global.f64 	%fd289, [%rd345+8];
	setp.eq.s64 	%p31, %rd357, 0;
	@%p31 bra 	$L__BB29_90;
	setp.lt.f64 	%p32, %fd289, %fd288;
	selp.b64 	%rd358, %rd358, %rd357, %p32;
	selp.f64 	%fd289, %fd289, %fd288, %p32;
$L__BB29_90:
	ld.global.u64 	%rd359, [%rd345+4096];
	ld.global.f64 	%fd290, [%rd345+4104];
	setp.eq.s64 	%p33, %rd358, 0;
	@%p33 bra 	$L__BB29_92;
	setp.lt.f64 	%p34, %fd290, %fd289;
	selp.b64 	%rd359, %rd359, %rd358, %p34;
	selp.f64 	%fd290, %fd290, %fd289, %p34;
$L__BB29_92:
	ld.global.u64 	%rd360, [%rd345+8192];
	ld.global.f64 	%fd291, [%rd345+8200];
	setp.eq.s64 	%p35, %rd359, 0;
	@%p35 bra 	$L__BB29_94;
	setp.lt.f64 	%p36, %fd291, %fd290;
	selp.b64 	%rd360, %rd360, %rd359, %p36;
	selp.f64 	%fd291, %fd291, %fd290, %p36;
$L__BB29_94:
	ld.global.u64 	%rd374, [%rd345+12288];
	ld.global.f64 	%fd305, [%rd345+12296];
	setp.eq.s64 	%p37, %rd360, 0;
	@%p37 bra 	$L__BB29_96;
	setp.lt.f64 	%p38, %fd305, %fd291;
	selp.b64 	%rd374, %rd374, %rd360, %p38;
	selp.f64 	%fd305, %fd305, %fd291, %p38;
$L__BB29_96:
	add.s32 	%r423, %r423, 2048;
	add.s64 	%rd345, %rd345, 32768;
	add.s32 	%r421, %r421, 8;
	setp.ne.s32 	%p39, %r421, 0;
	@%p39 bra 	$L__BB29_80;
$L__BB29_97:
	setp.eq.s32 	%p40, %r37, 0;
	@%p40 bra 	$L__BB29_118;
	setp.lt.u32 	%p41, %r37, 4;
	@%p41 bra 	$L__BB29_108;
	cvt.u64.u32 	%rd209, %r423;
	add.s64 	%rd210, %rd347, %rd209;
	shl.b64 	%rd211, %rd210, 4;
	add.s64 	%rd130, %rd2, %rd211;
	ld.global.u64 	%rd364, [%rd130];
	ld.global.f64 	%fd295, [%rd130+8];
	setp.eq.s64 	%p42, %rd374, 0;
	@%p42 bra 	$L__BB29_101;
	setp.lt.f64 	%p43, %fd295, %fd305;
	selp.b64 	%rd364, %rd364, %rd374, %p43;
	selp.f64 	%fd295, %fd295, %fd305, %p43;
$L__BB29_101:
	ld.global.u64 	%rd365, [%rd130+4096];
	ld.global.f64 	%fd296, [%rd130+4104];
	setp.eq.s64 	%p44, %rd364, 0;
	@%p44 bra 	$L__BB29_103;
	setp.lt.f64 	%p45, %fd296, %fd295;
	selp.b64 	%rd365, %rd365, %rd364, %p45;
	selp.f64 	%fd296, %fd296, %fd295, %p45;
$L__BB29_103:
	ld.global.u64 	%rd366, [%rd130+8192];
	ld.global.f64 	%fd297, [%rd130+8200];
	setp.eq.s64 	%p46, %rd365, 0;
	@%p46 bra 	$L__BB29_105;
	setp.lt.f64 	%p47, %fd297, %fd296;
	selp.b64 	%rd366, %rd366, %rd365, %p47;
	selp.f64 	%fd297, %fd297, %fd296, %p47;
$L__BB29_105:
	ld.global.u64 	%rd374, [%rd130+12288];
	ld.global.f64 	%fd305, [%rd130+12296];
	setp.eq.s64 	%p48, %rd366, 0;
	@%p48 bra 	$L__BB29_107;
	setp.lt.f64 	%p49, %fd305, %fd297;
	selp.b64 	%rd374, %rd374, %rd366, %p49;
	selp.f64 	%fd305, %fd305, %fd297, %p49;
$L__BB29_107:
	add.s32 	%r423, %r423, 1024;
$L__BB29_108:
	and.b32  	%r77, %r36, 3;
	setp.eq.s32 	%p50, %r77, 0;
	@%p50 bra 	$L__BB29_118;
	setp.eq.s32 	%p51, %r77, 1;
	mov.f64 	%fd304, %fd305;
	mov.u64 	%rd373, %rd374;
	@%p51 bra 	$L__BB29_115;
	cvt.u64.u32 	%rd213, %r423;
	add.s64 	%rd214, %rd347, %rd213;
	shl.b64 	%rd215, %rd214, 4;
	add.s64 	%rd145, %rd2, %rd215;
	ld.global.u64 	%rd370, [%rd145];
	ld.global.f64 	%fd301, [%rd145+8];
	setp.eq.s64 	%p52, %rd374, 0;
	@%p52 bra 	$L__BB29_112;
	setp.lt.f64 	%p53, %fd301, %fd305;
	selp.b64 	%rd370, %rd370, %rd374, %p53;
	selp.f64 	%fd301, %fd301, %fd305, %p53;
$L__BB29_112:
	ld.global.u64 	%rd374, [%rd145+4096];
	ld.global.f64 	%fd305, [%rd145+4104];
	setp.eq.s64 	%p54, %rd370, 0;
	@%p54 bra 	$L__BB29_114;
	setp.lt.f64 	%p55, %fd305, %fd301;
	selp.b64 	%rd374, %rd374, %rd370, %p55;
	selp.f64 	%fd305, %fd305, %fd301, %p55;
$L__BB29_114:
	add.s32 	%r423, %r423, 512;
	mov.f64 	%fd304, %fd305;
	mov.u64 	%rd373, %rd374;
$L__BB29_115:
	and.b32  	%r78, %r35, 256;
	setp.ne.s32 	%p56, %r78, 0;
	@%p56 bra 	$L__BB29_118;
	cvt.u64.u32 	%rd216, %r423;
	add.s64 	%rd217, %rd347, %rd216;
	shl.b64 	%rd218, %rd217, 4;
	add.s64 	%rd219, %rd2, %rd218;
	ld.global.u64 	%rd374, [%rd219];
	ld.global.f64 	%fd305, [%rd219+8];
	setp.eq.s64 	%p57, %rd373, 0;
	@%p57 bra 	$L__BB29_118;
	setp.lt.f64 	%p58, %fd305, %fd304;
	selp.b64 	%rd374, %rd374, %rd373, %p58;
	selp.f64 	%fd305, %fd305, %fd304, %p58;
$L__BB29_118:
	// begin inline asm
	mov.u32 %r79, %laneid;
	// end inline asm
	mov.b64 	{%r81, %r86}, %rd374;
	mov.b32 	%r97, 1;
	mov.b32 	%r98, 31;
	mov.b32 	%r99, -1;
	// begin inline asm
	shfl.sync.down.b32 %r80, %r81, %r97, %r98, %r99;
	// end inline asm
	// begin inline asm
	shfl.sync.down.b32 %r85, %r86, %r97, %r98, %r99;
	// end inline asm
	mov.b64 	%rd157, {%r80, %r85};
	mov.b64 	%rd220, %fd305;
	mov.b64 	{%r91, %r96}, %rd220;
	// begin inline asm
	shfl.sync.down.b32 %r90, %r91, %r97, %r98, %r99;
	// end inline asm
	// begin inline asm
	shfl.sync.down.b32 %r95, %r96, %r97, %r98, %r99;
	// end inline asm
	mov.b64 	%rd221, {%r90, %r95};
	mov.b64 	%fd127, %rd221;
	setp.gt.s32 	%p59, %r79, 30;
	mov.u64 	%rd375, %rd374;
	mov.f64 	%fd306, %fd305;
	@%p59 bra 	$L__BB29_121;
	setp.eq.s64 	%p60, %rd374, 0;
	mov.u64 	%rd375, %rd157;
	mov.f64 	%fd306, %fd127;
	@%p60 bra 	$L__BB29_121;
	setp.gt.f64 	%p61, %fd305, %fd127;
	selp.b64 	%rd375, %rd157, %rd374, %p61;
	selp.f64 	%fd306, %fd127, %fd305, %p61;
$L__BB29_121:
	mov.b64 	{%r101, %r106}, %rd375;
	mov.b32 	%r117, 2;
	mov.b32 	%r118, 31;
	mov.b32 	%r119, -1;
	// begin inline asm
	shfl.sync.down.b32 %r100, %r101, %r117, %r118, %r119;
	// end inline asm
	// begin inline asm
	shfl.sync.down.b32 %r105, %r106, %r117, %r118, %r119;
	// end inline asm
	mov.b64 	%rd161, {%r100, %r105};
	mov.b64 	%rd222, %fd306;
	mov.b64 	{%r111, %r116}, %rd222;
	// begin inline asm
	shfl.sync.down.b32 %r110, %r111, %r117, %r118, %r119;
	// end inline asm
	// begin inline asm
	shfl.sync.down.b32 %r115, %r116, %r117, %r118, %r119;
	// end inline asm
	mov.b64 	%rd223, {%r110, %r115};
	mov.b64 	%fd130, %rd223;
	setp.gt.s32 	%p62, %r79, 29;
	mov.u64 	%rd376, %rd375;
	mov.f64 	%fd307, %fd306;
	@%p62 bra 	$L__BB29_124;
	setp.eq.s64 	%p63, %rd375, 0;
	mov.u64 	%rd376, %rd161;
	mov.f64 	%fd307, %fd130;
	@%p63 bra 	$L__BB29_124;
	setp.gt.f64 	%p64, %fd306, %fd130;
	selp.b64 	%rd376, %rd161, %rd375, %p64;
	selp.f64 	%fd307, %fd130, %fd306, %p64;
$L__BB29_124:
	mov.b64 	{%r121, %r126}, %rd376;
	mov.b32 	%r137, 4;
	mov.b32 	%r138, 31;
	mov.b32 	%r139, -1;
	// begin inline asm
	shfl.sync.down.b32 %r120, %r121, %r137, %r138, %r139;
	// end inline asm
	// begin inline asm
	shfl.sync.down.b32 %r125, %r126, %r137, %r138, %r139;
	// end inline asm
	mov.b64 	%rd165, {%r120, %r125};
	mov.b64 	%rd224, %fd307;
	mov.b64 	{%r131, %r136}, %rd224;
	// begin inline asm
	shfl.sync.down.b32 %r130, %r131, %r137, %r138, %r139;
	// end inline asm
	// begin inline asm
	shfl.sync.down.b32 %r135, %r136, %r137, %r138, %r139;
	// end inline asm
	mov.b64 	%rd225, {%r130, %r135};
	mov.b64 	%fd133, %rd225;
	setp.gt.s32 	%p65, %r79, 27;
	mov.u64 	%rd377, %rd376;
	mov.f64 	%fd308, %fd307;
	@%p65 bra 	$L__BB29_127;
	setp.eq.s64 	%p66, %rd376, 0;
	mov.u64 	%rd377, %rd165;
	mov.f64 	%fd308, %fd133;
	@%p66 bra 	$L__BB29_127;
	setp.gt.f64 	%p67, %fd307, %fd133;
	selp.b64 	%rd377, %rd165, %rd376, %p67;
	selp.f64 	%fd308, %fd133, %fd307, %p67;
$L__BB29_127:
	mov.b64 	{%r141, %r146}, %rd377;
	mov.b32 	%r157, 8;
	mov.b32 	%r158, 31;
	mov.b32 	%r159, -1;
	// begin inline asm
	shfl.sync.down.b32 %r140, %r141, %r157, %r158, %r159;
	// end inline asm
	// begin inline asm
	shfl.sync.down.b32 %r145, %r146, %r157, %r158, %r159;
	// end inline asm
	mov.b64 	%rd169, {%r140, %r145};
	mov.b64 	%rd226, %fd308;
	mov.b64 	{%r151, %r156}, %rd226;
	// begin inline asm
	shfl.sync.down.b32 %r150, %r151, %r157, %r158, %r159;
	// end inline asm
	// begin inline asm
	shfl.sync.down.b32 %r155, %r156, %r157, %r158, %r159;
	// end inline asm
	mov.b64 	%rd227, {%r150, %r155};
	mov.b64 	%fd136, %rd227;
	setp.gt.s32 	%p68, %r79, 23;
	mov.u64 	%rd387, %rd377;
	mov.f64 	%fd318, %fd308;
	@%p68 bra 	$L__BB29_130;
	setp.eq.s64 	%p69, %rd377, 0;
	mov.u64 	%rd387, %rd169;
	mov.f64 	%fd318, %fd136;
	@%p69 bra 	$L__BB29_130;
	setp.gt.f64 	%p70, %fd308, %fd136;
	selp.b64 	%rd387, %rd169, %rd377, %p70;
	selp.f64 	%fd318, %fd136, %fd308, %p70;
$L__BB29_130:
	mov.b64 	{%r161, %r166}, %rd387;
	mov.b32 	%r177, 16;
	mov.b32 	%r178, 31;
	mov.b32 	%r179, -1;
	// begin inline asm
	shfl.sync.down.b32 %r160, %r161, %r177, %r178, %r179;
	// end inline asm
	// begin inline asm
	shfl.sync.down.b32 %r165, %r166, %r177, %r178, %r179;
	// end inline asm
	mov.b64 	%rd379, {%r160, %r165};
	mov.b64 	%rd228, %fd318;
	mov.b64 	{%r171, %r176}, %rd228;
	// begin inline asm
	shfl.sync.down.b32 %r170, %r171, %r177, %r178, %r179;
	// end inline asm
	// begin inline asm
	shfl.sync.down.b32 %r175, %r176, %r177, %r178, %r179;
	// end inline asm
	mov.b64 	%rd229, {%r170, %r175};
	mov.b64 	%fd310, %rd229;
	setp.gt.s32 	%p71, %r79, 15;
	@%p71 bra 	$L__BB29_135;
	setp.eq.s64 	%p72, %rd387, 0;
	@%p72 bra 	$L__BB29_133;
	setp.gt.f64 	%p73, %fd318, %fd310;
	selp.b64 	%rd379, %rd379, %rd387, %p73;
	selp.f64 	%fd310, %fd310, %fd318, %p73;
$L__BB29_133:
	setp.ne.s32 	%p74, %r79, 0;
	mov.f64 	%fd318, %fd310;
	mov.u64 	%rd387, %rd379;
	@%p74 bra 	$L__BB29_135;
	shr.u32 	%r180, %r28, 1;
	and.b32  	%r181, %r180, 496;
	mov.u32 	%r182, _ZZN3cub18CUB_300001_SM_10006detail6reduce18DeviceReduceKernelINS2_10policy_hubI10DEInstanceyN21DifferentialEvolution14determine_bestEE10Policy1000EN6thrust24THRUST_300001_SM_1000_NS6detail15normal_iteratorINSB_10device_ptrIS5_EEEEyS7_S5_N4cuda3std3__410__identityEEEvT0_PT3_T1_NS0_13GridEvenShareISO_EET2_T4_E12temp_storage;
	add.s32 	%r183, %r182, %r181;
	st.shared.u64 	[%r183+8], %rd379;
	st.shared.f64 	[%r183+16], %fd310;
$L__BB29_135:
	bar.sync 	0;
	setp.ne.s32 	%p75, %r28, 0;
	@%p75 bra 	$L__BB29_156;
	ld.shared.u64 	%rd178, [_ZZN3cub18CUB_300001_SM_10006detail6reduce18DeviceReduceKernelINS2_10policy_hubI10DEInstanceyN21DifferentialEvolution14determine_bestEE10Policy1000EN6thrust24THRUST_300001_SM_1000_NS6detail15normal_iteratorINSB_10device_ptrIS5_EEEEyS7_S5_N4cuda3std3__410__identityEEEvT0_PT3_T1_NS0_13GridEvenShareISO_EET2_T4_E12temp_storage+24];
	ld.shared.f64 	%fd143, [_ZZN3cub18CUB_300001_SM_10006detail6reduce18DeviceReduceKernelINS2_10policy_hubI10DEInstanceyN21DifferentialEvolution14determine_bestEE10Policy1000EN6thrust24THRUST_300001_SM_1000_NS6detail15normal_iteratorINSB_10device_ptrIS5_EEEEyS7_S5_N4cuda3std3__410__identityEEEvT0_PT3_T1_NS0_13GridEvenShareISO_EET2_T4_E12temp_storage+32];
	setp.eq.s64 	%p76, %rd387, 0;
	mov.u64 	%rd381, %rd178;
	mov.f64 	%fd312, %fd143;
	@%p76 bra 	$L__BB29_139;
	setp.geu.f64 	%p77, %fd143, %fd318;
	mov.u64 	%rd381, %rd387;
	mov.f64 	%fd312, %fd318;
	@%p77 bra 	$L__BB29_139;
	mov.u64 	%rd381, %rd178;
	mov.f64 	%fd312, %fd143;
$L__BB29_139:
	ld.shared.u64 	%rd180, [_ZZN3cub18CUB_300001_SM_10006detail6reduce18DeviceReduceKernelINS2_10policy_hubI10DEInstanceyN21DifferentialEvolution14determine_bestEE10Policy1000EN6thrust24THRUST_300001_SM_1000_NS6detail15normal_iteratorINSB_10device_ptrIS5_EEEEyS7_S5_N4cuda3std3__410__identityEEEvT0_PT3_T1_NS0_13GridEvenShareISO_EET2_T4_E12temp_storage+40];
	ld.shared.f64 	%fd145, [_ZZN3cub18CUB_300001_SM_10006detail6reduce18DeviceReduceKernelINS2_10policy_hubI10DEInstanceyN21DifferentialEvolution14determine_bestEE10Policy1000EN6thrust24THRUST_300001_SM_1000_NS6detail15normal_iteratorINSB_10device_ptrIS5_EEEEyS7_S5_N4cuda3std3__410__identityEEEvT0_PT3_T1_NS0_13GridEvenShareISO_EET2_T4_E12temp_storage+48];
	setp.eq.s64 	%p78, %rd381, 0;
	mov.u64 	%rd382, %rd180;
	mov.f64 	%fd313, %fd145;
	@%p78 bra 	$L__BB29_142;
	setp.geu.f64 	%p79, %fd145, %fd312;
	mov.u64 	%rd382, %rd381;
	mov.f64 	%fd313, %fd312;
	@%p79 bra 	$L__BB29_142;
	mov.u64 	%rd382, %rd180;
	mov.f64 	%fd313, %fd145;
$L__BB29_142:
	ld.shared.u64 	%rd182, [_ZZN3cub18CUB_300001_SM_10006detail6reduce18DeviceReduceKernelINS2_10policy_hubI10DEInstanceyN21DifferentialEvolution14determine_bestEE10Policy1000EN6thrust24THRUST_300001_SM_1000_NS6detail15normal_iteratorINSB_10device_ptrIS5_EEEEyS7_S5_N4cuda3std3__410__identityEEEvT0_PT3_T1_NS0_13GridEvenShareISO_EET2_T4_E12temp_storage+56];
	ld.shared.f64 	%fd147, [_ZZN3cub18CUB_300001_SM_10006detail6reduce18DeviceReduceKernelINS2_10policy_hubI10DEInstanceyN21DifferentialEvolution14determine_bestEE10Policy1000EN6thrust24THRUST_300001_SM_1000_NS6detail15normal_iteratorINSB_10device_ptrIS5_EEEEyS7_S5_N4cuda3std3__410__identityEEEvT0_PT3_T1_NS0_13GridEvenShareISO_EET2_T4_E12temp_storage+64];
	setp.eq.s64 	%p80, %rd382, 0;
	mov.u64 	%rd383, %rd182;
	mov.f64 	%fd314, %fd147;
	@%p80 bra 	$L__BB29_145;
	setp.geu.f64 	%p81, %fd147, %fd313;
	mov.u64 	%rd383, %rd382;
	mov.f64 	%fd314, %fd313;
	@%p81 bra 	$L__BB29_145;
	mov.u64 	%rd383, %rd182;
	mov.f64 	%fd314, %fd147;
$L__BB29_145:
	ld.shared.u64 	%rd184, [_ZZN3cub18CUB_300001_SM_10006detail6reduce18DeviceReduceKernelINS2_10policy_hubI10DEInstanceyN21DifferentialEvolution14determine_bestEE10Policy1000EN6thrust24THRUST_300001_SM_1000_NS6detail15normal_iteratorINSB_10device_ptrIS5_EEEEyS7_S5_N4cuda3std3__410__identityEEEvT0_PT3_T1_NS0_13GridEvenShareISO_EET2_T4_E12temp_storage+72];
	ld.shared.f64 	%fd149, [_ZZN3cub18CUB_300001_SM_10006detail6reduce18DeviceReduceKernelINS2_10policy_hubI10DEInstanceyN21DifferentialEvolution14determine_bestEE10Policy1000EN6thrust24THRUST_300001_SM_1000_NS6detail15normal_iteratorINSB_10device_ptrIS5_EEEEyS7_S5_N4cuda3std3__410__identityEEEvT0_PT3_T1_NS0_13GridEvenShareISO_EET2_T4_E12temp_storage+80];
	setp.eq.s64 	%p82, %rd383, 0;
	mov.u64 	%rd384, %rd184;
	mov.f64 	%fd315, %fd149;
	@%p82 bra 	$L__BB29_148;
	setp.geu.f64 	%p83, %fd149, %fd314;
	mov.u64 	%rd384, %rd383;
	mov.f64 	%fd315, %fd314;
	@%p83 bra 	$L__BB29_148;
	mov.u64 	%rd384, %rd184;
	mov.f64 	%fd315, %fd149;
$L__BB29_148:
	ld.shared.u64 	%rd186, [_ZZN3cub18CUB_300001_SM_10006detail6reduce18DeviceReduceKernelINS2_10policy_hubI10DEInstanceyN21DifferentialEvolution14determine_bestEE10Policy1000EN6thrust24THRUST_300001_SM_1000_NS6detail15normal_iteratorINSB_10device_ptrIS5_EEEEyS7_S5_N4cuda3std3__410__identityEEEvT0_PT3_T1_NS0_13GridEvenShareISO_EET2_T4_E12temp_storage+88];
	ld.shared.f64 	%fd151, [_ZZN3cub18CUB_300001_SM_10006detail6reduce18DeviceReduceKernelINS2_10policy_hubI10DEInstanceyN21DifferentialEvolution14determine_bestEE10Policy1000EN6thrust24THRUST_300001_SM_1000_NS6detail15normal_iteratorINSB_10device_ptrIS5_EEEEyS7_S5_N4cuda3std3__410__identityEEEvT0_PT3_T1_NS0_13GridEvenShareISO_EET2_T4_E12temp_storage+96];
	setp.eq.s64 	%p84, %rd384, 0;
	mov.u64 	%rd385, %rd186;
	mov.f64 	%fd316, %fd151;
	@%p84 bra 	$L__BB29_151;
	setp.geu.f64 	%p85, %fd151, %fd315;
	mov.u64 	%rd385, %rd384;
	mov.f64 	%fd316, %fd315;
	@%p85 bra 	$L__BB29_151;
	mov.u64 	%rd385, %rd186;
	mov.f64 	%fd316, %fd151;
$L__BB29_151:
	ld.shared.u64 	%rd188, [_ZZN3cub18CUB_300001_SM_10006detail6reduce18DeviceReduceKernelINS2_10policy_hubI10DEInstanceyN21DifferentialEvolution14determine_bestEE10Policy1000EN6thrust24THRUST_300001_SM_1000_NS6detail15normal_iteratorINSB_10device_ptrIS5_EEEEyS7_S5_N4cuda3std3__410__identityEEEvT0_PT3_T1_NS0_13GridEvenShareISO_EET2_T4_E12temp_storage+104];
	ld.shared.f64 	%fd153, [_ZZN3cub18CUB_300001_SM_10006detail6reduce18DeviceReduceKernelINS2_10policy_hubI10DEInstanceyN21DifferentialEvolution14determine_bestEE10Policy1000EN6thrust24THRUST_300001_SM_1000_NS6detail15normal_iteratorINSB_10device_ptrIS5_EEEEyS7_S5_N4cuda3std3__410__identityEEEvT0_PT3_T1_NS0_13GridEvenShareISO_EET2_T4_E12temp_storage+112];
	setp.eq.s64 	%p86, %rd385, 0;
	mov.u64 	%rd386, %rd188;
	mov.f64 	%fd317, %fd153;
	@%p86 bra 	$L__BB29_154;
	setp.geu.f64 	%p87, %fd153, %fd316;
	mov.u64 	%rd386, %rd385;
	mov.f64 	%fd317, %fd316;
	@%p87 bra 	$L__BB29_154;
	mov.u64 	%rd386, %rd188;
	mov.f64 	%fd317, %fd153;
$L__BB29_154:
	ld.shared.u64 	%rd387, [_ZZN3cub18CUB_300001_SM_10006detail6reduce18DeviceReduceKernelINS2_10policy_hubI10DEInstanceyN21DifferentialEvolution14determine_bestEE10Policy1000EN6thrust24THRUST_300001_SM_1000_NS6detail15normal_iteratorINSB_10device_ptrIS5_EEEEyS7_S5_N4cuda3std3__410__identityEEEvT0_PT3_T1_NS0_13GridEvenShareISO_EET2_T4_E12temp_storage+120];
	ld.shared.f64 	%fd318, [_ZZN3cub18CUB_300001_SM_10006detail6reduce18DeviceReduceKernelINS2_10policy_hubI10DEInstanceyN21DifferentialEvolution14determine_bestEE10Policy1000EN6thrust24THRUST_300001_SM_1000_NS6detail15normal_iteratorINSB_10device_ptrIS5_EEEEyS7_S5_N4cuda3std3__410__identityEEEvT0_PT3_T1_NS0_13GridEvenShareISO_EET2_T4_E12temp_storage+128];
	setp.eq.s64 	%p88, %rd386, 0;
	@%p88 bra 	$L__BB29_156;
	setp.lt.f64 	%p89, %fd318, %fd317;
	selp.b64 	%rd387, %rd387, %rd386, %p89;
	selp.f64 	%fd318, %fd318, %fd317, %p89;
$L__BB29_156:
	mov.u32 	%r412, %tid.x;
	setp.ne.s32 	%p230, %r412, 0;
	@%p230 bra 	$L__BB29_158;
	ld.param.u64 	%rd321, [_ZN3cub18CUB_300001_SM_10006detail6reduce18DeviceReduceKernelINS2_10policy_hubI10DEInstanceyN21DifferentialEvolution14determine_bestEE10Policy1000EN6thrust24THRUST_300001_SM_1000_NS6detail15normal_iteratorINSB_10device_ptrIS5_EEEEyS7_S5_N4cuda3std3__410__identityEEEvT0_PT3_T1_NS0_13GridEvenShareISO_EET2_T4__param_1];
	cvta.to.global.u64 	%rd318, %rd321;
	mul.wide.u32 	%rd319, %r2, 16;
	add.s64 	%rd320, %rd318, %rd319;
	st.global.u64 	[%rd320], %rd387;
	st.global.f64 	[%rd320+8], %fd318;
$L__BB29_158:
	ret;

}
	// .globl	_ZN3cub18CUB_300001_SM_10006detail6reduce28DeviceReduceSingleTileKernelINS2_10policy_hubI10DEInstanceyN21DifferentialEvolution14determine_bestEE10Policy1000EPS5_SA_iS7_S5_S5_N4cuda3std3__410__identityEEEvT0_T1_T2_T3_T4_T6_
.visible .entry _ZN3cub18CUB_300001_SM_10006detail6reduce28DeviceReduceSingleTileKernelINS2_10policy_hubI10DEInstanceyN21DifferentialEvolution14determine_bestEE10Policy1000EPS5_SA_iS7_S5_S5_N4cuda3std3__410__identityEEEvT0_T1_T2_T3_T4_T6_(
	.param .u64 .ptr .align 1 _ZN3cub18CUB_300001_SM_10006detail6reduce28DeviceReduceSingleTileKernelINS2_10policy_hubI10DEInstanceyN21DifferentialEvolution14determine_bestEE10Policy1000EPS5_SA_iS7_S5_S5_N4cuda3std3__410__identityEEEvT0_T1_T2_T3_T4_T6__param_0,
	.param .u64 .ptr .align 1 _ZN3cub18CUB_300001_SM_10006detail6reduce28DeviceReduceSingleTileKernelINS2_10policy_hubI10DEInstanceyN21DifferentialEvolution14determine_bestEE10Policy1000EPS5_SA_iS7_S5_S5_N4cuda3std3__410__identityEEEvT0_T1_T2_T3_T4_T6__param_1,
	.param .u32 _ZN3cub18CUB_300001_SM_10006detail6reduce28DeviceReduceSingleTileKernelINS2_10policy_hubI10DEInstanceyN21DifferentialEvolution14determine_bestEE10Policy1000EPS5_SA_iS7_S5_S5_N4cuda3std3__410__identityEEEvT0_T1_T2_T3_T4_T6__param_2,
	.param .align 1 .b8 _ZN3cub18CUB_300001_SM_10006detail6reduce28DeviceReduceSingleTileKernelINS2_10policy_hubI10DEInstanceyN21DifferentialEvolution14determine_bestEE10Policy1000EPS5_SA_iS7_S5_S5_N4cuda3std3__410__identityEEEvT0_T1_T2_T3_T4_T6__param_3[1],
	.param .align 8 .b8 _ZN3cub18CUB_300001_SM_10006detail6reduce28DeviceReduceSingleTileKernelINS2_10policy_hubI10DEInstanceyN21DifferentialEvolution14determine_bestEE10Policy1000EPS5_SA_iS7_S5_S5_N4cuda3std3__410__identityEEEvT0_T1_T2_T3_T4_T6__param_4[16],
	.param .align 1 .b8 _ZN3cub18CUB_300001_SM_10006detail6reduce28DeviceReduceSingleTileKernelINS2_10policy_hubI10DEInstanceyN21DifferentialEvolution14determine_bestEE10Policy1000EPS5_SA_iS7_S5_S5_N4cuda3std3__410__identityEEEvT0_T1_T2_T3_T4_T6__param_5[1]
)
.maxntid 256
.minnctapersm 1
{
	.reg .pred 	%p<178>;
	.reg .b32 	%r<395>;
	.reg .b64 	%rd<358>;
	.reg .b64 	%fd<228>;
	// demoted variable
	.shared .align 8 .b8 _ZZN3cub18CUB_300001_SM_10006detail6reduce28DeviceReduceSingleTileKernelINS2_10policy_hubI10DEInstanceyN21DifferentialEvolution14determine_bestEE10Policy1000EPS5_SA_iS7_S5_S5_N4cuda3std3__410__identityEEEvT0_T1_T2_T3_T4_T6_E12temp_storage[152];
	ld.param.u64 	%rd161, [_ZN3cub18CUB_300001_SM_10006detail6reduce28DeviceReduceSingleTileKernelINS2_10policy_hubI10DEInstanceyN21DifferentialEvolution14determine_bestEE10Policy1000EPS5_SA_iS7_S5_S5_N4cuda3std3__410__identityEEEvT0_T1_T2_T3_T4_T6__param_0];
	ld.param.u64 	%rd2, [_ZN3cub18CUB_300001_SM_10006detail6reduce28DeviceReduceSingleTileKernelINS2_10policy_hubI10DEInstanceyN21DifferentialEvolution14determine_bestEE10Policy1000EPS5_SA_iS7_S5_S5_N4cuda3std3__410__identityEEEvT0_T1_T2_T3_T4_T6__param_4];
	ld.param.f64 	%fd1, [_ZN3cub18CUB_300001_SM_10006detail6reduce28DeviceReduceSingleTileKernelINS2_10policy_hubI10DEInstanceyN21DifferentialEvolution14determine_bestEE10Policy1000EPS5_SA_iS7_S5_S5_N4cuda3std3__410__identityEEEvT0_T1_T2_T3_T4_T6__param_4+8];
	ld.param.u64 	%rd162, [_ZN3cub18CUB_300001_SM_10006detail6reduce28DeviceReduceSingleTileKernelINS2_10policy_hubI10DEInstanceyN21DifferentialEvolution14determine_bestEE10Policy1000EPS5_SA_iS7_S5_S5_N4cuda3std3__410__identityEEEvT0_T1_T2_T3_T4_T6__param_1];
	ld.param.u32 	%r42, [_ZN3cub18CUB_300001_SM_10006detail6reduce28DeviceReduceSingleTileKernelINS2_10policy_hubI10DEInstanceyN21DifferentialEvolution14determine_bestEE10Policy1000EPS5_SA_iS7_S5_S5_N4cuda3std3__410__identityEEEvT0_T1_T2_T3_T4_T6__param_2];
	cvta.to.global.u64 	%rd1, %rd162;
	setp.ne.s32 	%p1, %r42, 0;
	@%p1 bra 	$L__BB30_3;
	mov.u32 	%r381, %tid.x;
	setp.ne.s32 	%p177, %r381, 0;
	@%p177 bra 	$L__BB30_134;
	st.global.u64 	[%rd1], %rd2;
	st.global.f64 	[%rd1+8], %fd1;
	bra.uni 	$L__BB30_134;
$L__BB30_3:
	setp.gt.s32 	%p2, %r42, 1023;
	@%p2 bra 	$L__BB30_56;
	mov.u32 	%r1, %tid.x;
	setp.ge.s32 	%p67, %r1, %r42;
	mov.f64 	%fd184, 0dBFF0000000000000;
	mov.b64 	%rd313, 0;
	mov.u32 	%r385, %r1;
	@%p67 bra 	$L__BB30_6;
	mul.wide.u32 	%rd240, %r1, 16;
	add.s64 	%rd237, %rd161, %rd240;
	// begin inline asm
	ld.global.nc.u64 %rd313, [%rd237];
	// end inline asm
	add.s64 	%rd239, %rd237, 8;
	// begin inline asm
	ld.global.nc.u64 %rd238, [%rd239];
	// end inline asm
	mov.b64 	%fd184, %rd238;
	add.s32 	%r385, %r1, 256;
$L__BB30_6:
	setp.ge.s32 	%p68, %r385, %r42;
	@%p68 bra 	$L__BB30_12;
	not.b32 	%r157, %r385;
	add.s32 	%r4, %r42, %r157;
	and.b32  	%r158, %r4, 768;
	setp.eq.s32 	%p69, %r158, 768;
	@%p69 bra 	$L__BB30_10;
	mul.wide.u32 	%rd242, %r385, 16;
	add.s64 	%rd308, %rd161, %rd242;
	shr.u32 	%r159, %r4, 8;
	add.s32 	%r160, %r159, 1;
	and.b32  	%r161, %r160, 3;
	neg.s32 	%r383, %r161;
$L__BB30_9:
	.pragma "nounroll";
	// begin inline asm
	ld.global.nc.u64 %rd243, [%rd308];
	// end inline asm
	add.s64 	%rd246, %rd308, 8;
	// begin inline asm
	ld.global.nc.u64 %rd245, [%rd246];
	// end inline asm
	mov.b64 	%fd129, %rd245;
	setp.eq.s64 	%p70, %rd313, 0;
	setp.gt.f64 	%p71, %fd184, %fd129;
	or.pred  	%p72, %p70, %p71;
	selp.f64 	%fd184, %fd129, %fd184, %p72;
	selp.b64 	%rd313, %rd243, %rd313, %p72;
	add.s32 	%r385, %r385, 256;
	add.s64 	%rd308, %rd308, 4096;
	add.s32 	%r383, %r383, 1;
	setp.ne.s32 	%p73, %r383, 0;
	@%p73 bra 	$L__BB30_9;
$L__BB30_10:
	setp.lt.u32 	%p74, %r4, 768;
	@%p74 bra 	$L__BB30_12;
$L__BB30_11:
	mul.wide.s32 	%rd263, %r385, 16;
	add.s64 	%rd248, %rd161, %rd263;
	// begin inline asm
	ld.global.nc.u64 %rd247, [%rd248];
	// end inline asm
	add.s64 	%rd250, %rd248, 8;
	// begin inline asm
	ld.global.nc.u64 %rd249, [%rd250];
	// end inline asm
	mov.b64 	%fd130, %rd249;
	setp.eq.s64 	%p75, %rd313, 0;
	setp.gt.f64 	%p76, %fd184, %fd130;
	or.pred  	%p77, %p75, %p76;
	selp.f64 	%fd131, %fd130, %fd184, %p77;
	selp.b64 	%rd264, %rd247, %rd313, %p77;
	add.s64 	%rd252, %rd248, 4096;
	// begin inline asm
	ld.global.nc.u64 %rd251, [%rd252];
	// end inline asm
	add.s64 	%rd254, %rd248, 4104;
	// begin inline asm
	ld.global.nc.u64 %rd253, [%rd254];
	// end inline asm
	mov.b64 	%fd133, %rd253;
	setp.eq.s64 	%p78, %rd264, 0;
	setp.gt.f64 	%p79, %fd131, %fd133;
	or.pred  	%p80, %p78, %p79;
	selp.f64 	%fd134, %fd133, %fd131, %p80;
	selp.b64 	%rd265, %rd251, %rd264, %p80;
	add.s64 	%rd256, %rd248, 8192;
	// begin inline asm
	ld.global.nc.u64 %rd255, [%rd256];
	// end inline asm
	add.s64 	%rd258, %rd248, 8200;
	// begin inline asm
	ld.global.nc.u64 %rd257, [%rd258];
	// end inline asm
	mov.b64 	%fd136, %rd257;
	setp.eq.s64 	%p81, %rd265, 0;
	setp.gt.f64 	%p82, %fd134, %fd136;
	or.pred  	%p83, %p81, %p82;
	selp.f64 	%fd137, %fd136, %fd134, %p83;
	selp.b64 	%rd266, %rd255, %rd265, %p83;
	add.s64 	%rd260, %rd248, 12288;
	// begin inline asm
	ld.global.nc.u64 %rd259, [%rd260];
	// end inline asm
	add.s64 	%rd262, %rd248, 12296;
	// begin inline asm
	ld.global.nc.u64 %rd261, [%rd262];
	// end inline asm
	mov.b64 	%fd139, %rd261;
	setp.eq.s64 	%p84, %rd266, 0;
	setp.gt.f64 	%p85, %fd137, %fd139;
	or.pred  	%p86, %p84, %p85;
	selp.f64 	%fd184, %fd139, %fd137, %p86;
	selp.b64 	%rd313, %rd259, %rd266, %p86;
	add.s32 	%r385, %r385, 1024;
	setp.lt.s32 	%p87, %r385, %r42;
	@%p87 bra 	$L__BB30_11;
$L__BB30_12:
	setp.lt.s32 	%p88, %r42, 256;
	@%p88 bra 	$L__BB30_30;
	// begin inline asm
	mov.u32 %r275, %laneid;
	// end inline asm
	mov.b64 	{%r277, %r282}, %rd313;
	mov.b32 	%r293, 1;
	mov.b32 	%r294, 31;
	mov.b32 	%r295, -1;
	// begin inline asm
	shfl.sync.down.b32 %r276, %r277, %r293, %r294, %r295;
	// end inline asm
	// begin inline asm
	shfl.sync.down.b32 %r281, %r282, %r293, %r294, %r295;
	// end inline asm
	mov.b64 	%rd15, {%r276, %r281};
	mov.b64 	%rd283, %fd184;
	mov.b64 	{%r287, %r292}, %rd283;
	// begin inline asm
	shfl.sync.down.b32 %r286, %r287, %r293, %r294, %r295;
	// end inline asm
	// begin inline asm
	shfl.sync.down.b32 %r291, %r292, %r293, %r294, %r295;
	// end inline asm
	mov.b64 	%rd284, {%r286, %r291};
	mov.b64 	%fd11, %rd284;
	setp.gt.s32 	%p135, %r275, 30;
	mov.f64 	%fd185, %fd184;
	mov.u64 	%rd314, %rd313;
	@%p135 bra 	$L__BB30_16;
	setp.eq.s64 	%p136, %rd313, 0;
	mov.f64 	%fd185, %fd11;
	mov.u64 	%rd314, %rd15;
	@%p136 bra 	$L__BB30_16;
	setp.gt.f64 	%p137, %fd184, %fd11;
	selp.b64 	%rd314, %rd15, %rd313, %p137;
	selp.f64 	%fd185, %fd11, %fd184, %p137;
$L__BB30_16:
	mov.b64 	{%r297, %r302}, %rd314;
	mov.b32 	%r313, 2;
	mov.b32 	%r314, 31;
	mov.b32 	%r315, -1;
	// begin inline asm
	shfl.sync.down.b32 %r296, %r297, %r313, %r314, %r315;
	// end inline asm
	// begin inline asm
	shfl.sync.down.b32 %r301, %r302, %r313, %r314, %r315;
	// end inline asm
	mov.b64 	%rd19, {%r296, %r301};
	mov.b64 	%rd285, %fd185;
	mov.b64 	{%r307, %r312}, %rd285;
	// begin inline asm
	shfl.sync.down.b32 %r306, %r307, %r313, %r314, %r315;
	// end inline asm
	// begin inline asm
	shfl.sync.down.b32 %r311, %r312, %r313, %r314, %r315;
	// end inline asm
	mov.b64 	%rd286, {%r306, %r311};
	mov.b64 	%fd14, %rd286;
	setp.gt.s32 	%p138, %r275, 29;
	mov.f64 	%fd186, %fd185;
	mov.u64 	%rd315, %rd314;
	@%p138 bra 	$L__BB30_19;
	setp.eq.s64 	%p139, %rd314, 0;
	mov.f64 	%fd186, %fd14;
	mov.u64 	%rd315, %rd19;
	@%p139 bra 	$L__BB30_19;
	setp.gt.f64 	%p140, %fd185, %fd14;
	selp.b64 	%rd315, %rd19, %rd314, %p140;
	selp.f64 	%fd186, %fd14, %fd185, %p140;
$L__BB30_19:
	mov.b64 	{%r317, %r322}, %rd315;
	mov.b32 	%r333, 4;
	mov.b32 	%r334, 31;
	mov.b32 	%r335, -1;
	// begin inline asm
	shfl.sync.down.b32 %r316, %r317, %r333, %r334, %r335;
	// end inline asm
	// begin inline asm
	shfl.sync.down.b32 %r321, %r322, %r333, %r334, %r335;
	// end inline asm
	mov.b64 	%rd23, {%r316, %r321};
	mov.b64 	%rd287, %fd186;
	mov.b64 	{%r327, %r332}, %rd287;
	// begin inline asm
	shfl.sync.down.b32 %r326, %r327, %r333, %r334, %r335;
	// end inline asm
	// begin inline asm
	shfl.sync.down.b32 %r331, %r332, %r333, %r334, %r335;
	// end inline asm
	mov.b64 	%rd288, {%r326, %r331};
	mov.b64 	%fd17, %rd288;
	setp.gt.s32 	%p141, %r275, 27;
	mov.f64 	%fd187, %fd186;
	mov.u64 	%rd316, %rd315;
	@%p141 bra 	$L__BB30_22;
	setp.eq.s64 	%p142, %rd315, 0;
	mov.f64 	%fd187, %fd17;
	mov.u64 	%rd316, %rd23;
	@%p142 bra 	$L__BB30_22;
	setp.gt.f64 	%p143, %fd186, %fd17;
	selp.b64 	%rd316, %rd23, %rd315, %p143;
	selp.f64 	%fd187, %fd17, %fd186, %p143;
$L__BB30_22:
	mov.b64 	{%r337, %r342}, %rd316;
	mov.b32 	%r353, 8;
	mov.b32 	%r354, 31;
	mov.b32 	%r355, -1;
	// begin inline asm
	shfl.sync.down.b32 %r336, %r337, %r353, %r354, %r355;
	// end inline asm
	// begin inline asm
	shfl.sync.down.b32 %r341, %r342, %r353, %r354, %r355;
	// end inline asm
	mov.b64 	%rd27, {%r336, %r341};
	mov.b64 	%rd289, %fd187;
	mov.b64 	{%r347, %r352}, %rd289;
	// begin inline asm
	shfl.sync.down.b32 %r346, %r347, %r353, %r354, %r355;
	// end inline asm
	// begin inline asm
	shfl.sync.down.b32 %r351, %r352, %r353, %r354, %r355;
	// end inline asm
	mov.b64 	%rd290, {%r346, %r351};
	mov.b64 	%fd20, %rd290;
	setp.gt.s32 	%p144, %r275, 23;
	mov.f64 	%fd226, %fd187;
	mov.u64 	%rd356, %rd316;
	@%p144 bra 	$L__BB30_25;
	setp.eq.s64 	%p145, %rd316, 0;
	mov.f64 	%fd226, %fd20;
	mov.u64 	%rd356, %rd27;
	@%p145 bra 	$L__BB30_25;
	setp.gt.f64 	%p146, %fd187, %fd20;
	selp.b64 	%rd356, %rd27, %rd316, %p146;
	selp.f64 	%fd226, %fd20, %fd187, %p146;
$L__BB30_25:
	mov.b64 	{%r357, %r362}, %rd356;
	mov.b32 	%r373, 16;
	mov.b32 	%r374, 31;
	mov.b32 	%r375, -1;
	// begin inline asm
	shfl.sync.down.b32 %r356, %r357, %r373, %r374, %r375;
	// end inline asm
	// begin inline asm
	shfl.sync.down.b32 %r361, %r362, %r373, %r374, %r375;
	// end inline asm
	mov.b64 	%rd291, %fd226;
	mov.b64 	{%r367, %r372}, %rd291;
	// begin inline asm
	shfl.sync.down.b32 %r366, %r367, %r373, %r374, %r375;
	// end inline asm
	// begin inline asm
	shfl.sync.down.b32 %r371, %r372, %r373, %r374, %r375;
	// end inline asm
	setp.gt.s32 	%p147, %r275, 15;
	@%p147 bra 	$L__BB30_28;
	mov.b64 	%rd292, {%r366, %r371};
	mov.b64 	%fd152, %rd292;
	mov.b64 	%rd293, {%r356, %r361};
	setp.eq.s64 	%p148, %rd356, 0;
	setp.gt.f64 	%p149, %fd226, %fd152;
	or.pred  	%p150, %p148, %p149;
	selp.f64 	%fd226, %fd152, %fd226, %p150;
	selp.b64 	%rd356, %rd293, %rd356, %p150;
	setp.ne.s32 	%p151, %r275, 0;
	@%p151 bra 	$L__BB30_28;
	shr.u32 	%r376, %r1, 1;
	and.b32  	%r377, %r376, 496;
	mov.u32 	%r378, _ZZN3cub18CUB_300001_SM_10006detail6reduce28DeviceReduceSingleTileKernelINS2_10policy_hubI10DEInstanceyN21DifferentialEvolution14determine_bestEE10Policy1000EPS5_SA_iS7_S5_S5_N4cuda3std3__410__identityEEEvT0_T1_T2_T3_T4_T6_E12temp_storage;
	add.s32 	%r379, %r378, %r377;
	st.shared.u64 	[%r379+8], %rd356;
	st.shared.f64 	[%r379+16], %fd226;
$L__BB30_28:
	bar.sync 	0;
	setp.ne.s32 	%p152, %r1, 0;
	@%p152 bra 	$L__BB30_130;
	ld.shared.u64 	%rd294, [_ZZN3cub18CUB_300001_SM_10006detail6reduce28DeviceReduceSingleTileKernelINS2_10policy_hubI10DEInstanceyN21DifferentialEvolution14determine_bestEE10Policy1000EPS5_SA_iS7_S5_S5_N4cuda3std3__410__identityEEEvT0_T1_T2_T3_T4_T6_E12temp_storage+24];
	ld.shared.f64 	%fd153, [_ZZN3cub18CUB_300001_SM_10006detail6reduce28DeviceReduceSingleTileKernelINS2_10policy_hubI10DEInstanceyN21DifferentialEvolution14determine_bestEE10Policy1000EPS5_SA_iS7_S5_S5_N4cuda3std3__410__identityEEEvT0_T1_T2_T3_T4_T6_E12temp_storage+32];
	setp.eq.s64 	%p153, %rd356, 0;
	setp.lt.f64 	%p154, %fd153, %fd226;
	or.pred  	%p155, %p153, %p154;
	selp.f64 	%fd155, %fd153, %fd226, %p155;
	selp.b64 	%rd295, %rd294, %rd356, %p155;
	ld.shared.u64 	%rd296, [_ZZN3cub18CUB_300001_SM_10006detail6reduce28DeviceReduceSingleTileKernelINS2_10policy_hubI10DEInstanceyN21DifferentialEvolution14determine_bestEE10Policy1000EPS5_SA_iS7_S5_S5_N4cuda3std3__410__identityEEEvT0_T1_T2_T3_T4_T6_E12temp_storage+40];
	ld.shared.f64 	%fd157, [_ZZN3cub18CUB_300001_SM_10006detail6reduce28DeviceReduceSingleTileKernelINS2_10policy_hubI10DEInstanceyN21DifferentialEvolution14determine_bestEE10Policy1000EPS5_SA_iS7_S5_S5_N4cuda3std3__410__identityEEEvT0_T1_T2_T3_T4_T6_E12temp_storage+48];
	setp.eq.s64 	%p156, %rd295, 0;
	setp.lt.f64 	%p157, %fd157, %fd155;
	or.pred  	%p158, %p156, %p157;
	selp.f64 	%fd159, %fd157, %fd155, %p158;
	selp.b64 	%rd297, %rd296, %rd295, %p158;
	ld.shared.u64 	%rd298, [_ZZN3cub18CUB_300001_SM_10006detail6reduce28DeviceReduceSingleTileKernelINS2_10policy_hubI10DEInstanceyN21DifferentialEvolution14determine_bestEE10Policy1000EPS5_SA_iS7_S5_S5_N4cuda3std3__410__identityEEEvT0_T1_T2_T3_T4_T6_E12temp_storage+56];
	ld.shared.f64 	%fd161, [_ZZN3cub18CUB_300001_SM_10006detail6reduce28DeviceReduceSingleTileKernelINS2_10policy_hubI10DEInstanceyN21DifferentialEvolution14determine_bestEE10Policy1000EPS5_SA_iS7_S5_S5_N4cuda3std3__410__identityEEEvT0_T1_T2_T3_T4_T6_E12temp_storage+64];
	setp.eq.s64 	%p159, %rd297, 0;
	setp.lt.f64 	%p160, %fd161, %fd159;
	or.pred  	%p161, %p159, %p160;
	selp.f64 	%fd163, %fd161, %fd159, %p161;
	selp.b64 	%rd299, %rd298, %rd297, %p161;
	ld.shared.u64 	%rd300, [_ZZN3cub18CUB_300001_SM_10006detail6reduce28DeviceReduceSingleTileKernelINS2_10policy_hubI10DEInstanceyN21DifferentialEvolution14determine_bestEE10Policy1000EPS5_SA_iS7_S5_S5_N4cuda3std3__410__identityEEEvT0_T1_T2_T3_T4_T6_E12temp_storage+72];
	ld.shared.f64 	%fd165, [_ZZN3cub18CUB_300001_SM_10006detail6reduce28DeviceReduceSingleTileKernelINS2_10policy_hubI10DEInstanceyN21DifferentialEvolution14determine_bestEE10Policy1000EPS5_SA_iS7_S5_S5_N4cuda3std3__410__identityEEEvT0_T1_T2_T3_T4_T6_E12temp_storage+80];
	setp.eq.s64 	%p162, %rd299, 0;
	setp.lt.f64 	%p163, %fd165, %fd163;
	or.pred  	%p164, %p162, %p163;
	selp.f64 	%fd167, %fd165, %fd163, %p164;
	selp.b64 	%rd301, %rd300, %rd299, %p164;
	ld.shared.u64 	%rd302, [_ZZN3cub18CUB_300001_SM_10006detail6reduce28DeviceReduceSingleTileKernelINS2_10policy_hubI10DEInstanceyN21DifferentialEvolution14determine_bestEE10Policy1000EPS5_SA_iS7_S5_S5_N4cuda3std3__410__identityEEEvT0_T1_T2_T3_T4_T6_E12temp_storage+88];
	ld.shared.f64 	%fd169, [_ZZN3cub18CUB_300001_SM_10006detail6reduce28DeviceReduceSingleTileKernelINS2_10policy_hubI10DEInstanceyN21DifferentialEvolution14determine_bestEE10Policy1000EPS5_SA_iS7_S5_S5_N4cuda3std3__410__identityEEEvT0_T1_T2_T3_T4_T6_E12temp_storage+96];
	setp.eq.s64 	%p165, %rd301, 0;
	setp.lt.f64 	%p166, %fd169, %fd167;
	or.pred  	%p167, %p165, %p166;
	selp.f64 	%fd171, %fd169, %fd167, %p167;
	selp.b64 	%rd303, %rd302, %rd301, %p167;
	ld.shared.u64 	%rd304, [_ZZN3cub18CUB_300001_SM_10006detail6reduce28DeviceReduceSingleTileKernelINS2_10policy_hubI10DEInstanceyN21DifferentialEvolution14determine_bestEE10Policy1000EPS5_SA_iS7_S5_S5_N4cuda3std3__410__identityEEEvT0_T1_T2_T3_T4_T6_E12temp_storage+104];
	ld.shared.f64 	%fd173, [_ZZN3cub18CUB_300001_SM_10006detail6reduce28DeviceReduceSingleTileKernelINS2_10policy_hubI10DEInstanceyN21DifferentialEvolution14determine_bestEE10Policy1000EPS5_SA_iS7_S5_S5_N4cuda3std3__410__identityEEEvT0_T1_T2_T3_T4_T6_E12temp_storage+112];
	setp.eq.s64 	%p168, %rd303, 0;
	setp.lt.f64 	%p169, %fd173, %fd171;
	or.pred  	%p170, %p168, %p169;
	selp.f64 	%fd175, %fd173, %fd171, %p170;
	selp.b64 	%rd305, %rd304, %rd303, %p170;
	ld.shared.u64 	%rd306, [_ZZN3cub18CUB_300001_SM_10006detail6reduce28DeviceReduceSingleTileKernelINS2_10policy_hubI10DEInstanceyN21DifferentialEvolution14determine_bestEE10Policy1000EPS5_SA_iS7_S5_S5_N4cuda3std3__410__identityEEEvT0_T1_T2_T3_T4_T6_E12temp_storage+120];
	ld.shared.f64 	%fd177, [_ZZN3cub18CUB_300001_SM_10006detail6reduce28DeviceReduceSingleTileKernelINS2_10policy_hubI10DEInstanceyN21DifferentialEvolution14determine_bestEE10Policy1000EPS5_SA_iS7_S5_S5_N4cuda3std3__410__identityEEEvT0_T1_T2_T3_T4_T6_E12temp_storage+128];
	setp.eq.s64 	%p171, %rd305, 0;
	setp.lt.f64 	%p172, %fd177, %fd175;
	or.pred  	%p173, %p171, %p172;
	selp.f64 	%fd226, %fd177, %fd175, %p173;
	selp.b64 	%rd356, %rd306, %rd305, %p173;
	bra.uni 	$L__BB30_130;
$L__BB30_30:
	// begin inline asm
	mov.u32 %r162, %laneid;
	// end inline asm
	and.b32  	%r183, %r1, 992;
	add.s32 	%r184, %r183, 32;
	setp.gt.s32 	%p89, %r184, %r42;
	not.b32 	%r185, %r183;
	add.s32 	%r186, %r42, %r185;
	selp.b32 	%r181, %r186, 31, %p89;
	mov.b64 	{%r164, %r169}, %rd313;
	mov.b32 	%r180, 1;
	mov.b32 	%r182, -1;
	// begin inline asm
	shfl.sync.down.b32 %r163, %r164, %r180, %r181, %r182;
	// end inline asm
	// begin inline asm
	shfl.sync.down.b32 %r168, %r169, %r180, %r181, %r182;
	// end inline asm
	mov.b64 	%rd34, {%r163, %r168};
	mov.b64 	%rd267, %fd184;
	mov.b64 	{%r174, %r179}, %rd267;
	// begin inline asm
	shfl.sync.down.b32 %r173, %r174, %r180, %r181, %r182;
	// end inline asm
	// begin inline asm
	shfl.sync.down.b32 %r178, %r179, %r180, %r181, %r182;
	// end inline asm
	mov.b64 	%rd268, {%r173, %r178};
	mov.b64 	%fd26, %rd268;
	setp.ge.s32 	%p90, %r162, %r181;
	mov.u64 	%rd319, %rd313;
	mov.f64 	%fd190, %fd184;
	@%p90 bra 	$L__BB30_33;
	setp.eq.s64 	%p91, %rd313, 0;
	mov.u64 	%rd319, %rd34;
	mov.f64 	%fd190, %fd26;
	@%p91 bra 	$L__BB30_33;
	setp.gt.f64 	%p92, %fd184, %fd26;
	selp.b64 	%rd319, %rd34, %rd313, %p92;
	selp.f64 	%fd190, %fd26, %fd184, %p92;
$L__BB30_33:
	mov.b64 	{%r188, %r193}, %rd319;
	mov.b32 	%r204, 2;
	mov.b32 	%r206, -1;
	// begin inline asm
	shfl.sync.down.b32 %r187, %r188, %r204, %r181, %r206;
	// end inline asm
	// begin inline asm
	shfl.sync.down.b32 %r192, %r193, %r204, %r181, %r206;
	// end inline asm
	mov.b64 	%rd38, {%r187, %r192};
	mov.b64 	%rd269, %fd190;
	mov.b64 	{%r198, %r203}, %rd269;
	// begin inline asm
	shfl.sync.down.b32 %r197, %r198, %r204, %r181, %r206;
	// end inline asm
	// begin inline asm
	shfl.sync.down.b32 %r202, %r203, %r204, %r181, %r206;
	// end inline asm
	mov.b64 	%rd270, {%r197, %r202};
	mov.b64 	%fd29, %rd270;
	add.s32 	%r207, %r162, 2;
	setp.gt.s32 	%p93, %r207, %r181;
	mov.u64 	%rd320, %rd319;
	mov.f64 	%fd191, %fd190;
	@%p93 bra 	$L__BB30_36;
	setp.eq.s64 	%p94, %rd319, 0;
	mov.u64 	%rd320, %rd38;
	mov.f64 	%fd191, %fd29;
	@%p94 bra 	$L__BB30_36;
	setp.gt.f64 	%p95, %fd190, %fd29;
	selp.b64 	%rd320, %rd38, %rd319, %p95;
	selp.f64 	%fd191, %fd29, %fd190, %p95;
$L__BB30_36:
	mov.b64 	{%r209, %r214}, %rd320;
	mov.b32 	%r225, 4;
	mov.b32 	%r227, -1;
	// begin inline asm
	shfl.sync.down.b32 %r208, %r209, %r225, %r181, %r227;
	// end inline asm
	// begin inline asm
	shfl.sync.down.b32 %r213, %r214, %r225, %r181, %r227;
	// end inline asm
	mov.b64 	%rd42, {%r208, %r213};
	mov.b64 	%rd271, %fd191;
	mov.b64 	{%r219, %r224}, %rd271;
	// begin inline asm
	shfl.sync.down.b32 %r218, %r219, %r225, %r181, %r227;
	// end inline asm
	// begin inline asm
	shfl.sync.down.b32 %r223, %r224, %r225, %r181, %r227;
	// end inline asm
	mov.b64 	%rd272, {%r218, %r223};
	mov.b64 	%fd32, %rd272;
	add.s32 	%r228, %r162, 4;
	setp.gt.s32 	%p96, %r228, %r181;
	mov.u64 	%rd321, %rd320;
	mov.f64 	%fd192, %fd191;
	@%p96 bra 	$L__BB30_39;
	setp.eq.s64 	%p97, %rd320, 0;
	mov.u64 	%rd321, %rd42;
	mov.f64 	%fd192, %fd32;
	@%p97 bra 	$L__BB30_39;
	setp.gt.f64 	%p98, %fd191, %fd32;
	selp.b64 	%rd321, %rd42, %rd320, %p98;
	selp.f64 	%fd192, %fd32, %fd191, %p98;
$L__BB30_39:
	mov.b64 	{%r230, %r235}, %rd321;
	mov.b32 	%r246, 8;
	mov.b32 	%r248, -1;
	// begin inline asm
	shfl.sync.down.b32 %r229, %r230, %r246, %r181, %r248;
	// end inline asm
	// begin inline asm
	shfl.sync.down.b32 %r234, %r235, %r246, %r181, %r248;
	// end inline asm
	mov.b64 	%rd46, {%r229, %r234};
	mov.b64 	%rd273, %fd192;
	mov.b64 	{%r240, %r245}, %rd273;
	// begin inline asm
	shfl.sync.down.b32 %r239, %r240, %r246, %r181, %r248;
	// end inline asm
	// begin inline asm
	shfl.sync.down.b32 %r244, %r245, %r246, %r181, %r248;
	// end inline asm
	mov.b64 	%rd274, {%r239, %r244};
	mov.b64 	%fd35, %rd274;
	add.s32 	%r249, %r162, 8;
	setp.gt.s32 	%p99, %r249, %r181;
	mov.u64 	%rd322, %rd321;
	mov.f64 	%fd193, %fd192;
	@%p99 bra 	$L__BB30_42;
	setp.eq.s64 	%p100, %rd321, 0;
	mov.u64 	%rd322, %rd46;
	mov.f64 	%fd193, %fd35;
	@%p100 bra 	$L__BB30_42;
	setp.gt.f64 	%p101, %fd192, %fd35;
	selp.b64 	%rd322, %rd46, %rd321, %p101;
	selp.f64 	%fd193, %fd35, %fd192, %p101;
$L__BB30_42:
	mov.b64 	{%r251, %r256}, %rd322;
	mov.b32 	%r267, 16;
	mov.b32 	%r269, -1;
	// begin inline asm
	shfl.sync.down.b32 %r250, %r251, %r267, %r181, %r269;
	// end inline asm
	// begin inline asm
	shfl.sync.down.b32 %r255, %r256, %r267, %r181, %r269;
	// end inline asm
	mov.b64 	%rd50, {%r250, %r255};
	mov.b64 	%rd275, %fd193;
	mov.b64 	{%r261, %r266}, %rd275;
	// begin inline asm
	shfl.sync.down.b32 %r260, %r261, %r267, %r181, %r269;
	// end inline asm
	// begin inline asm
	shfl.sync.down.b32 %r265, %r266, %r267, %r181, %r269;
	// end inline asm
	mov.b64 	%rd276, {%r260, %r265};
	mov.b64 	%fd38, %rd276;
	add.s32 	%r270, %r162, 16;
	setp.gt.s32 	%p102, %r270, %r181;
	mov.u64 	%rd356, %rd322;
	mov.f64 	%fd226, %fd193;
	@%p102 bra 	$L__BB30_45;
	setp.eq.s64 	%p103, %rd322, 0;
	mov.u64 	%rd356, %rd50;
	mov.f64 	%fd226, %fd38;
	@%p103 bra 	$L__BB30_45;
	setp.gt.f64 	%p104, %fd193, %fd38;
	selp.b64 	%rd356, %rd50, %rd322, %p104;
	selp.f64 	%fd226, %fd38, %fd193, %p104;
$L__BB30_45:
	setp.ne.s32 	%p105, %r162, 0;
	@%p105 bra 	$L__BB30_47;
	shr.u32 	%r271, %r1, 1;
	and.b32  	%r272, %r271, 496;
	mov.u32 	%r273, _ZZN3cub18CUB_300001_SM_10006detail6reduce28DeviceReduceSingleTileKernelINS2_10policy_hubI10DEInstanceyN21DifferentialEvolution14determine_bestEE10Policy1000EPS5_SA_iS7_S5_S5_N4cuda3std3__410__identityEEEvT0_T1_T2_T3_T4_T6_E12temp_storage;
	add.s32 	%r274, %r273, %r272;
	st.shared.u64 	[%r274+8], %rd356;
	st.shared.f64 	[%r274+16], %fd226;
$L__BB30_47:
	bar.sync 	0;
	setp.ne.s32 	%p106, %r1, 0;
	setp.lt.s32 	%p107, %r42, 33;
	or.pred  	%p108, %p106, %p107;
	@%p108 bra 	$L__BB30_130;
	ld.shared.u64 	%rd277, [_ZZN3cub18CUB_300001_SM_10006detail6reduce28DeviceReduceSingleTileKernelINS2_10policy_hubI10DEInstanceyN21DifferentialEvolution14determine_bestEE10Policy1000EPS5_SA_iS7_S5_S5_N4cuda3std3__410__identityEEEvT0_T1_T2_T3_T4_T6_E12temp_storage+24];
	ld.shared.f64 	%fd140, [_ZZN3cub18CUB_300001_SM_10006detail6reduce28DeviceReduceSingleTileKernelINS2_10policy_hubI10DEInstanceyN21DifferentialEvolution14determine_bestEE10Policy1000EPS5_SA_iS7_S5_S5_N4cuda3std3__410__identityEEEvT0_T1_T2_T3_T4_T6_E12temp_storage+32];
	setp.eq.s64 	%p109, %rd356, 0;
	setp.lt.f64 	%p110, %fd140, %fd226;
	or.pred  	%p111, %p109, %p110;
	selp.f64 	%fd226, %fd140, %fd226, %p111;
	selp.b64 	%rd356, %rd277, %rd356, %p111;
	setp.lt.u32 	%p112, %r42, 65;
	@%p112 bra 	$L__BB30_130;
	ld.shared.u64 	%rd278, [_ZZN3cub18CUB_300001_SM_10006detail6reduce28DeviceReduceSingleTileKernelINS2_10policy_hubI10DEInstanceyN21DifferentialEvolution14determine_bestEE10Policy1000EPS5_SA_iS7_S5_S5_N4cuda3std3__410__identityEEEvT0_T1_T2_T3_T4_T6_E12temp_storage+40];
	ld.shared.f64 	%fd142, [_ZZN3cub18CUB_300001_SM_10006detail6reduce28DeviceReduceSingleTileKernelINS2_10policy_hubI10DEInstanceyN21DifferentialEvolution14determine_bestEE10Policy1000EPS5_SA_iS7_S5_S5_N4cuda3std3__410__identityEEEvT0_T1_T2_T3_T4_T6_E12temp_storage+48];
	setp.eq.s64 	%p113, %rd356, 0;
	setp.lt.f64 	%p114, %fd142, %fd226;
	or.pred  	%p115, %p113, %p114;
	selp.f64 	%fd226, %fd142, %fd226, %p115;
	selp.b64 	%rd356, %rd278, %rd356, %p115;
	setp.lt.u32 	%p116, %r42, 97;
	@%p116 bra 	$L__BB30_130;
	ld.shared.u64 	%rd279, [_ZZN3cub18CUB_300001_SM_10006detail6reduce28DeviceReduceSingleTileKernelINS2_10policy_hubI10DEInstanceyN21DifferentialEvolution14determine_bestEE10Policy1000EPS5_SA_iS7_S5_S5_N4cuda3std3__410__identityEEEvT0_T1_T2_T3_T4_T6_E12temp_storage+56];
	ld.shared.f64 	%fd144, [_ZZN3cub18CUB_300001_SM_10006detail6reduce28DeviceReduceSingleTileKernelINS2_10policy_hubI10DEInstanceyN21DifferentialEvolution14determine_bestEE10Policy1000EPS5_SA_iS7_S5_S5_N4cuda3std3__410__identityEEEvT0_T1_T2_T3_T4_T6_E12temp_storage+64];
	setp.eq.s64 	%p117, %rd356, 0;
	setp.lt.f64 	%p118, %fd144, %fd226;
	or.pred  	%p119, %p117, %p118;
	selp.f64 	%fd226, %fd144, %fd226, %p119;
	selp.b64 	%rd356, %rd279, %rd356, %p119;
	setp.lt.u32 	%p120, %r42, 129;
	@%p120 bra 	$L__BB30_130;
	ld.shared.u64 	%rd280, [_ZZN3cub18CUB_300001_SM_10006detail6reduce28DeviceReduceSingleTileKernelINS2_10policy_hubI10DEInstanceyN21DifferentialEvolution14determine_bestEE10Policy1000EPS5_SA_iS7_S5_S5_N4cuda3std3__410__identityEEEvT0_T1_T2_T3_T4_T6_E12temp_storage+72];
	ld.shared.f64 	%fd146, [_ZZN3cub18CUB_300001_SM_10006detail6reduce28DeviceReduceSingleTileKernelINS2_10policy_hubI10DEInstanceyN21DifferentialEvolution14determine_bestEE10Policy1000EPS5_SA_iS7_S5_S5_N4cuda3std3__410__identityEEEvT0_T1_T2_T3_T4_T6_E12temp_storage+80];
	setp.eq.s64 	%p121, %rd356, 0;
	setp.lt.f64 	%p122, %fd146, %fd226;
	or.pred  	%p123, %p121, %p122;
	selp.f64 	%fd226, %fd146, %fd226, %p123;
	selp.b64 	%rd356, %rd280, %rd356, %p123;
	setp.lt.u32 	%p124, %r42, 161;
	@%p124 bra 	$L__BB30_130;
	ld.shared.u64 	%rd281, [_ZZN3cub18CUB_300001_SM_10006detail6reduce28DeviceReduceSingleTileKernelINS2_10policy_hubI10DEInstanceyN21DifferentialEvolution14determine_bestEE10Policy1000EPS5_SA_iS7_S5_S5_N4cuda3std3__410__identityEEEvT0_T1_T2_T3_T4_T6_E12temp_storage+88];
	ld.shared.f64 	%fd148, [_ZZN3cub18CUB_300001_SM_10006detail6reduce28DeviceReduceSingleTileKernelINS2_10policy_hubI10DEInstanceyN21DifferentialEvolution14determine_bestEE10Policy1000EPS5_SA_iS7_S5_S5_N4cuda3std3__410__identityEEEvT0_T1_T2_T3_T4_T6_E12temp_storage+96];
	setp.eq.s64 	%p125, %rd356, 0;
	setp.lt.f64 	%p126, %fd148, %fd226;
	or.pred  	%p127, %p125, %p126;
	selp.f64 	%fd226, %fd148, %fd226, %p127;
	selp.b64 	%rd356, %rd281, %rd356, %p127;
	setp.lt.u32 	%p128, %r42, 193;
	@%p128 bra 	$L__BB30_130;
	ld.shared.u64 	%rd282, [_ZZN3cub18CUB_300001_SM_10006detail6reduce28DeviceReduceSingleTileKernelINS2_10policy_hubI10DEInstanceyN21DifferentialEvolution14determine_bestEE10Policy1000EPS5_SA_iS7_S5_S5_N4cuda3std3__410__identityEEEvT0_T1_T2_T3_T4_T6_E12temp_storage+104];
	ld.shared.f64 	%fd150, [_ZZN3cub18CUB_300001_SM_10006detail6reduce28DeviceReduceSingleTileKernelINS2_10policy_hubI10DEInstanceyN21DifferentialEvolution14determine_bestEE10Policy1000EPS5_SA_iS7_S5_S5_N4cuda3std3__410__identityEEEvT0_T1_T2_T3_T4_T6_E12temp_storage+112];
	setp.eq.s64 	%p129, %rd356, 0;
	setp.lt.f64 	%p130, %fd150, %fd226;
	or.pred  	%p131, %p129, %p130;
	selp.f64 	%fd46, %fd150, %fd226, %p131;
	selp.b64 	%rd59, %rd282, %rd356, %p131;
	setp.lt.u32 	%p132, %r42, 225;
	mov.f64 	%fd226, %fd46;
	mov.u64 	%rd356, %rd59;
	@%p132 bra 	$L__BB30_130;
	ld.shared.u64 	%rd356, [_ZZN3cub18CUB_300001_SM_10006detail6reduce28DeviceReduceSingleTileKernelINS2_10policy_hubI10DEInstanceyN21DifferentialEvolution14determine_bestEE10Policy1000EPS5_SA_iS7_S5_S5_N4cuda3std3__410__identityEEEvT0_T1_T2_T3_T4_T6_E12temp_storage+120];
	ld.shared.f64 	%fd226, [_ZZN3cub18CUB_300001_SM_10006detail6reduce28DeviceReduceSingleTileKernelINS2_10policy_hubI10DEInstanceyN21DifferentialEvolution14determine_bestEE10Policy1000EPS5_SA_iS7_S5_S5_N4cuda3std3__410__identityEEEvT0_T1_T2_T3_T4_T6_E12temp_storage+128];
	setp.eq.s64 	%p133, %rd59, 0;
	@%p133 bra 	$L__BB30_130;
	setp.lt.f64 	%p134, %fd226, %fd46;
	selp.b64 	%rd356, %rd356, %rd59, %p134;
	selp.f64 	%fd226, %fd226, %fd46, %p134;
	bra.uni 	$L__BB30_130;
$L__BB30_56:
	mov.u32 	%r20, %tid.x;
	mul.wide.u32 	%rd179, %r20, 16;
	add.s64 	%rd164, %rd161, %rd179;
	// begin inline asm
	ld.global.nc.u64 %rd163, [%rd164];
	// end inline asm
	add.s64 	%rd166, %rd164, 8;
	// begin inline asm
	ld.global.nc.u64 %rd165, [%rd166];
	// end inline asm
	add.s64 	%rd168, %rd164, 4096;
	// begin inline asm
	ld.global.nc.u64 %rd324, [%rd168];
	// end inline asm
	add.s64 	%rd170, %rd164, 4104;
	// begin inline asm
	ld.global.nc.u64 %rd169, [%rd170];
	// end inline asm
	mov.b64 	%fd195, %rd169;
	add.s64 	%rd172, %rd164, 8192;
	// begin inline asm
	ld.global.nc.u64 %rd325, [%rd172];
	// end inline asm
	add.s64 	%rd174, %rd164, 8200;
	// begin inline asm
	ld.global.nc.u64 %rd173, [%rd174];
	// end inline asm
	mov.b64 	%fd196, %rd173;
	add.s64 	%rd176, %rd164, 12288;
	// begin inline asm
	ld.global.nc.u64 %rd343, [%rd176];
	// end inline asm
	add.s64 	%rd178, %rd164, 12296;
	// begin inline asm
	ld.global.nc.u64 %rd177, [%rd178];
	// end inline asm
	mov.b64 	%fd213, %rd177;
	setp.eq.s64 	%p3, %rd163, 0;
	@%p3 bra 	$L__BB30_58;
	mov.b64 	%fd125, %rd165;
	setp.lt.f64 	%p4, %fd195, %fd125;
	selp.f64 	%fd195, %fd195, %fd125, %p4;
	selp.b64 	%rd324, %rd324, %rd163, %p4;
$L__BB30_58:
	setp.eq.s64 	%p5, %rd324, 0;
	@%p5 bra 	$L__BB30_60;
	setp.gt.f64 	%p6, %fd195, %fd196;
	selp.f64 	%fd196, %fd196, %fd195, %p6;
	selp.b64 	%rd325, %rd325, %rd324, %p6;
$L__BB30_60:
	setp.eq.s64 	%p7, %rd325, 0;
	@%p7 bra 	$L__BB30_62;
	setp.gt.f64 	%p8, %fd196, %fd213;
	selp.f64 	%fd213, %fd213, %fd196, %p8;
	selp.b64 	%rd343, %rd343, %rd325, %p8;
$L__BB30_62:
	setp.lt.u32 	%p9, %r42, 2048;
	mov.b32 	%r388, 1024;
	@%p9 bra 	$L__BB30_74;
	add.s32 	%r21, %r42, -1024;
	mov.b32 	%r388, 1024;
	mov.f64 	%fd198, %fd213;
	mov.u64 	%rd327, %rd343;
$L__BB30_64:
	mul.wide.s32 	%rd196, %r388, 16;
	add.s64 	%rd181, %rd164, %rd196;
	// begin inline asm
	ld.global.nc.u64 %rd328, [%rd181];
	// end inline asm
	add.s64 	%rd183, %rd181, 8;
	// begin inline asm
	ld.global.nc.u64 %rd182, [%rd183];
	// end inline asm
	mov.b64 	%fd199, %rd182;
	add.s64 	%rd185, %rd181, 4096;
	// begin inline asm
	ld.global.nc.u64 %rd329, [%rd185];
	// end inline asm
	add.s64 	%rd187, %rd181, 4104;
	// begin inline asm
	ld.global.nc.u64 %rd186, [%rd187];
	// end inline asm
	mov.b64 	%fd200, %rd186;
	add.s64 	%rd189, %rd181, 8192;
	// begin inline asm
	ld.global.nc.u64 %rd330, [%rd189];
	// end inline asm
	add.s64 	%rd191, %rd181, 8200;
	// begin inline asm
	ld.global.nc.u64 %rd190, [%rd191];
	// end inline asm
	mov.b64 	%fd201, %rd190;
	add.s64 	%rd193, %rd181, 12288;
	// begin inline asm
	ld.global.nc.u64 %rd343, [%rd193];
	// end inline asm
	add.s64 	%rd195, %rd181, 12296;
	// begin inline asm
	ld.global.nc.u64 %rd194, [%rd195];
	// end inline asm
	mov.b64 	%fd213, %rd194;
	setp.eq.s64 	%p10, %rd327, 0;
	@%p10 bra 	$L__BB30_66;
	setp.gt.f64 	%p11, %fd198, %fd199;
	selp.f64 	%fd199, %fd199, %fd198, %p11;
	selp.b64 	%rd328, %rd328, %rd327, %p11;
$L__BB30_66:
	setp.eq.s64 	%p12, %rd328, 0;
	@%p12 bra 	$L__BB30_68;
	setp.gt.f64 	%p13, %fd199, %fd200;
	selp.f64 	%fd200, %fd200, %fd199, %p13;
	selp.b64 	%rd329, %rd329, %rd328, %p13;
$L__BB30_68:
	setp.eq.s64 	%p14, %rd329, 0;
	@%p14 bra 	$L__BB30_70;
	setp.gt.f64 	%p15, %fd200, %fd201;
	selp.f64 	%fd201, %fd201, %fd200, %p15;
	selp.b64 	%rd330, %rd330, %rd329, %p15;
$L__BB30_70:
	setp.eq.s64 	%p16, %rd330, 0;
	@%p16 bra 	$L__BB30_72;
	setp.gt.f64 	%p17, %fd201, %fd213;
	selp.f64 	%fd213, %fd213, %fd201, %p17;
	selp.b64 	%rd343, %rd343, %rd330, %p17;
$L__BB30_72:
	sub.s32 	%r45, %r42, %r388;
	setp.lt.s32 	%p18, %r45, 1024;
	@%p18 bra 	$L__BB30_92;
	add.s32 	%r388, %r388, 1024;
	setp.le.s32 	%p19, %r388, %r21;
	mov.f64 	%fd198, %fd213;
	mov.u64 	%rd327, %rd343;
	@%p19 bra 	$L__BB30_64;
$L__BB30_74:
	setp.le.s32 	%p20, %r42, %r388;
	@%p20 bra 	$L__BB30_92;
	sub.s32 	%r25, %r42, %r388;
	setp.ge.s32 	%p21, %r20, %r25;
	@%p21 bra 	$L__BB30_92;
	not.b32 	%r46, %r20;
	add.s32 	%r47, %r42, %r46;
	sub.s32 	%r26, %r47, %r388;
	and.b32  	%r48, %r26, 768;
	setp.eq.s32 	%p22, %r48, 768;
	mov.u32 	%r392, %r20;
	@%p22 bra 	$L__BB30_81;
	add.s32 	%r390, %r20, %r388;
	shr.u32 	%r49, %r26, 8;
	add.s32 	%r50, %r49, 1;
	and.b32  	%r51, %r50, 3;
	neg.s32 	%r389, %r51;
	mov.u32 	%r392, %r20;
	mov.f64 	%fd204, %fd213;
	mov.u64 	%rd333, %rd343;
$L__BB30_78:
	.pragma "nounroll";
	mul.wide.u32 	%rd202, %r390, 16;
	add.s64 	%rd199, %rd161, %rd202;
	// begin inline asm
	ld.global.nc.u64 %rd343, [%rd199];
	// end inline asm
	add.s64 	%rd201, %rd199, 8;
	// begin inline asm
	ld.global.nc.u64 %rd200, [%rd201];
	// end inline asm
	mov.b64 	%fd213, %rd200;
	setp.eq.s64 	%p23, %rd333, 0;
	@%p23 bra 	$L__BB30_80;
	setp.gt.f64 	%p24, %fd204, %fd213;
	selp.b64 	%rd343, %rd343, %rd333, %p24;
	selp.f64 	%fd213, %fd213, %fd204, %p24;
$L__BB30_80:
	add.s32 	%r392, %r392, 256;
	add.s32 	%r390, %r390, 256;
	add.s32 	%r389, %r389, 1;
	setp.ne.s32 	%p25, %r389, 0;
	mov.f64 	%fd204, %fd213;
	mov.u64 	%rd333, %rd343;
	@%p25 bra 	$L__BB30_78;
$L__BB30_81:
	setp.lt.u32 	%p26, %r26, 768;
	@%p26 bra 	$L__BB30_92;
	cvt.u64.u32 	%rd203, %r392;
	cvt.u64.u32 	%rd204, %r388;
	add.s64 	%rd205, %rd203, %rd204;
	shl.b64 	%rd206, %rd205, 4;
	add.s64 	%rd207, %rd206, %rd161;
	add.s64 	%rd337, %rd207, 12296;
	add.s32 	%r393, %r392, %r388;
$L__BB30_83:
	mul.wide.u32 	%rd212, %r393, 16;
	add.s64 	%rd209, %rd161, %rd212;
	// begin inline asm
	ld.global.nc.u64 %rd339, [%rd209];
	// end inline asm
	add.s64 	%rd211, %rd209, 8;
	// begin inline asm
	ld.global.nc.u64 %rd210, [%rd211];
	// end inline asm
	mov.b64 	%fd209, %rd210;
	setp.eq.s64 	%p27, %rd343, 0;
	@%p27 bra 	$L__BB30_85;
	setp.gt.f64 	%p28, %fd213, %fd209;
	selp.b64 	%rd339, %rd339, %rd343, %p28;
	selp.f64 	%fd209, %fd209, %fd213, %p28;
$L__BB30_85:
	add.s64 	%rd214, %rd337, -8200;
	// begin inline asm
	ld.global.nc.u64 %rd340, [%rd214];
	// end inline asm
	add.s64 	%rd216, %rd337, -8192;
	// begin inline asm
	ld.global.nc.u64 %rd215, [%rd216];
	// end inline asm
	mov.b64 	%fd210, %rd215;
	setp.eq.s64 	%p29, %rd339, 0;
	@%p29 bra 	$L__BB30_87;
	setp.gt.f64 	%p30, %fd209, %fd210;
	selp.b64 	%rd340, %rd340, %rd339, %p30;
	selp.f64 	%fd210, %fd210, %fd209, %p30;
$L__BB30_87:
	add.s64 	%rd218, %rd337, -4104;
	// begin inline asm
	ld.global.nc.u64 %rd341, [%rd218];
	// end inline asm
	add.s64 	%rd220, %rd337, -4096;
	// begin inline asm
	ld.global.nc.u64 %rd219, [%rd220];
	// end inline asm
	mov.b64 	%fd211, %rd219;
	setp.eq.s64 	%p31, %rd340, 0;
	@%p31 bra 	$L__BB30_89;
	setp.gt.f64 	%p32, %fd210, %fd211;
	selp.b64 	%rd341, %rd341, %rd340, %p32;
	selp.f64 	%fd211, %fd211, %fd210, %p32;
$L__BB30_89:
	add.s64 	%rd222, %rd337, -8;
	// begin inline asm
	ld.global.nc.u64 %rd343, [%rd222];
	// end inline asm
	// begin inline asm
	ld.global.nc.u64 %rd223, [%rd337];
	// end inline asm
	mov.b64 	%fd213, %rd223;
	setp.eq.s64 	%p33, %rd341, 0;
	@%p33 bra 	$L__BB30_91;
	setp.gt.f64 	%p34, %fd211, %fd213;
	selp.b64 	%rd343, %rd343, %rd341, %p34;
	selp.f64 	%fd213, %fd213, %fd211, %p34;
$L__BB30_91:
	add.s32 	%r392, %r392, 1024;
	add.s64 	%rd337, %rd337, 16384;
	add.s32 	%r393, %r393, 1024;
	setp.lt.s32 	%p35, %r392, %r25;
	@%p35 bra 	$L__BB30_83;
$L__BB30_92:
	// begin inline asm
	mov.u32 %r52, %laneid;
	// end inline asm
	mov.b64 	{%r54, %r59}, %rd343;
	mov.b32 	%r70, 1;
	mov.b32 	%r71, 31;
	mov.b32 	%r72, -1;
	// begin inline asm
	shfl.sync.down.b32 %r53, %r54, %r70, %r71, %r72;
	// end inline asm
	// begin inline asm
	shfl.sync.down.b32 %r58, %r59, %r70, %r71, %r72;
	// end inline asm
	mov.b64 	%rd123, {%r53, %r58};
	mov.b64 	%rd225, %fd213;
	mov.b64 	{%r64, %r69}, %rd225;
	// begin inline asm
	shfl.sync.down.b32 %r63, %r64, %r70, %r71, %r72;
	// end inline asm
	// begin inline asm
	shfl.sync.down.b32 %r68, %r69, %r70, %r71, %r72;
	// end inline asm
	mov.b64 	%rd226, {%r63, %r68};
	mov.b64 	%fd92, %rd226;
	setp.gt.s32 	%p36, %r52, 30;
	mov.u64 	%rd344, %rd343;
	mov.f64 	%fd214, %fd213;
	@%p36 bra 	$L__BB30_95;
	setp.eq.s64 	%p37, %rd343, 0;
	mov.u64 	%rd344, %rd123;
	mov.f64 	%fd214, %fd92;
	@%p37 bra 	$L__BB30_95;
	setp.gt.f64 	%p38, %fd213, %fd92;
	selp.b64 	%rd344, %rd123, %rd343, %p38;
	selp.f64 	%fd214, %fd92, %fd213, %p38;
$L__BB30_95:
	mov.b64 	{%r74, %r79}, %rd344;
	mov.b32 	%r90, 2;
	mov.b32 	%r91, 31;
	mov.b32 	%r92, -1;
	// begin inline asm
	shfl.sync.down.b32 %r73, %r74, %r90, %r91, %r92;
	// end inline asm
	// begin inline asm
	shfl.sync.down.b32 %r78, %r79, %r90, %r91, %r92;
	// end inline asm
	mov.b64 	%rd127, {%r73, %r78};
	mov.b64 	%rd227, %fd214;
	mov.b64 	{%r84, %r89}, %rd227;
	// begin inline asm
	shfl.sync.down.b32 %r83, %r84, %r90, %r91, %r92;
	// end inline asm
	// begin inline asm
	shfl.sync.down.b32 %r88, %r89, %r90, %r91, %r92;
	// end inline asm
	mov.b64 	%rd228, {%r83, %r88};
	mov.b64 	%fd95, %rd228;
	setp.gt.s32 	%p39, %r52, 29;
	mov.u64 	%rd345, %rd344;
	mov.f64 	%fd215, %fd214;
	@%p39 bra 	$L__BB30_98;
	setp.eq.s64 	%p40, %rd344, 0;
	mov.u64 	%rd345, %rd127;
	mov.f64 	%fd215, %fd95;
	@%p40 bra 	$L__BB30_98;
	setp.gt.f64 	%p41, %fd214, %fd95;
	selp.b64 	%rd345, %rd127, %rd344, %p41;
	selp.f64 	%fd215, %fd95, %fd214, %p41;
$L__BB30_98:
	mov.b64 	{%r94, %r99}, %rd345;
	mov.b32 	%r110, 4;
	mov.b32 	%r111, 31;
	mov.b32 	%r112, -1;
	// begin inline asm
	shfl.sync.down.b32 %r93, %r94, %r110, %r111, %r112;
	// end inline asm
	// begin inline asm
	shfl.sync.down.b32 %r98, %r99, %r110, %r111, %r112;
	// end inline asm
	mov.b64 	%rd131, {%r93, %r98};
	mov.b64 	%rd229, %fd215;
	mov.b64 	{%r104, %r109}, %rd229;
	// begin inline asm
	shfl.sync.down.b32 %r103, %r104, %r110, %r111, %r112;
	// end inline asm
	// begin inline asm
	shfl.sync.down.b32 %r108, %r109, %r110, %r111, %r112;
	// end inline asm
	mov.b64 	%rd230, {%r103, %r108};
	mov.b64 	%fd98, %rd230;
	setp.gt.s32 	%p42, %r52, 27;
	mov.u64 	%rd346, %rd345;
	mov.f64 	%fd216, %fd215;
	@%p42 bra 	$L__BB30_101;
	setp.eq.s64 	%p43, %rd345, 0;
	mov.u64 	%rd346, %rd131;
	mov.f64 	%fd216, %fd98;
	@%p43 bra 	$L__BB30_101;
	setp.gt.f64 	%p44, %fd215, %fd98;
	selp.b64 	%rd346, %rd131, %rd345, %p44;
	selp.f64 	%fd216, %fd98, %fd215, %p44;
$L__BB30_101:
	mov.b64 	{%r114, %r119}, %rd346;
	mov.b32 	%r130, 8;
	mov.b32 	%r131, 31;
	mov.b32 	%r132, -1;
	// begin inline asm
	shfl.sync.down.b32 %r113, %r114, %r130, %r131, %r132;
	// end inline asm
	// begin inline asm
	shfl.sync.down.b32 %r118, %r119, %r130, %r131, %r132;
	// end inline asm
	mov.b64 	%rd135, {%r113, %r118};
	mov.b64 	%rd231, %fd216;
	mov.b64 	{%r124, %r129}, %rd231;
	// begin inline asm
	shfl.sync.down.b32 %r123, %r124, %r130, %r131, %r132;
	// end inline asm
	// begin inline asm
	shfl.sync.down.b32 %r128, %r129, %r130, %r131, %r132;
	// end inline asm
	mov.b64 	%rd232, {%r123, %r128};
	mov.b64 	%fd101, %rd232;
	setp.gt.s32 	%p45, %r52, 23;
	mov.u64 	%rd356, %rd346;
	mov.f64 	%fd226, %fd216;
	@%p45 bra 	$L__BB30_104;
	setp.eq.s64 	%p46, %rd346, 0;
	mov.u64 	%rd356, %rd135;
	mov.f64 	%fd226, %fd101;
	@%p46 bra 	$L__BB30_104;
	setp.gt.f64 	%p47, %fd216, %fd101;
	selp.b64 	%rd356, %rd135, %rd346, %p47;
	selp.f64 	%fd226, %fd101, %fd216, %p47;
$L__BB30_104:
	mov.b64 	{%r134, %r139}, %rd356;
	mov.b32 	%r150, 16;
	mov.b32 	%r151, 31;
	mov.b32 	%r152, -1;
	// begin inline asm
	shfl.sync.down.b32 %r133, %r134, %r150, %r151, %r152;
	// end inline asm
	// begin inline asm
	shfl.sync.down.b32 %r138, %r139, %r150, %r151, %r152;
	// end inline asm
	mov.b64 	%rd348, {%r133, %r138};
	mov.b64 	%rd233, %fd226;
	mov.b64 	{%r144, %r149}, %rd233;
	// begin inline asm
	shfl.sync.down.b32 %r143, %r144, %r150, %r151, %r152;
	// end inline asm
	// begin inline asm
	shfl.sync.down.b32 %r148, %r149, %r150, %r151, %r152;
	// end inline asm
	mov.b64 	%rd234, {%r143, %r148};
	mov.b64 	%fd218, %rd234;
	setp.gt.s32 	%p48, %r52, 15;
	@%p48 bra 	$L__BB30_109;
	setp.eq.s64 	%p49, %rd356, 0;
	@%p49 bra 	$L__BB30_107;
	setp.gt.f64 	%p50, %fd226, %fd218;
	selp.b64 	%rd348, %rd348, %rd356, %p50;
	selp.f64 	%fd218, %fd218, %fd226, %p50;
$L__BB30_107:
	setp.ne.s32 	%p51, %r52, 0;
	mov.f64 	%fd226, %fd218;
	mov.u64 	%rd356, %rd348;
	@%p51 bra 	$L__BB30_109;
	shr.u32 	%r153, %r20, 1;
	and.b32  	%r154, %r153, 496;
	mov.u32 	%r155, _ZZN3cub18CUB_300001_SM_10006detail6reduce28DeviceReduceSingleTileKernelINS2_10policy_hubI10DEInstanceyN21DifferentialEvolution14determine_bestEE10Policy1000EPS5_SA_iS7_S5_S5_N4cuda3std3__410__identityEEEvT0_T1_T2_T3_T4_T6_E12temp_storage;
	add.s32 	%r156, %r155, %r154;
	st.shared.u64 	[%r156+8], %rd348;
	st.shared.f64 	[%r156+16], %fd218;
$L__BB30_109:
	bar.sync 	0;
	setp.ne.s32 	%p52, %r20, 0;
	@%p52 bra 	$L__BB30_130;
	ld.shared.u64 	%rd144, [_ZZN3cub18CUB_300001_SM_10006detail6reduce28DeviceReduceSingleTileKernelINS2_10policy_hubI10DEInstanceyN21DifferentialEvolution14determine_bestEE10Policy1000EPS5_SA_iS7_S5_S5_N4cuda3std3__410__identityEEEvT0_T1_T2_T3_T4_T6_E12temp_storage+24];
	ld.shared.f64 	%fd108, [_ZZN3cub18CUB_300001_SM_10006detail6reduce28DeviceReduceSingleTileKernelINS2_10policy_hubI10DEInstanceyN21DifferentialEvolution14determine_bestEE10Policy1000EPS5_SA_iS7_S5_S5_N4cuda3std3__410__identityEEEvT0_T1_T2_T3_T4_T6_E12temp_storage+32];
	setp.eq.s64 	%p53, %rd356, 0;
	mov.u64 	%rd350, %rd144;
	mov.f64 	%fd220, %fd108;
	@%p53 bra 	$L__BB30_113;
	setp.geu.f64 	%p54, %fd108, %fd226;
	mov.u64 	%rd350, %rd356;
	mov.f64 	%fd220, %fd226;
	@%p54 bra 	$L__BB30_113;
	mov.u64 	%rd350, %rd144;
	mov.f64 	%fd220, %fd108;
$L__BB30_113:
	ld.shared.u64 	%rd146, [_ZZN3cub18CUB_300001_SM_10006detail6reduce28DeviceReduceSingleTileKernelINS2_10policy_hubI10DEInstanceyN21DifferentialEvolution14determine_bestEE10Policy1000EPS5_SA_iS7_S5_S5_N4cuda3std3__410__identityEEEvT0_T1_T2_T3_T4_T6_E12temp_storage+40];
	ld.shared.f64 	%fd110, [_ZZN3cub18CUB_300001_SM_10006detail6reduce28DeviceReduceSingleTileKernelINS2_10policy_hubI10DEInstanceyN21DifferentialEvolution14determine_bestEE10Policy1000EPS5_SA_iS7_S5_S5_N4cuda3std3__410__identityEEEvT0_T1_T2_T3_T4_T6_E12temp_storage+48];
	setp.eq.s64 	%p55, %rd350, 0;
	mov.u64 	%rd351, %rd146;
	mov.f64 	%fd221, %fd110;
	@%p55 bra 	$L__BB30_116;
	setp.geu.f64 	%p56, %fd110, %fd220;
	mov.u64 	%rd351, %rd350;
	mov.f64 	%fd221, %fd220;
	@%p56 bra 	$L__BB30_116;
	mov.u64 	%rd351, %rd146;
	mov.f64 	%fd221, %fd110;
$L__BB30_116:
	ld.shared.u64 	%rd148, [_ZZN3cub18CUB_300001_SM_10006detail6reduce28DeviceReduceSingleTileKernelINS2_10policy_hubI10DEInstanceyN21DifferentialEvolution14determine_bestEE10Policy1000EPS5_SA_iS7_S5_S5_N4cuda3std3__410__identityEEEvT0_T1_T2_T3_T4_T6_E12temp_storage+56];
	ld.shared.f64 	%fd112, [_ZZN3cub18CUB_300001_SM_10006detail6reduce28DeviceReduceSingleTileKernelINS2_10policy_hubI10DEInstanceyN21DifferentialEvolution14determine_bestEE10Policy1000EPS5_SA_iS7_S5_S5_N4cuda3std3__410__identityEEEvT0_T1_T2_T3_T4_T6_E12temp_storage+64];
	setp.eq.s64 	%p57, %rd351, 0;
	mov.u64 	%rd352, %rd148;
	mov.f64 	%fd222, %fd112;
	@%p57 bra 	$L__BB30_119;
	setp.geu.f64 	%p58, %fd112, %fd221;
	mov.u64 	%rd352, %rd351;
	mov.f64 	%fd222, %fd221;
	@%p58 bra 	$L__BB30_119;
	mov.u64 	%rd352, %rd148;
	mov.f64 	%fd222, %fd112;
$L__BB30_119:
	ld.shared.u64 	%rd150, [_ZZN3cub18CUB_300001_SM_10006detail6reduce28DeviceReduceSingleTileKernelINS2_10policy_hubI10DEInstanceyN21DifferentialEvolution14determine_bestEE10Policy1000EPS5_SA_iS7_S5_S5_N4cuda3std3__410__identityEEEvT0_T1_T2_T3_T4_T6_E12temp_storage+72];
	ld.shared.f64 	%fd114, [_ZZN3cub18CUB_300001_SM_10006detail6reduce28DeviceReduceSingleTileKernelINS2_10policy_hubI10DEInstanceyN21DifferentialEvolution14determine_bestEE10Policy1000EPS5_SA_iS7_S5_S5_N4cuda3std3__410__identityEEEvT0_T1_T2_T3_T4_T6_E12temp_storage+80];
	setp.eq.s64 	%p59, %rd352, 0;
	mov.u64 	%rd353, %rd150;
	mov.f64 	%fd223, %fd114;
	@%p59 bra 	$L__BB30_122;
	setp.geu.f64 	%p60, %fd114, %fd222;
	mov.u64 	%rd353, %rd352;
	mov.f64 	%fd223, %fd222;
	@%p60 bra 	$L__BB30_122;
	mov.u64 	%rd353, %rd150;
	mov.f64 	%fd223, %fd114;
$L__BB30_122:
	ld.shared.u64 	%rd152, [_ZZN3cub18CUB_300001_SM_10006detail6reduce28DeviceReduceSingleTileKernelINS2_10policy_hubI10DEInstanceyN21DifferentialEvolution14determine_bestEE10Policy1000EPS5_SA_iS7_S5_S5_N4cuda3std3__410__identityEEEvT0_T1_T2_T3_T4_T6_E12temp_storage+88];
	ld.shared.f64 	%fd116, [_ZZN3cub18CUB_300001_SM_10006detail6reduce28DeviceReduceSingleTileKernelINS2_10policy_hubI10DEInstanceyN21DifferentialEvolution14determine_bestEE10Policy1000EPS5_SA_iS7_S5_S5_N4cuda3std3__410__identityEEEvT0_T1_T2_T3_T4_T6_E12temp_storage+96];
	setp.eq.s64 	%p61, %rd353, 0;
	mov.u64 	%rd354, %rd152;
	mov.f64 	%fd224, %fd116;
	@%p61 bra 	$L__BB30_125;
	setp.geu.f64 	%p62, %fd116, %fd223;
	mov.u64 	%rd354, %rd353;
	mov.f64 	%fd224, %fd223;
	@%p62 bra 	$L__BB30_125;
	mov.u64 	%rd354, %rd152;
	mov.f64 	%fd224, %fd116;
$L__BB30_125:
	ld.shared.u64 	%rd154, [_ZZN3cub18CUB_300001_SM_10006detail6reduce28DeviceReduceSingleTileKernelINS2_10policy_hubI10DEInstanceyN21DifferentialEvolution14determine_bestEE10Policy1000EPS5_SA_iS7_S5_S5_N4cuda3std3__410__identityEEEvT0_T1_T2_T3_T4_T6_E12temp_storage+104];
	ld.shared.f64 	%fd118, [_ZZN3cub18CUB_300001_SM_10006detail6reduce28DeviceReduceSingleTileKernelINS2_10policy_hubI10DEInstanceyN21DifferentialEvolution14determine_bestEE10Policy1000EPS5_SA_iS7_S5_S5_N4cuda3std3__410__identityEEEvT0_T1_T2_T3_T4_T6_E12temp_storage+112];
	setp.eq.s64 	%p63, %rd354, 0;
	mov.u64 	%rd355, %rd154;
	mov.f64 	%fd225, %fd118;
	@%p63 bra 	$L__BB30_128;
	setp.geu.f64 	%p64, %fd118, %fd224;
	mov.u64 	%rd355, %rd354;
	mov.f64 	%fd225, %fd224;
	@%p64 bra 	$L__BB30_128;
	mov.u64 	%rd355, %rd154;
	mov.f64 	%fd225, %fd118;
$L__BB30_128:
	ld.shared.u64 	%rd356, [_ZZN3cub18CUB_300001_SM_10006detail6reduce28DeviceReduceSingleTileKernelINS2_10policy_hubI10DEInstanceyN21DifferentialEvolution14determine_bestEE10Policy1000EPS5_SA_iS7_S5_S5_N4cuda3std3__410__identityEEEvT0_T1_T2_T3_T4_T6_E12temp_storage+120];
	ld.shared.f64 	%fd226, [_ZZN3cub18CUB_300001_SM_10006detail6reduce28DeviceReduceSingleTileKernelINS2_10policy_hubI10DEInstanceyN21DifferentialEvolution14determine_bestEE10Policy1000EPS5_SA_iS7_S5_S5_N4cuda3std3__410__identityEEEvT0_T1_T2_T3_T4_T6_E12temp_storage+128];
	setp.eq.s64 	%p65, %rd355, 0;
	@%p65 bra 	$L__BB30_130;
	setp.lt.f64 	%p66, %fd226, %fd225;
	selp.b64 	%rd356, %rd356, %rd355, %p66;
	selp.f64 	%fd226, %fd226, %fd225, %p66;
$L__BB30_130:
	mov.u32 	%r380, %tid.x;
	setp.ne.s32 	%p174, %r380, 0;
	@%p174 bra 	$L__BB30_134;
	setp.eq.s64 	%p175, %rd2, 0;
	@%p175 bra 	$L__BB30_133;
	setp.lt.f64 	%p176, %fd226, %fd1;
	selp.b64 	%rd356, %rd356, %rd2, %p176;
	selp.f64 	%fd226, %fd226, %fd1, %p176;
$L__BB30_133:
	st.global.u64 	[%rd1], %rd356;
	st.global.f64 	[%rd1+8], %fd226;
$L__BB30_134:
	ret;

}
.func  (.param .align 16 .b8 func_retval0[16]) __internal_trig_reduction_slowpathd(
	.param .b64 __internal_trig_reduction_slowpathd_param_0
)
{
	.local .align 8 .b8 	__local_depot31[40];
	.reg .b64 	%SP;
	.reg .b64 	%SPL;
	.reg .pred 	%p<10>;
	.reg .b32 	%r<47>;
	.reg .b64 	%rd<74>;
	.reg .b64 	%fd<5>;

	mov.u64 	%SPL, __local_depot31;
	ld.param.f64 	%fd4, [__internal_trig_reduction_slowpathd_param_0];
	add.u64 	%rd1, %SPL, 0;
	{
	.reg .b32 %temp; 
	mov.b64 	{%temp, %r1}, %fd4;
	}
	shr.u32 	%r2, %r1, 20;
	and.b32  	%r3, %r2, 2047;
	setp.eq.s32 	%p1, %r3, 2047;
	mov.b32 	%r46, 0;
	@%p1 bra 	$L__BB31_9;
	add.s32 	%r20, %r3, -1024;
	mov.b64 	%rd20, %fd4;
	shl.b64 	%rd2, %rd20, 11;
	shr.u32 	%r4, %r20, 6;
	sub.s32 	%r45, 15, %r4;
	sub.s32 	%r21, 19, %r4;
	setp.lt.u32 	%p2, %r20, 128;
	selp.b32 	%r6, 18, %r21, %p2;
	setp.ge.s32 	%p3, %r45, %r6;
	mov.b64 	%rd70, 0;
	@%p3 bra 	$L__BB31_4;
	add.s32 	%r23, %r6, %r4;
	neg.s32 	%r43, %r23;
	or.b64  	%rd3, %rd2, -9223372036854775808;
	mov.b64 	%rd70, 0;
	mov.b32 	%r42, 0;
	mov.u64 	%rd25, __cudart_i2opi_d;
	mov.u32 	%r44, %r45;
$L__BB31_3:
	.pragma "nounroll";
	mul.wide.s32 	%rd22, %r42, 8;
	add.s64 	%rd23, %rd1, %rd22;
	mul.wide.s32 	%rd24, %r44, 8;
	add.s64 	%rd26, %rd25, %rd24;
	ld.global.nc.u64 	%rd27, [%rd26];
	{
	.reg .u32 %r0, %r1, %r2, %r3, %alo, %ahi, %blo, %bhi, %clo, %chi;
	mov.b64 	{%alo,%ahi}, %rd27;
	mov.b64 	{%blo,%bhi}, %rd3;
	mov.b64 	{%clo,%chi}, %rd70;
	mad.lo.cc.u32 	%r0, %alo, %blo, %clo;
	madc.hi.cc.u32 	%r1, %alo, %blo, %chi;
	madc.hi.u32 	%r2, %alo, %bhi, 0;
	mad.lo.cc.u32 	%r1, %alo, %bhi, %r1;
	madc.hi.cc.u32 	%r2, %ahi, %blo, %r2;
	madc.hi.u32 	%r3, %ahi, %bhi, 0;
	mad.lo.cc.u32 	%r1, %ahi, %blo, %r1;
	madc.lo.cc.u32 	%r2, %ahi, %bhi, %r2;
	addc.u32 	%r3, %r3, 0;
	mov.b64 	%rd28, {%r0,%r1};
	mov.b64 	%rd70, {%r2,%r3};
	}
	st.local.u64 	[%rd23], %rd28;
	add.s32 	%r44, %r44, 1;
	add.s32 	%r43, %r43, 1;
	add.s32 	%r42, %r42, 1;
	setp.ne.s32 	%p4, %r43, -15;
	mov.u32 	%r45, %r6;
	@%p4 bra 	$L__BB31_3;
$L__BB31_4:
	cvt.s64.s32 	%rd29, %r45;
	cvt.u64.u32 	%rd30, %r4;
	add.s64 	%rd31, %rd30, %rd29;
	shl.b64 	%rd32, %rd31, 3;
	add.s64 	%rd33, %rd1, %rd32;
	st.local.u64 	[%rd33+-120], %rd70;
	and.b32  	%r15, %r2, 63;
	ld.local.u64 	%rd72, [%rd1+16];
	ld.local.u64 	%rd71, [%rd1+24];
	setp.eq.s32 	%p5, %r15, 0;
	@%p5 bra 	$L__BB31_6;
	shl.b64 	%rd34, %rd71, %r15;
	shr.u64 	%rd35, %rd72, 1;
	xor.b32  	%r24, %r15, 63;
	shr.u64 	%rd36, %rd35, %r24;
	or.b64  	%rd71, %rd34, %rd36;
	ld.local.u64 	%rd37, [%rd1+8];
	shl.b64 	%rd38, %rd72, %r15;
	shr.u64 	%rd39, %rd37, 1;
	shr.u64 	%rd40, %rd39, %r24;
	or.b64  	%rd72, %rd38, %rd40;
$L__BB31_6:
	and.b32  	%r25, %r1, -2147483648;
	shr.u64 	%rd41, %rd71, 62;
	cvt.u32.u64 	%r26, %rd41;
	mov.b64 	{%r27, %r28}, %rd71;
	mov.b64 	{%r29, %r30}, %rd72;
	shf.l.wrap.b32 	%r31, %r30, %r27, 2;
	shf.l.wrap.b32 	%r32, %r27, %r28, 2;
	mov.b64 	%rd42, {%r31, %r32};
	shl.b64 	%rd43, %rd72, 2;
	shr.u64 	%rd44, %rd42, 63;
	cvt.u32.u64 	%r33, %rd44;
	add.s32 	%r34, %r33, %r26;
	setp.eq.s32 	%p6, %r25, 0;
	neg.s32 	%r35, %r34;
	selp.b32 	%r46, %r34, %r35, %p6;
	setp.gt.s64 	%p7, %rd42, -1;
	mov.b64 	%rd45, 0;
	{
	.reg .u32 %r0, %r1, %r2, %r3, %a0, %a1, %a2, %a3, %b0, %b1, %b2, %b3;
	mov.b64 	{%a0,%a1}, %rd45;
	mov.b64 	{%a2,%a3}, %rd45;
	mov.b64 	{%b0,%b1}, %rd43;
	mov.b64 	{%b2,%b3}, %rd42;
	sub.cc.u32 	%r0, %a0, %b0;
	subc.cc.u32 	%r1, %a1, %b1;
	subc.cc.u32 	%r2, %a2, %b2;
	subc.u32 	%r3, %a3, %b3;
	mov.b64 	%rd46, {%r0,%r1};
	mov.b64 	%rd47, {%r2,%r3};
	}
	xor.b32  	%r36, %r25, -2147483648;
	selp.b64 	%rd73, %rd42, %rd47, %p7;
	selp.b64 	%rd14, %rd43, %rd46, %p7;
	selp.b32 	%r17, %r25, %r36, %p7;
	clz.b64 	%r37, %rd73;
	cvt.u64.u32 	%rd15, %r37;
	setp.eq.s32 	%p8, %r37, 0;
	@%p8 bra 	$L__BB31_8;
	cvt.u32.u64 	%r38, %rd15;
	and.b32  	%r39, %r38, 63;
	shl.b64 	%rd48, %rd73, %r39;
	shr.u64 	%rd49, %rd14, 1;
	not.b32 	%r40, %r38;
	and.b32  	%r41, %r40, 63;
	shr.u64 	%rd50, %rd49, %r41;
	or.b64  	%rd73, %rd48, %rd50;
$L__BB31_8:
	mov.b64 	%rd51, -3958705157555305931;
	{
	.reg .u32 %r0, %r1, %r2, %r3, %alo, %ahi, %blo, %bhi;
	mov.b64 	{%alo,%ahi}, %rd73;
	mov.b64 	{%blo,%bhi}, %rd51;
	mul.lo.u32 	%r0, %alo, %blo;
	mul.hi.u32 	%r1, %alo, %blo;
	mad.lo.cc.u32 	%r1, %alo, %bhi, %r1;
	madc.hi.u32 	%r2, %alo, %bhi, 0;
	mad.lo.cc.u32 	%r1, %ahi, %blo, %r1;
	madc.hi.cc.u32 	%r2, %ahi, %blo, %r2;
	madc.hi.u32 	%r3, %ahi, %bhi, 0;
	mad.lo.cc.u32 	%r2, %ahi, %bhi, %r2;
	addc.u32 	%r3, %r3, 0;
	mov.b64 	%rd52, {%r0,%r1};
	mov.b64 	%rd53, {%r2,%r3};
	}
	setp.gt.s64 	%p9, %rd53, 0;
	{
	.reg .u32 %r0, %r1, %r2, %r3, %a0, %a1, %a2, %a3, %b0, %b1, %b2, %b3;
	mov.b64 	{%a0,%a1}, %rd52;
	mov.b64 	{%a2,%a3}, %rd53;
	mov.b64 	{%b0,%b1}, %rd52;
	mov.b64 	{%b2,%b3}, %rd53;
	add.cc.u32 	%r0, %a0, %b0;
	addc.cc.u32 	%r1, %a1, %b1;
	addc.cc.u32 	%r2, %a2, %b2;
	addc.u32 	%r3, %a3, %b3;
	mov.b64 	%rd54, {%r0,%r1};
	mov.b64 	%rd55, {%r2,%r3};
	}
	selp.b64 	%rd56, %rd55, %rd53, %p9;
	selp.s64 	%rd57, -1, 0, %p9;
	sub.s64 	%rd58, %rd57, %rd15;
	cvt.u64.u32 	%rd59, %r17;
	shl.b64 	%rd60, %rd59, 32;
	add.s64 	%rd61, %rd56, 1;
	shr.u64 	%rd62, %rd61, 10;
	add.s64 	%rd63, %rd62, 1;
	shr.u64 	%rd64, %rd63, 1;
	shl.b64 	%rd65, %rd58, 52;
	add.s64 	%rd66, %rd65, %rd64;
	add.s64 	%rd67, %rd66, 4602678819172646912;
	or.b64  	%rd68, %rd67, %rd60;
	mov.b64 	%fd4, %rd68;
$L__BB31_9:
	st.param.f64 	[func_retval0], %fd4;
	st.param.b32 	[func_retval0+8], %r46;
	ret;

}


// ===== COMPILED SASS (sm_100) =====

	.target	sm_100

	.elftype	@"ET_EXEC"


//--------------------- .note.nv.tkinfo           --------------------------
	.section	.note.nv.tkinfo,"",@"SHT_NOTE"
	.sectionflags	@"SHF_NOTE_NV_TKINFO"
	.tkinfo
        /*0018*/ 	.word	0x00000002
        /*0030*/ 	.string	""
        /*0030*/ 	.string	"ptxas"
        /*0030*/ 	.string	"Cuda compilation tools, release 13.0, V13.0.88"
        /*0030*/ 	.string	"Build cuda_13.0.r13.0/compiler.36424714_0"
        /*0030*/ 	.string	"-arch sm_100 -m 64 "



//--------------------- .note.nv.cuinfo           --------------------------
	.section	.note.nv.cuinfo,"",@"SHT_NOTE"
	.sectionflags	@"SHF_NOTE_NV_CUINFO"
        /*0018*/ 	.short	0x0002
        /*001a*/ 	.short	0x0064
        /*001c*/ 	.short	0x0082
	.zero		2


//--------------------- .nv.info                  --------------------------
	.section	.nv.info,"",@"SHT_CUDA_INFO"
	.align	4


	//----- nvinfo : EIATTR_REGCOUNT
	.align		4
        /*0000*/ 	.byte	0x04, 0x2f
        /*0002*/ 	.short	(.L_46 - .L_45)
	.align		4
.L_45:
        /*0004*/ 	.word	index@(_Z15transformNumberPdidd)
        /*0008*/ 	.word	0x0000000c


	//----- nvinfo : EIATTR_FRAME_SIZE
	.align		4
.L_46:
        /*000c*/ 	.byte	0x04, 0x11
        /*000e*/ 	.short	(.L_48 - .L_47)
	.align		4
.L_47:
        /*0010*/ 	.word	index@(_Z15transformNumberPdidd)
        /*0014*/ 	.word	0x00000000


	//----- nvinfo : EIATTR_REGCOUNT
	.align		4
.L_48:
        /*0018*/ 	.byte	0x04, 0x2f
        /*001a*/ 	.short	(.L_50 - .L_49)
	.align		4
.L_49:
        /*001c*/ 	.word	index@(_ZN3cub18CUB_300001_SM_10006detail11EmptyKernelIvEEvv)
        /*0020*/ 	.word	0x00000004


	//----- nvinfo : EIATTR_FRAME_SIZE
	.align		4
.L_50:
        /*0024*/ 	.byte	0x04, 0x11
        /*0026*/ 	.short	(.L_52 - .L_51)
	.align		4
.L_51:
        /*0028*/ 	.word	index@(_ZN3cub18CUB_300001_SM_10006detail11EmptyKernelIvEEvv)
        /*002c*/ 	.word	0x00000000


	//----- nvinfo : EIATTR_REGCOUNT
	.align		4
.L_52:
        /*0030*/ 	.byte	0x04, 0x2f
        /*0032*/ 	.short	(.L_54 - .L_53)
	.align		4
.L_53:
        /*0034*/ 	.word	index@(_ZN3cub18CUB_300001_SM_10006detail8for_each13static_kernelINS2_12policy_hub_t12policy_500_tEmNS2_12op_wrapper_tImN6thrust24THRUST_300001_SM_1000_NS6detail23allocator_traits_detail24construct1_via_allocatorINS9_18no_throw_allocatorINS9_19temporary_allocatorI10DEInstanceNS8_8cuda_cub3tagEEEEEEENS8_7pointerISE_SG_NS8_11use_defaultESL_EEEEEEvT0_T1_)
        /*0038*/ 	.word	0x00000008


	//----- nvinfo : EIATTR_FRAME_SIZE
	.align		4
.L_54:
        /*003c*/ 	.byte	0x04, 0x11
        /*003e*/ 	.short	(.L_56 - .L_55)
	.align		4
.L_55:
        /*0040*/ 	.word	index@(_ZN3cub18CUB_300001_SM_10006detail8for_each13static_kernelINS2_12policy_hub_t12policy_500_tEmNS2_12op_wrapper_tImN6thrust24THRUST_300001_SM_1000_NS6detail23allocator_traits_detail24construct1_via_allocatorINS9_18no_throw_allocatorINS9_19temporary_allocatorI10DEInstanceNS8_8cuda_cub3tagEEEEEEENS8_7pointerISE_SG_NS8_11use_defaultESL_EEEEEEvT0_T1_)
        /*0044*/ 	.word	0x00000000


	//----- nvinfo : EIATTR_REGCOUNT
	.align		4
.L_56:
        /*0048*/ 	.byte	0x04, 0x2f
        /*004a*/ 	.short	(.L_58 - .L_57)
	.align		4
.L_57:
        /*004c*/ 	.word	index@(_ZN3cub18CUB_300001_SM_10006detail8for_each13static_kernelINS2_12policy_hub_t12policy_500_tElN6thrust24THRUST_300001_SM_1000_NS8cuda_cub20__uninitialized_copy7functorINS7_7pointerI10DEInstanceNS8_3tagENS7_11use_defaultESE_EESF_EEEEvT0_T1_)
        /*0050*/ 	.word	0x00000010


	//----- nvinfo : EIATTR_FRAME_SIZE
	.align		4
.L_58:
        /*0054*/ 	.byte	0x04, 0x11
        /*0056*/ 	.short	(.L_60 - .L_59)
	.align		4
.L_59:
        /*0058*/ 	.word	index@(_ZN3cub18CUB_300001_SM_10006detail8for_each13static_kernelINS2_12policy_hub_t12policy_500_tElN6thrust24THRUST_300001_SM_1000_NS8cuda_cub20__uninitialized_copy7functorINS7_7pointerI10DEInstanceNS8_3tagENS7_11use_defaultESE_EESF_EEEEvT0_T1_)
        /*005c*/ 	.word	0x00000000


	//----- nvinfo : EIATTR_REGCOUNT
	.align		4
.L_60:
        /*0060*/ 	.byte	0x04, 0x2f
        /*0062*/ 	.short	(.L_62 - .L_61)
	.align		4
.L_61:
        /*0064*/ 	.word	index@(_ZN3cub18CUB_300001_SM_10006detail8for_each13static_kernelINS2_12policy_hub_t12policy_500_tElN6thrust24THRUST_300001_SM_1000_NS8cuda_cub20__uninitialized_copy7functorINS7_6detail15normal_iteratorINS7_10device_ptrIK10DEInstanceEEEENS7_7pointerISE_NS8_3tagENS7_11use_defaultESK_EEEEEEvT0_T1_)
        /*0068*/ 	.word	0x00000010


	//----- nvinfo : EIATTR_FRAME_SIZE
	.align		4
.L_62:
        /*006c*/ 	.byte	0x04, 0x11
        /*006e*/ 	.short	(.L_64 - .L_63)
	.align		4
.L_63:
        /*0070*/ 	.word	index@(_ZN3cub18CUB_300001_SM_10006detail8for_each13static_kernelINS2_12policy_hub_t12policy_500_tElN6thrust24THRUST_300001_SM_1000_NS8cuda_cub20__uninitialized_copy7functorINS7_6detail15normal_iteratorINS7_10device_ptrIK10DEInstanceEEEENS7_7pointerISE_NS8_3tagENS7_11use_defaultESK_EEEEEEvT0_T1_)
        /*0074*/ 	.word	0x00000000


	//----- nvinfo : EIATTR_REGCOUNT
	.align		4
.L_64:
        /*0078*/ 	.byte	0x04, 0x2f
        /*007a*/ 	.short	(.L_66 - .L_65)
	.align		4
.L_65:
        /*007c*/ 	.word	index@(_ZN3cub18CUB_300001_SM_10006detail8for_each13static_kernelINS2_12policy_hub_t12policy_500_tElN6thrust24THRUST_300001_SM_1000_NS8cuda_cub20__uninitialized_copy7functorINS7_10device_ptrI10DEInstanceEENS7_7pointerISC_NS8_3tagENS7_11use_defaultESG_EEEEEEvT0_T1_)
        /*0080*/ 	.word	0x00000010


	//----- nvinfo : EIATTR_FRAME_SIZE
	.align		4
.L_66:
        /*0084*/ 	.byte	0x04, 0x11
        /*0086*/ 	.short	(.L_68 - .L_67)
	.align		4
.L_67:
        /*0088*/ 	.word	index@(_ZN3cub18CUB_300001_SM_10006detail8for_each13static_kernelINS2_12policy_hub_t12policy_500_tElN6thrust24THRUST_300001_SM_1000_NS8cuda_cub20__uninitialized_copy7functorINS7_10device_ptrI10DEInstanceEENS7_7pointerISC_NS8_3tagENS7_11use_defaultESG_EEEEEEvT0_T1_)
        /*008c*/ 	.word	0x00000000


	//----- nvinfo : EIATTR_REGCOUNT
	.align		4
.L_68:
        /*0090*/ 	.byte	0x04, 0x2f
        /*0092*/ 	.short	(.L_70 - .L_69)
	.align		4
.L_69:
        /*0094*/ 	.word	index@(_ZN3cub18CUB_300001_SM_10006detail8for_each13static_kernelINS2_12policy_hub_t12policy_500_tElN6thrust24THRUST_300001_SM_1000_NS8cuda_cub20__uninitialized_copy7functorIP10DEInstanceNS7_7pointerISB_NS8_3tagENS7_11use_defaultESF_EEEEEEvT0_T1_)
        /*0098*/ 	.word	0x00000010


	//----- nvinfo : EIATTR_FRAME_SIZE
	.align		4
.L_70:
        /*009c*/ 	.byte	0x04, 0x11
        /*009e*/ 	.short	(.L_72 - .L_71)
	.align		4
.L_71:
        /*00a0*/ 	.word	index@(_ZN3cub18CUB_300001_SM_10006detail8for_each13static_kernelINS2_12policy_hub_t12policy_500_tElN6thrust24THRUST_300001_SM_1000_NS8cuda_cub20__uninitialized_copy7functorIP10DEInstanceNS7_7pointerISB_NS8_3tagENS7_11use_defaultESF_EEEEEEvT0_T1_)
        /*00a4*/ 	.word	0x00000000


	//----- nvinfo : EIATTR_REGCOUNT
	.align		4
.L_72:
        /*00a8*/ 	.byte	0x04, 0x2f
        /*00aa*/ 	.short	(.L_74 - .L_73)
	.align		4
.L_73:
        /*00ac*/ 	.word	index@(_ZN3cub18CUB_300001_SM_10006detail9transform16transform_kernelINS2_10policy_hubILb1EN4cuda3std3__45tupleIJN6thrust24THRUST_300001_SM_1000_NS7pointerI10DEInstanceNSA_8cuda_cub3tagENSA_11use_defaultESF_EEEEEE10policy1000EiNS7_10__identityENSA_10device_ptrISC_EEJPSC_EEEvT0_iT1_T2_DpNS2_10kernel_argIT3_EE)
        /*00b0*/ 	.word	0x0000001e


	//----- nvinfo : EIATTR_FRAME_SIZE
	.align		4
.L_74:
        /*00b4*/ 	.byte	0x04, 0x11
        /*00b6*/ 	.short	(.L_76 - .L_75)
	.align		4
.L_75:
        /*00b8*/ 	.word	index@(_ZN3cub18CUB_300001_SM_10006detail9transform16transform_kernelINS2_10policy_hubILb1EN4cuda3std3__45tupleIJN6thrust24THRUST_300001_SM_1000_NS7pointerI10DEInstanceNSA_8cuda_cub3tagENSA_11use_defaultESF_EEEEEE10policy1000EiNS7_10__identityENSA_10device_ptrISC_EEJPSC_EEEvT0_iT1_T2_DpNS2_10kernel_argIT3_EE)
        /*00bc*/ 	.word	0x00000000


	//----- nvinfo : EIATTR_REGCOUNT
	.align		4
.L_76:
        /*00c0*/ 	.byte	0x04, 0x2f
        /*00c2*/ 	.short	(.L_78 - .L_77)
	.align		4
.L_77:
        /*00c4*/ 	.word	index@(_ZN3cub18CUB_300001_SM_10006detail9transform16transform_kernelINS2_10policy_hubILb1EN4cuda3std3__45tupleIJPK10DEInstanceEEEE10policy1000EiNS7_10__identityEN6thrust24THRUST_300001_SM_1000_NS10device_ptrIS9_EEJSB_EEEvT0_iT1_T2_DpNS2_10kernel_argIT3_EE)
        /*00c8*/ 	.word	0x0000001e


	//----- nvinfo : EIATTR_FRAME_SIZE
	.align		4
.L_78:
        /*00cc*/ 	.byte	0x04, 0x11
        /*00ce*/ 	.short	(.L_80 - .L_79)
	.align		4
.L_79:
        /*00d0*/ 	.word	index@(_ZN3cub18CUB_300001_SM_10006detail9transform16transform_kernelINS2_10policy_hubILb1EN4cuda3std3__45tupleIJPK10DEInstanceEEEE10policy1000EiNS7_10__identityEN6thrust24THRUST_300001_SM_1000_NS10device_ptrIS9_EEJSB_EEEvT0_iT1_T2_DpNS2_10kernel_argIT3_EE)
        /*00d4*/ 	.word	0x00000000


	//----- nvinfo : EIATTR_REGCOUNT
	.align		4
.L_80:
        /*00d8*/ 	.byte	0x04, 0x2f
        /*00da*/ 	.short	(.L_82 - .L_81)
	.align		4
.L_81:
        /*00dc*/ 	.word	index@(_ZN3cub18CUB_300001_SM_10006detail9transform16transform_kernelINS2_10policy_hubILb1EN4cuda3std3__45tupleIJPK10DEInstanceEEEE10policy1000ElNS7_10__identityEN6thrust24THRUST_300001_SM_1000_NS10device_ptrIS9_EEJSB_EEEvT0_iT1_T2_DpNS2_10kernel_argIT3_EE)
        /*00e0*/ 	.word	0x00000020


	//----- nvinfo : EIATTR_FRAME_SIZE
	.align		4
.L_82:
        /*00e4*/ 	.byte	0x04, 0x11
        /*00e6*/ 	.short	(.L_84 - .L_83)
	.align		4
.L_83:
        /*00e8*/ 	.word	index@(_ZN3cub18CUB_300001_SM_10006detail9transform16transform_kernelINS2_10policy_hubILb1EN4cuda3std3__45tupleIJPK10DEInstanceEEEE10policy1000ElNS7_10__identityEN6thrust24THRUST_300001_SM_1000_NS10device_ptrIS9_EEJSB_EEEvT0_iT1_T2_DpNS2_10kernel_argIT3_EE)
        /*00ec*/ 	.word	0x00000000


	//----- nvinfo : EIATTR_REGCOUNT
	.align		4
.L_84:
        /*00f0*/ 	.byte	0x04, 0x2f
        /*00f2*/ 	.short	(.L_86 - .L_85)
	.align		4
.L_85:
        /*00f4*/ 	.word	index@(_ZN3cub18CUB_300001_SM_10006detail9transform16transform_kernelINS2_10policy_hubILb1EN4cuda3std3__45tupleIJN6thrust24THRUST_300001_SM_1000_NS7pointerI10DEInstanceNSA_8cuda_cub3tagENSA_11use_defaultESF_EEEEEE10policy1000ElNS7_10__identityENSA_10device_ptrISC_EEJPSC_EEEvT0_iT1_T2_DpNS2_10kernel_argIT3_EE)
        /*00f8*/ 	.word	0x00000020


	//----- nvinfo : EIATTR_FRAME_SIZE
	.align		4
.L_86:
        /*00fc*/ 	.byte	0x04, 0x11
        /*00fe*/ 	.short	(.L_88 - .L_87)
	.align		4
.L_87:
        /*0100*/ 	.word	index@(_ZN3cub18CUB_300001_SM_10006detail9transform16transform_kernelINS2_10policy_hubILb1EN4cuda3std3__45tupleIJN6thrust24THRUST_300001_SM_1000_NS7pointerI10DEInstanceNSA_8cuda_cub3tagENSA_11use_defaultESF_EEEEEE10policy1000ElNS7_10__identityENSA_10device_ptrISC_EEJPSC_EEEvT0_iT1_T2_DpNS2_10kernel_argIT3_EE)
        /*0104*/ 	.word	0x00000000


	//----- nvinfo : EIATTR_REGCOUNT
	.align		4
.L_88:
        /*0108*/ 	.byte	0x04, 0x2f
        /*010a*/ 	.short	(.L_90 - .L_89)
	.align		4
.L_89:
        /*010c*/ 	.word	index@(_ZN3cub18CUB_300001_SM_10006detail9transform16transform_kernelINS2_10policy_hubILb1EN4cuda3std3__45tupleIJN6thrust24THRUST_300001_SM_1000_NS7pointerI10DEInstanceNSA_8cuda_cub3tagENSA_11use_defaultESF_EEEEEE10policy1000EiNS7_10__identityEPSC_JSL_EEEvT0_iT1_T2_DpNS2_10kernel_argIT3_EE)
        /*0110*/ 	.word	0x0000001e


	//----- nvinfo : EIATTR_FRAME_SIZE
	.align		4
.L_90:
        /*0114*/ 	.byte	0x04, 0x11
        /*0116*/ 	.short	(.L_92 - .L_91)
	.align		4
.L_91:
        /*0118*/ 	.word	index@(_ZN3cub18CUB_300001_SM_10006detail9transform16transform_kernelINS2_10policy_hubILb1EN4cuda3std3__45tupleIJN6thrust24THRUST_300001_SM_1000_NS7pointerI10DEInstanceNSA_8cuda_cub3tagENSA_11use_defaultESF_EEEEEE10policy1000EiNS7_10__identityEPSC_JSL_EEEvT0_iT1_T2_DpNS2_10kernel_argIT3_EE)
        /*011c*/ 	.word	0x00000000


	//----- nvinfo : EIATTR_REGCOUNT
	.align		4
.L_92:
        /*0120*/ 	.byte	0x04, 0x2f
        /*0122*/ 	.short	(.L_94 - .L_93)
	.align		4
.L_93:
        /*0124*/ 	.word	index@(_ZN3cub18CUB_300001_SM_10006detail9transform16transform_kernelINS2_10policy_hubILb1EN4cuda3std3__45tupleIJN6thrust24THRUST_300001_SM_1000_NS7pointerI10DEInstanceNSA_8cuda_cub3tagENSA_11use_defaultESF_EEEEEE10policy1000ElNS7_10__identityEPSC_JSL_EEEvT0_iT1_T2_DpNS2_10kernel_argIT3_EE)
        /*0128*/ 	.word	0x00000020


	//----- nvinfo : EIATTR_FRAME_SIZE
	.align		4
.L_94:
        /*012c*/ 	.byte	0x04, 0x11
        /*012e*/ 	.short	(.L_96 - .L_95)
	.align		4
.L_95:
        /*0130*/ 	.word	index@(_ZN3cub18CUB_300001_SM_10006detail9transform16transform_kernelINS2_10policy_hubILb1EN4cuda3std3__45tupleIJN6thrust24THRUST_300001_SM_1000_NS7pointerI10DEInstanceNSA_8cuda_cub3tagENSA_11use_defaultESF_EEEEEE10policy1000ElNS7_10__identityEPSC_JSL_EEEvT0_iT1_T2_DpNS2_10kernel_argIT3_EE)
        /*0134*/ 	.word	0x00000000


	//----- nvinfo : EIATTR_REGCOUNT
	.align		4
.L_96:
        /*0138*/ 	.byte	0x04, 0x2f
        /*013a*/ 	.short	(.L_98 - .L_97)
	.align		4
.L_97:
        /*013c*/ 	.word	index@(_ZN3cub18CUB_300001_SM_10006detail9transform16transform_kernelINS2_10policy_hubILb1EN4cuda3std3__45tupleIJN6thrust24THRUST_300001_SM_1000_NS6detail15normal_iteratorINSA_10device_ptrI10DEInstanceEEEESG_EEEE10policy1000EiN21DifferentialEvolution21randomized_comparisonESG_JPSE_SM_EEEvT0_iT1_T2_DpNS2_10kernel_argIT3_EE)
        /*0140*/ 	.word	0x00000020


	//----- nvinfo : EIATTR_FRAME_SIZE
	.align		4
.L_98:
        /*0144*/ 	.byte	0x04, 0x11
        /*0146*/ 	.short	(.L_100 - .L_99)
	.align		4
.L_99:
        /*0148*/ 	.word	index@($__internal_1_$__cuda_sm20_div_rn_f64_full)
        /*014c*/ 	.word	0x00000008


	//----- nvinfo : EIATTR_FRAME_SIZE
	.align		4
.L_100:
        /*0150*/ 	.byte	0x04, 0x11
        /*0152*/ 	.short	(.L_102 - .L_101)
	.align		4
.L_101:
        /*0154*/ 	.word	index@(_ZN3cub18CUB_300001_SM_10006detail9transform16transform_kernelINS2_10policy_hubILb1EN4cuda3std3__45tupleIJN6thrust24THRUST_300001_SM_1000_NS6detail15normal_iteratorINSA_10device_ptrI10DEInstanceEEEESG_EEEE10policy1000EiN21DifferentialEvolution21randomized_comparisonESG_JPSE_SM_EEEvT0_iT1_T2_DpNS2_10kernel_argIT3_EE)
        /*0158*/ 	.word	0x00000008


	//----- nvinfo : EIATTR_REGCOUNT
	.align		4
.L_102:
        /*015c*/ 	.byte	0x04, 0x2f
        /*015e*/ 	.short	(.L_104 - .L_103)
	.align		4
.L_103:
        /*0160*/ 	.word	index@(_ZN3cub18CUB_300001_SM_10006detail9transform16transform_kernelINS2_10policy_hubILb1EN4cuda3std3__45tupleIJN6thrust24THRUST_300001_SM_1000_NS6detail15normal_iteratorINSA_10device_ptrI10DEInstanceEEEESG_EEEE10policy1000ElN21DifferentialEvolution21randomized_comparisonESG_JPSE_SM_EEEvT0_iT1_T2_DpNS2_10kernel_argIT3_EE)
        /*0164*/ 	.word	0x00000020


	//----- nvinfo : EIATTR_FRAME_SIZE
	.align		4
.L_104:
        /*0168*/ 	.byte	0x04, 0x11
        /*016a*/ 	.short	(.L_106 - .L_105)
	.align		4
.L_105:
        /*016c*/ 	.word	index@($__internal_0_$__cuda_sm20_div_rn_f64_full)
        /*0170*/ 	.word	0x00000000


	//----- nvinfo : EIATTR_FRAME_SIZE
	.align		4
.L_106:
        /*0174*/ 	.byte	0x04, 0x11
        /*0176*/ 	.short	(.L_108 - .L_107)
	.align		4
.L_107:
        /*0178*/ 	.word	index@(_ZN3cub18CUB_300001_SM_10006detail9transform16transform_kernelINS2_10policy_hubILb1EN4cuda3std3__45tupleIJN6thrust24THRUST_300001_SM_1000_NS6detail15normal_iteratorINSA_10device_ptrI10DEInstanceEEEESG_EEEE10policy1000ElN21DifferentialEvolution21randomized_comparisonESG_JPSE_SM_EEEvT0_iT1_T2_DpNS2_10kernel_argIT3_EE)
        /*017c*/ 	.word	0x00000000


	//----- nvinfo : EIATTR_REGCOUNT
	.align		4
.L_108:
        /*0180*/ 	.byte	0x04, 0x2f
        /*0182*/ 	.short	(.L_110 - .L_109)
	.align		4
.L_109:
        /*0184*/ 	.word	index@(_ZN3cub18CUB_300001_SM_10006detail9transform16transform_kernelINS2_10policy_hubILb1EN4cuda3std3__45tupleIJN6thrust24THRUST_300001_SM_1000_NS10device_ptrI10DEInstanceEEEEEE10policy1000EiNS7_10__identityEPSC_JSI_EEEvT0_iT1_T2_DpNS2_10kernel_argIT3_EE)
        /*0188*/ 	.word	0x0000001e


	//----- nvinfo : EIATTR_FRAME_SIZE
	.align		4
.L_110:
        /*018c*/ 	.byte	0x04, 0x11
        /*018e*/ 	.short	(.L_112 - .L_111)
	.align		4
.L_111:
        /*0190*/ 	.word	index@(_ZN3cub18CUB_300001_SM_10006detail9transform16transform_kernelINS2_10policy_hubILb1EN4cuda3std3__45tupleIJN6thrust24THRUST_300001_SM_1000_NS10device_ptrI10DEInstanceEEEEEE10policy1000EiNS7_10__identityEPSC_JSI_EEEvT0_iT1_T2_DpNS2_10kernel_argIT3_EE)
        /*0194*/ 	.word	0x00000000


	//----- nvinfo : EIATTR_REGCOUNT
	.align		4
.L_112:
        /*0198*/ 	.byte	0x04, 0x2f
        /*019a*/ 	.short	(.L_114 - .L_113)
	.align		4
.L_113:
        /*019c*/ 	.word	index@(_ZN3cub18CUB_300001_SM_10006detail9transform16transform_kernelINS2_10policy_hubILb1EN4cuda3std3__45tupleIJN6thrust24THRUST_300001_SM_1000_NS10device_ptrI10DEInstanceEEEEEE10policy1000ElNS7_10__identityEPSC_JSI_EEEvT0_iT1_T2_DpNS2_10kernel_argIT3_EE)
        /*01a0*/ 	.word	0x00000020


	//----- nvinfo : EIATTR_FRAME_SIZE
	.align		4
.L_114:
        /*01a4*/ 	.byte	0x04, 0x11
        /*01a6*/ 	.short	(.L_116 - .L_115)
	.align		4
.L_115:
        /*01a8*/ 	.word	index@(_ZN3cub18CUB_300001_SM_10006detail9transform16transform_kernelINS2_10policy_hubILb1EN4cuda3std3__45tupleIJN6thrust24THRUST_300001_SM_1000_NS10device_ptrI10DEInstanceEEEEEE10policy1000ElNS7_10__identityEPSC_JSI_EEEvT0_iT1_T2_DpNS2_10kernel_argIT3_EE)
        /*01ac*/ 	.word	0x00000000


	//----- nvinfo : EIATTR_REGCOUNT
	.align		4
.L_116:
        /*01b0*/ 	.byte	0x04, 0x2f
        /*01b2*/ 	.short	(.L_118 - .L_117)
	.align		4
.L_117:
        /*01b4*/ 	.word	index@(_ZN3cub18CUB_300001_SM_10006detail9transform16transform_kernelINS2_10policy_hubILb1EN4cuda3std3__45tupleIJP10DEInstanceEEEE10policy1000EiNS7_10__identityESA_JSA_EEEvT0_iT1_T2_DpNS2_10kernel_argIT3_EE)
        /*01b8*/ 	.word	0x0000001e


	//----- nvinfo : EIATTR_FRAME_SIZE
	.align		4
.L_118:
        /*01bc*/ 	.byte	0x04, 0x11
        /*01be*/ 	.short	(.L_120 - .L_119)
	.align		4
.L_119:
        /*01c0*/ 	.word	index@(_ZN3cub18CUB_300001_SM_10006detail9transform16transform_kernelINS2_10policy_hubILb1EN4cuda3std3__45tupleIJP10DEInstanceEEEE10policy1000EiNS7_10__identityESA_JSA_EEEvT0_iT1_T2_DpNS2_10kernel_argIT3_EE)
        /*01c4*/ 	.word	0x00000000


	//----- nvinfo : EIATTR_REGCOUNT
	.align		4
.L_120:
        /*01c8*/ 	.byte	0x04, 0x2f
        /*01ca*/ 	.short	(.L_122 - .L_121)
	.align		4
.L_121:
        /*01cc*/ 	.word	index@(_ZN3cub18CUB_300001_SM_10006detail9transform16transform_kernelINS2_10policy_hubILb1EN4cuda3std3__45tupleIJP10DEInstanceEEEE10policy1000ElNS7_10__identityESA_JSA_EEEvT0_iT1_T2_DpNS2_10kernel_argIT3_EE)
        /*01d0*/ 	.word	0x00000020


	//----- nvinfo : EIATTR_FRAME_SIZE
	.align		4
.L_122:
        /*01d4*/ 	.byte	0x04, 0x11
        /*01d6*/ 	.short	(.L_124 - .L_123)
	.align		4
.L_123:
        /*01d8*/ 	.word	index@(_ZN3cub18CUB_300001_SM_10006detail9transform16transform_kernelINS2_10policy_hubILb1EN4cuda3std3__45tupleIJP10DEInstanceEEEE10policy1000ElNS7_10__identityESA_JSA_EEEvT0_iT1_T2_DpNS2_10kernel_argIT3_EE)
        /*01dc*/ 	.word	0x00000000


	//----- nvinfo : EIATTR_REGCOUNT
	.align		4
.L_124:
        /*01e0*/ 	.byte	0x04, 0x2f
        /*01e2*/ 	.short	(.L_126 - .L_125)
	.align		4
.L_125:
        /*01e4*/ 	.word	index@(_ZN3cub18CUB_300001_SM_10006detail6reduce28DeviceReduceSingleTileKernelINS2_10policy_hubIdjN4cuda3std3__44plusIdEEE10Policy1000EN6thrust24THRUST_300001_SM_1000_NS6detail15normal_iteratorINSD_10device_ptrIdEEEEPdjS9_ddN9Rastrigin17evaluate_functionEEEvT0_T1_T2_T3_T4_T6_)
        /*01e8*/ 	.word	0x00000030


	//----- nvinfo : EIATTR_FRAME_SIZE
	.align		4
.L_126:
        /*01ec*/ 	.byte	0x04, 0x11
        /*01ee*/ 	.short	(.L_128 - .L_127)
	.align		4
.L_127:
        /*01f0*/ 	.word	index@($_ZN3cub18CUB_300001_SM_10006detail6reduce28DeviceReduceSingleTileKernelINS2_10policy_hubIdjN4cuda3std3__44plusIdEEE10Policy1000EN6thrust24THRUST_300001_SM_1000_NS6detail15normal_iteratorINSD_10device_ptrIdEEEEPdjS9_ddN9Rastrigin17evaluate_functionEEEvT0_T1_T2_T3_T4_T6_$__internal_trig_reduction_slowpathd)
        /*01f4*/ 	.word	0x00000028


	//----- nvinfo : EIATTR_FRAME_SIZE
	.align		4
.L_128:
        /*01f8*/ 	.byte	0x04, 0x11
        /*01fa*/ 	.short	(.L_130 - .L_129)
	.align		4
.L_129:
        /*01fc*/ 	.word	index@(_ZN3cub18CUB_300001_SM_10006detail6reduce28DeviceReduceSingleTileKernelINS2_10policy_hubIdjN4cuda3std3__44plusIdEEE10Policy1000EN6thrust24THRUST_300001_SM_1000_NS6detail15normal_iteratorINSD_10device_ptrIdEEEEPdjS9_ddN9Rastrigin17evaluate_functionEEEvT0_T1_T2_T3_T4_T6_)
        /*0200*/ 	.word	0x00000028


	//----- nvinfo : EIATTR_REGCOUNT
	.align		4
.L_130:
        /*0204*/ 	.byte	0x04, 0x2f
        /*0206*/ 	.short	(.L_132 - .L_131)
	.align		4
.L_131:
        /*0208*/ 	.word	index@(_ZN3cub18CUB_300001_SM_10006detail6reduce18DeviceReduceKernelINS2_10policy_hubIdjN4cuda3std3__44plusIdEEE10Policy1000EN6thrust24THRUST_300001_SM_1000_NS6detail15normal_iteratorINSD_10device_ptrIdEEEEjS9_dN9Rastrigin17evaluate_functionEEEvT0_PT3_T1_NS0_13GridEvenShareISO_EET2_T4_)
        /*020c*/ 	.word	0x0000002a


	//----- nvinfo : EIATTR_FRAME_SIZE
	.align		4
.L_132:
        /*0210*/ 	.byte	0x04, 0x11
        /*0212*/ 	.short	(.L_134 - .L_133)
	.align		4
.L_133:
        /*0214*/ 	.word	index@($_ZN3cub18CUB_300001_SM_10006detail6reduce18DeviceReduceKernelINS2_10policy_hubIdjN4cuda3std3__44plusIdEEE10Policy1000EN6thrust24THRUST_300001_SM_1000_NS6detail15normal_iteratorINSD_10device_ptrIdEEEEjS9_dN9Rastrigin17evaluate_functionEEEvT0_PT3_T1_NS0_13GridEvenShareISO_EET2_T4_$__internal_trig_reduction_slowpathd)
        /*0218*/ 	.word	0x00000028


	//----- nvinfo : EIATTR_FRAME_SIZE
	.align		4
.L_134:
        /*021c*/ 	.byte	0x04, 0x11
        /*021e*/ 	.short	(.L_136 - .L_135)
	.align		4
.L_135:
        /*0220*/ 	.word	index@(_ZN3cub18CUB_300001_SM_10006detail6reduce18DeviceReduceKernelINS2_10policy_hubIdjN4cuda3std3__44plusIdEEE10Policy1000EN6thrust24THRUST_300001_SM_1000_NS6detail15normal_iteratorINSD_10device_ptrIdEEEEjS9_dN9Rastrigin17evaluate_functionEEEvT0_PT3_T1_NS0_13GridEvenShareISO_EET2_T4_)
        /*0224*/ 	.word	0x00000028


	//----- nvinfo : EIATTR_REGCOUNT
	.align		4
.L_136:
        /*0228*/ 	.byte	0x04, 0x2f
        /*022a*/ 	.short	(.L_138 - .L_137)
	.align		4
.L_137:
        /*022c*/ 	.word	index@(_ZN3cub18CUB_300001_SM_10006detail6reduce28DeviceReduceSingleTileKernelINS2_10policy_hubIdjN4cuda3std3__44plusIdEEE10Policy1000EPdSC_iS9_ddNS7_10__identityEEEvT0_T1_T2_T3_T4_T6_)
        /*0230*/ 	.word	0x00000030


	//----- nvinfo : EIATTR_FRAME_SIZE
	.align		4
.L_138:
        /*0234*/ 	.byte	0x04, 0x11
        /*0236*/ 	.short	(.L_140 - .L_139)
	.align		4
.L_139:
        /*0238*/ 	.word	index@(_ZN3cub18CUB_300001_SM_10006detail6reduce28DeviceReduceSingleTileKernelINS2_10policy_hubIdjN4cuda3std3__44plusIdEEE10Policy1000EPdSC_iS9_ddNS7_10__identityEEEvT0_T1_T2_T3_T4_T6_)
        /*023c*/ 	.word	0x00000000


	//----- nvinfo : EIATTR_REGCOUNT
	.align		4
.L_140:
        /*0240*/ 	.byte	0x04, 0x2f
        /*0242*/ 	.short	(.L_142 - .L_141)
	.align		4
.L_141:
        /*0244*/ 	.word	index@(_ZN3cub18CUB_300001_SM_10006detail6reduce28DeviceReduceSingleTileKernelINS2_10policy_hubIdyN4cuda3std3__44plusIdEEE10Policy1000EN6thrust24THRUST_300001_SM_1000_NS6detail15normal_iteratorINSD_10device_ptrIdEEEEPdyS9_ddN9Rastrigin17evaluate_functionEEEvT0_T1_T2_T3_T4_T6_)
        /*0248*/ 	.word	0x00000030


	//----- nvinfo : EIATTR_FRAME_SIZE
	.align		4
.L_142:
        /*024c*/ 	.byte	0x04, 0x11
        /*024e*/ 	.short	(.L_144 - .L_143)
	.align		4
.L_143:
        /*0250*/ 	.word	index@($_ZN3cub18CUB_300001_SM_10006detail6reduce28DeviceReduceSingleTileKernelINS2_10policy_hubIdyN4cuda3std3__44plusIdEEE10Policy1000EN6thrust24THRUST_300001_SM_1000_NS6detail15normal_iteratorINSD_10device_ptrIdEEEEPdyS9_ddN9Rastrigin17evaluate_functionEEEvT0_T1_T2_T3_T4_T6_$__internal_trig_reduction_slowpathd)
        /*0254*/ 	.word	0x00000028


	//----- nvinfo : EIATTR_FRAME_SIZE
	.align		4
.L_144:
        /*0258*/ 	.byte	0x04, 0x11
        /*025a*/ 	.short	(.L_146 - .L_145)
	.align		4
.L_145:
        /*025c*/ 	.word	index@(_ZN3cub18CUB_300001_SM_10006detail6reduce28DeviceReduceSingleTileKernelINS2_10policy_hubIdyN4cuda3std3__44plusIdEEE10Policy1000EN6thrust24THRUST_300001_SM_1000_NS6detail15normal_iteratorINSD_10device_ptrIdEEEEPdyS9_ddN9Rastrigin17evaluate_functionEEEvT0_T1_T2_T3_T4_T6_)
        /*0260*/ 	.word	0x00000028


	//----- nvinfo : EIATTR_REGCOUNT
	.align		4
.L_146:
        /*0264*/ 	.byte	0x04, 0x2f
        /*0266*/ 	.short	(.L_148 - .L_147)
	.align		4
.L_147:
        /*0268*/ 	.word	index@(_ZN3cub18CUB_300001_SM_10006detail6reduce18DeviceReduceKernelINS2_10policy_hubIdyN4cuda3std3__44plusIdEEE10Policy1000EN6thrust24THRUST_300001_SM_1000_NS6detail15normal_iteratorINSD_10device_ptrIdEEEEyS9_dN9Rastrigin17evaluate_functionEEEvT0_PT3_T1_NS0_13GridEvenShareISO_EET2_T4_)
        /*026c*/ 	.word	0x00000028


	//----- nvinfo : EIATTR_FRAME_SIZE
	.align		4
.L_148:
        /*0270*/ 	.byte	0x04, 0x11
        /*0272*/ 	.short	(.L_150 - .L_149)
	.align		4
.L_149:
        /*0274*/ 	.word	index@($_ZN3cub18CUB_300001_SM_10006detail6reduce18DeviceReduceKernelINS2_10policy_hubIdyN4cuda3std3__44plusIdEEE10Policy1000EN6thrust24THRUST_300001_SM_1000_NS6detail15normal_iteratorINSD_10device_ptrIdEEEEyS9_dN9Rastrigin17evaluate_functionEEEvT0_PT3_T1_NS0_13GridEvenShareISO_EET2_T4_$__internal_trig_reduction_slowpathd)
        /*0278*/ 	.word	0x00000028


	//----- nvinfo : EIATTR_FRAME_SIZE
	.align		4
.L_150:
        /*027c*/ 	.byte	0x04, 0x11
        /*027e*/ 	.short	(.L_152 - .L_151)
	.align		4
.L_151:
        /*0280*/ 	.word	index@(_ZN3cub18CUB_300001_SM_10006detail6reduce18DeviceReduceKernelINS2_10policy_hubIdyN4cuda3std3__44plusIdEEE10Policy1000EN6thrust24THRUST_300001_SM_1000_NS6detail15normal_iteratorINSD_10device_ptrIdEEEEyS9_dN9Rastrigin17evaluate_functionEEEvT0_PT3_T1_NS0_13GridEvenShareISO_EET2_T4_)
        /*0284*/ 	.word	0x00000028


	//----- nvinfo : EIATTR_REGCOUNT
	.align		4
.L_152:
        /*0288*/ 	.byte	0x04, 0x2f
        /*028a*/ 	.short	(.L_154 - .L_153)
	.align		4
.L_153:
        /*028c*/ 	.word	index@(_ZN3cub18CUB_300001_SM_10006detail6reduce28DeviceReduceSingleTileKernelINS2_10policy_hubIdyN4cuda3std3__44plusIdEEE10Policy1000EPdSC_iS9_ddNS7_10__identityEEEvT0_T1_T2_T3_T4_T6_)
        /*0290*/ 	.word	0x00000030


	//----- nvinfo : EIATTR_FRAME_SIZE
	.align		4
.L_154:
        /*0294*/ 	.byte	0x04, 0x11
        /*0296*/ 	.short	(.L_156 - .L_155)
	.align		4
.L_155:
        /*0298*/ 	.word	index@(_ZN3cub18CUB_300001_SM_10006detail6reduce28DeviceReduceSingleTileKernelINS2_10policy_hubIdyN4cuda3std3__44plusIdEEE10Policy1000EPdSC_iS9_ddNS7_10__identityEEEvT0_T1_T2_T3_T4_T6_)
        /*029c*/ 	.word	0x00000000


	//----- nvinfo : EIATTR_REGCOUNT
	.align		4
.L_156:
        /*02a0*/ 	.byte	0x04, 0x2f
        /*02a2*/ 	.short	(.L_158 - .L_157)
	.align		4
.L_157:
        /*02a4*/ 	.word	index@(_ZN3cub18CUB_300001_SM_10006detail6reduce28DeviceReduceSingleTileKernelINS2_10policy_hubI10DEInstancejN21DifferentialEvolution14determine_bestEE10Policy1000EN6thrust24THRUST_300001_SM_1000_NS6detail15normal_iteratorINSB_10device_ptrIS5_EEEEPS5_jS7_S5_S5_N4cuda3std3__410__identityEEEvT0_T1_T2_T3_T4_T6_)
        /*02a8*/ 	.word	0x0000004f


	//----- nvinfo : EIATTR_FRAME_SIZE
	.align		4
.L_158:
        /*02ac*/ 	.byte	0x04, 0x11
        /*02ae*/ 	.short	(.L_160 - .L_159)
	.align		4
.L_159:
        /*02b0*/ 	.word	index@(_ZN3cub18CUB_300001_SM_10006detail6reduce28DeviceReduceSingleTileKernelINS2_10policy_hubI10DEInstancejN21DifferentialEvolution14determine_bestEE10Policy1000EN6thrust24THRUST_300001_SM_1000_NS6detail15normal_iteratorINSB_10device_ptrIS5_EEEEPS5_jS7_S5_S5_N4cuda3std3__410__identityEEEvT0_T1_T2_T3_T4_T6_)
        /*02b4*/ 	.word	0x00000000


	//----- nvinfo : EIATTR_REGCOUNT
	.align		4
.L_160:
        /*02b8*/ 	.byte	0x04, 0x2f
        /*02ba*/ 	.short	(.L_162 - .L_161)
	.align		4
.L_161:
        /*02bc*/ 	.word	index@(_ZN3cub18CUB_300001_SM_10006detail6reduce18DeviceReduceKernelINS2_10policy_hubI10DEInstancejN21DifferentialEvolution14determine_bestEE10Policy1000EN6thrust24THRUST_300001_SM_1000_NS6detail15normal_iteratorINSB_10device_ptrIS5_EEEEjS7_S5_N4cuda3std3__410__identityEEEvT0_PT3_T1_NS0_13GridEvenShareISO_EET2_T4_)
        /*02c0*/ 	.word	0x00000020


	//----- nvinfo : EIATTR_FRAME_SIZE
	.align		4
.L_162:
        /*02c4*/ 	.byte	0x04, 0x11
        /*02c6*/ 	.short	(.L_164 - .L_163)
	.align		4
.L_163:
        /*02c8*/ 	.word	index@(_ZN3cub18CUB_300001_SM_10006detail6reduce18DeviceReduceKernelINS2_10policy_hubI10DEInstancejN21DifferentialEvolution14determine_bestEE10Policy1000EN6thrust24THRUST_300001_SM_1000_NS6detail15normal_iteratorINSB_10device_ptrIS5_EEEEjS7_S5_N4cuda3std3__410__identityEEEvT0_PT3_T1_NS0_13GridEvenShareISO_EET2_T4_)
        /*02cc*/ 	.word	0x00000000


	//----- nvinfo : EIATTR_REGCOUNT
	.align		4
.L_164:
        /*02d0*/ 	.byte	0x04, 0x2f
        /*02d2*/ 	.short	(.L_166 - .L_165)
	.align		4
.L_165:
        /*02d4*/ 	.word	index@(_ZN3cub18CUB_300001_SM_10006detail6reduce28DeviceReduceSingleTileKernelINS2_10policy_hubI10DEInstancejN21DifferentialEvolution14determine_bestEE10Policy1000EPS5_SA_iS7_S5_S5_N4cuda3std3__410__identityEEEvT0_T1_T2_T3_T4_T6_)
        /*02d8*/ 	.word	0x00000050


	//----- nvinfo : EIATTR_FRAME_SIZE
	.align		4
.L_166:
        /*02dc*/ 	.byte	0x04, 0x11
        /*02de*/ 	.short	(.L_168 - .L_167)
	.align		4
.L_167:
        /*02e0*/ 	.word	index@(_ZN3cub18CUB_300001_SM_10006detail6reduce28DeviceReduceSingleTileKernelINS2_10policy_hubI10DEInstancejN21DifferentialEvolution14determine_bestEE10Policy1000EPS5_SA_iS7_S5_S5_N4cuda3std3__410__identityEEEvT0_T1_T2_T3_T4_T6_)
        /*02e4*/ 	.word	0x00000000


	//----- nvinfo : EIATTR_REGCOUNT
	.align		4
.L_168:
        /*02e8*/ 	.byte	0x04, 0x2f
        /*02ea*/ 	.short	(.L_170 - .L_169)
	.align		4
.L_169:
        /*02ec*/ 	.word	index@(_ZN3cub18CUB_300001_SM_10006detail6reduce28DeviceReduceSingleTileKernelINS2_10policy_hubI10DEInstanceyN21DifferentialEvolution14determine_bestEE10Policy1000EN6thrust24THRUST_300001_SM_1000_NS6detail15normal_iteratorINSB_10device_ptrIS5_EEEEPS5_yS7_S5_S5_N4cuda3std3__410__identityEEEvT0_T1_T2_T3_T4_T6_)
        /*02f0*/ 	.word	0x00000050


	//----- nvinfo : EIATTR_FRAME_SIZE
	.align		4
.L_170:
        /*02f4*/ 	.byte	0x04, 0x11
        /*02f6*/ 	.short	(.L_172 - .L_171)
	.align		4
.L_171:
        /*02f8*/ 	.word	index@(_ZN3cub18CUB_300001_SM_10006detail6reduce28DeviceReduceSingleTileKernelINS2_10policy_hubI10DEInstanceyN21DifferentialEvolution14determine_bestEE10Policy1000EN6thrust24THRUST_300001_SM_1000_NS6detail15normal_iteratorINSB_10device_ptrIS5_EEEEPS5_yS7_S5_S5_N4cuda3std3__410__identityEEEvT0_T1_T2_T3_T4_T6_)
        /*02fc*/ 	.word	0x00000000


	//----- nvinfo : EIATTR_REGCOUNT
	.align		4
.L_172:
        /*0300*/ 	.byte	0x04, 0x2f
        /*0302*/ 	.short	(.L_174 - .L_173)
	.align		4
.L_173:
        /*0304*/ 	.word	index@(_ZN3cub18CUB_300001_SM_10006detail6reduce18DeviceReduceKernelINS2_10policy_hubI10DEInstanceyN21DifferentialEvolution14determine_bestEE10Policy1000EN6thrust24THRUST_300001_SM_1000_NS6detail15normal_iteratorINSB_10device_ptrIS5_EEEEyS7_S5_N4cuda3std3__410__identityEEEvT0_PT3_T1_NS0_13GridEvenShareISO_EET2_T4_)
        /*0308*/ 	.word	0x00000020


	//----- nvinfo : EIATTR_FRAME_SIZE
	.align		4
.L_174:
        /*030c*/ 	.byte	0x04, 0x11
        /*030e*/ 	.short	(.L_176 - .L_175)
	.align		4
.L_175:
        /*0310*/ 	.word	index@(_ZN3cub18CUB_300001_SM_10006detail6reduce18DeviceReduceKernelINS2_10policy_hubI10DEInstanceyN21DifferentialEvolution14determine_bestEE10Policy1000EN6thrust24THRUST_300001_SM_1000_NS6detail15normal_iteratorINSB_10device_ptrIS5_EEEEyS7_S5_N4cuda3std3__410__identityEEEvT0_PT3_T1_NS0_13GridEvenShareISO_EET2_T4_)
        /*0314*/ 	.word	0x00000000


	//----- nvinfo : EIATTR_REGCOUNT
	.align		4
.L_176:
        /*0318*/ 	.byte	0x04, 0x2f
        /*031a*/ 	.short	(.L_178 - .L_177)
	.align		4
.L_177:
        /*031c*/ 	.word	index@(_ZN3cub18CUB_300001_SM_10006detail6reduce28DeviceReduceSingleTileKernelINS2_10policy_hubI10DEInstanceyN21DifferentialEvolution14determine_bestEE10Policy1000EPS5_SA_iS7_S5_S5_N4cuda3std3__410__identityEEEvT0_T1_T2_T3_T4_T6_)
        /*0320*/ 	.word	0x00000050


	//----- nvinfo : EIATTR_FRAME_SIZE
	.align		4
.L_178:
        /*0324*/ 	.byte	0x04, 0x11
        /*0326*/ 	.short	(.L_180 - .L_179)
	.align		4
.L_179:
        /*0328*/ 	.word	index@(_ZN3cub18CUB_300001_SM_10006detail6reduce28DeviceReduceSingleTileKernelINS2_10policy_hubI10DEInstanceyN21DifferentialEvolution14determine_bestEE10Policy1000EPS5_SA_iS7_S5_S5_N4cuda3std3__410__identityEEEvT0_T1_T2_T3_T4_T6_)
        /*032c*/ 	.word	0x00000000


	//----- nvinfo : EIATTR_MIN_STACK_SIZE
	.align		4
.L_180:
        /*0330*/ 	.byte	0x04, 0x12
        /*0332*/ 	.short	(.L_182 - .L_181)
	.align		4
.L_181:
        /*0334*/ 	.word	index@(_ZN3cub18CUB_300001_SM_10006detail6reduce28DeviceReduceSingleTileKernelINS2_10policy_hubI10DEInstanceyN21DifferentialEvolution14determine_bestEE10Policy1000EPS5_SA_iS7_S5_S5_N4cuda3std3__410__identityEEEvT0_T1_T2_T3_T4_T6_)
        /*0338*/ 	.word	0x00000000


	//----- nvinfo : EIATTR_MIN_STACK_SIZE
	.align		4
.L_182:
        /*033c*/ 	.byte	0x04, 0x12
        /*033e*/ 	.short	(.L_184 - .L_183)
	.align		4
.L_183:
        /*0340*/ 	.word	index@(_ZN3cub18CUB_300001_SM_10006detail6reduce18DeviceReduceKernelINS2_10policy_hubI10DEInstanceyN21DifferentialEvolution14determine_bestEE10Policy1000EN6thrust24THRUST_300001_SM_1000_NS6detail15normal_iteratorINSB_10device_ptrIS5_EEEEyS7_S5_N4cuda3std3__410__identityEEEvT0_PT3_T1_NS0_13GridEvenShareISO_EET2_T4_)
        /*0344*/ 	.word	0x00000000


	//----- nvinfo : EIATTR_MIN_STACK_SIZE
	.align		4
.L_184:
        /*0348*/ 	.byte	0x04, 0x12
        /*034a*/ 	.short	(.L_186 - .L_185)
	.align		4
.L_185:
        /*034c*/ 	.word	index@(_ZN3cub18CUB_300001_SM_10006detail6reduce28DeviceReduceSingleTileKernelINS2_10policy_hubI10DEInstanceyN21DifferentialEvolution14determine_bestEE10Policy1000EN6thrust24THRUST_300001_SM_1000_NS6detail15normal_iteratorINSB_10device_ptrIS5_EEEEPS5_yS7_S5_S5_N4cuda3std3__410__identityEEEvT0_T1_T2_T3_T4_T6_)
        /*0350*/ 	.word	0x00000000


	//----- nvinfo : EIATTR_MIN_STACK_SIZE
	.align		4
.L_186:
        /*0354*/ 	.byte	0x04, 0x12
        /*0356*/ 	.short	(.L_188 - .L_187)
	.align		4
.L_187:
        /*0358*/ 	.word	index@(_ZN3cub18CUB_300001_SM_10006detail6reduce28DeviceReduceSingleTileKernelINS2_10policy_hubI10DEInstancejN21DifferentialEvolution14determine_bestEE10Policy1000EPS5_SA_iS7_S5_S5_N4cuda3std3__410__identityEEEvT0_T1_T2_T3_T4_T6_)
        /*035c*/ 	.word	0x00000000


	//----- nvinfo : EIATTR_MIN_STACK_SIZE
	.align		4
.L_188:
        /*0360*/ 	.byte	0x04, 0x12
        /*0362*/ 	.short	(.L_190 - .L_189)
	.align		4
.L_189:
        /*0364*/ 	.word	index@(_ZN3cub18CUB_300001_SM_10006detail6reduce18DeviceReduceKernelINS2_10policy_hubI10DEInstancejN21DifferentialEvolution14determine_bestEE10Policy1000EN6thrust24THRUST_300001_SM_1000_NS6detail15normal_iteratorINSB_10device_ptrIS5_EEEEjS7_S5_N4cuda3std3__410__identityEEEvT0_PT3_T1_NS0_13GridEvenShareISO_EET2_T4_)
        /*0368*/ 	.word	0x00000000


	//----- nvinfo : EIATTR_MIN_STACK_SIZE
	.align		4
.L_190:
        /*036c*/ 	.byte	0x04, 0x12
        /*036e*/ 	.short	(.L_192 - .L_191)
	.align		4
.L_191:
        /*0370*/ 	.word	index@(_ZN3cub18CUB_300001_SM_10006detail6reduce28DeviceReduceSingleTileKernelINS2_10policy_hubI10DEInstancejN21DifferentialEvolution14determine_bestEE10Policy1000EN6thrust24THRUST_300001_SM_1000_NS6detail15normal_iteratorINSB_10device_ptrIS5_EEEEPS5_jS7_S5_S5_N4cuda3std3__410__identityEEEvT0_T1_T2_T3_T4_T6_)
        /*0374*/ 	.word	0x00000000


	//----- nvinfo : EIATTR_MIN_STACK_SIZE
	.align		4
.L_192:
        /*0378*/ 	.byte	0x04, 0x12
        /*037a*/ 	.short	(.L_194 - .L_193)
	.align		4
.L_193:
        /*037c*/ 	.word	index@(_ZN3cub18CUB_300001_SM_10006detail6reduce28DeviceReduceSingleTileKernelINS2_10policy_hubIdyN4cuda3std3__44plusIdEEE10Policy1000EPdSC_iS9_ddNS7_10__identityEEEvT0_T1_T2_T3_T4_T6_)
        /*0380*/ 	.word	0x00000000


	//----- nvinfo : EIATTR_MIN_STACK_SIZE
	.align		4
.L_194:
        /*0384*/ 	.byte	0x04, 0x12
        /*0386*/ 	.short	(.L_196 - .L_195)
	.align		4
.L_195:
        /*0388*/ 	.word	index@(_ZN3cub18CUB_300001_SM_10006detail6reduce18DeviceReduceKernelINS2_10policy_hubIdyN4cuda3std3__44plusIdEEE10Policy1000EN6thrust24THRUST_300001_SM_1000_NS6detail15normal_iteratorINSD_10device_ptrIdEEEEyS9_dN9Rastrigin17evaluate_functionEEEvT0_PT3_T1_NS0_13GridEvenShareISO_EET2_T4_)
        /*038c*/ 	.word	0x00000028


	//----- nvinfo : EIATTR_MIN_STACK_SIZE
	.align		4
.L_196:
        /*0390*/ 	.byte	0x04, 0x12
        /*0392*/ 	.short	(.L_198 - .L_197)
	.align		4
.L_197:
        /*0394*/ 	.word	index@(_ZN3cub18CUB_300001_SM_10006detail6reduce28DeviceReduceSingleTileKernelINS2_10policy_hubIdyN4cuda3std3__44plusIdEEE10Policy1000EN6thrust24THRUST_300001_SM_1000_NS6detail15normal_iteratorINSD_10device_ptrIdEEEEPdyS9_ddN9Rastrigin17evaluate_functionEEEvT0_T1_T2_T3_T4_T6_)
        /*0398*/ 	.word	0x00000028


	//----- nvinfo : EIATTR_MIN_STACK_SIZE
	.align		4
.L_198:
        /*039c*/ 	.byte	0x04, 0x12
        /*039e*/ 	.short	(.L_200 - .L_199)
	.align		4
.L_199:
        /*03a0*/ 	.word	index@(_ZN3cub18CUB_300001_SM_10006detail6reduce28DeviceReduceSingleTileKernelINS2_10policy_hubIdjN4cuda3std3__44plusIdEEE10Policy1000EPdSC_iS9_ddNS7_10__identityEEEvT0_T1_T2_T3_T4_T6_)
        /*03a4*/ 	.word	0x00000000


	//----- nvinfo : EIATTR_MIN_STACK_SIZE
	.align		4
.L_200:
        /*03a8*/ 	.byte	0x04, 0x12
        /*03aa*/ 	.short	(.L_202 - .L_201)
	.align		4
.L_201:
        /*03ac*/ 	.word	index@(_ZN3cub18CUB_300001_SM_10006detail6reduce18DeviceReduceKernelINS2_10policy_hubIdjN4cuda3std3__44plusIdEEE10Policy1000EN6thrust24THRUST_300001_SM_1000_NS6detail15normal_iteratorINSD_10device_ptrIdEEEEjS9_dN9Rastrigin17evaluate_functionEEEvT0_PT3_T1_NS0_13GridEvenShareISO_EET2_T4_)
        /*03b0*/ 	.word	0x00000028


	//----- nvinfo : EIATTR_MIN_STACK_SIZE
	.align		4
.L_202:
        /*03b4*/ 	.byte	0x04, 0x12
        /*03b6*/ 	.short	(.L_204 - .L_203)
	.align		4
.L_203:
        /*03b8*/ 	.word	index@(_ZN3cub18CUB_300001_SM_10006detail6reduce28DeviceReduceSingleTileKernelINS2_10policy_hubIdjN4cuda3std3__44plusIdEEE10Policy1000EN6thrust24THRUST_300001_SM_1000_NS6detail15normal_iteratorINSD_10device_ptrIdEEEEPdjS9_ddN9Rastrigin17evaluate_functionEEEvT0_T1_T2_T3_T4_T6_)
        /*03bc*/ 	.word	0x00000028


	//----- nvinfo : EIATTR_MIN_STACK_SIZE
	.align		4
.L_204:
        /*03c0*/ 	.byte	0x04, 0x12
        /*03c2*/ 	.short	(.L_206 - .L_205)
	.align		4
.L_205:
        /*03c4*/ 	.word	index@(_ZN3cub18CUB_300001_SM_10006detail9transform16transform_kernelINS2_10policy_hubILb1EN4cuda3std3__45tupleIJP10DEInstanceEEEE10policy1000ElNS7_10__identityESA_JSA_EEEvT0_iT1_T2_DpNS2_10kernel_argIT3_EE)
        /*03c8*/ 	.word	0x00000000


	//----- nvinfo : EIATTR_MIN_STACK_SIZE
	.align		4
.L_206:
        /*03cc*/ 	.byte	0x04, 0x12
        /*03ce*/ 	.short	(.L_208 - .L_207)
	.align		4
.L_207:
        /*03d0*/ 	.word	index@(_ZN3cub18CUB_300001_SM_10006detail9transform16transform_kernelINS2_10policy_hubILb1EN4cuda3std3__45tupleIJP10DEInstanceEEEE10policy1000EiNS7_10__identityESA_JSA_EEEvT0_iT1_T2_DpNS2_10kernel_argIT3_EE)
        /*03d4*/ 	.word	0x00000000


	//----- nvinfo : EIATTR_MIN_STACK_SIZE
	.align		4
.L_208:
        /*03d8*/ 	.byte	0x04, 0x12
        /*03da*/ 	.short	(.L_210 - .L_209)
	.align		4
.L_209:
        /*03dc*/ 	.word	index@(_ZN3cub18CUB_300001_SM_10006detail9transform16transform_kernelINS2_10policy_hubILb1EN4cuda3std3__45tupleIJN6thrust24THRUST_300001_SM_1000_NS10device_ptrI10DEInstanceEEEEEE10policy1000ElNS7_10__identityEPSC_JSI_EEEvT0_iT1_T2_DpNS2_10kernel_argIT3_EE)
        /*03e0*/ 	.word	0x00000000


	//----- nvinfo : EIATTR_MIN_STACK_SIZE
	.align		4
.L_210:
        /*03e4*/ 	.byte	0x04, 0x12
        /*03e6*/ 	.short	(.L_212 - .L_211)
	.align		4
.L_211:
        /*03e8*/ 	.word	index@(_ZN3cub18CUB_300001_SM_10006detail9transform16transform_kernelINS2_10policy_hubILb1EN4cuda3std3__45tupleIJN6thrust24THRUST_300001_SM_1000_NS10device_ptrI10DEInstanceEEEEEE10policy1000EiNS7_10__identityEPSC_JSI_EEEvT0_iT1_T2_DpNS2_10kernel_argIT3_EE)
        /*03ec*/ 	.word	0x00000000


	//----- nvinfo : EIATTR_MIN_STACK_SIZE
	.align		4
.L_212:
        /*03f0*/ 	.byte	0x04, 0x12
        /*03f2*/ 	.short	(.L_214 - .L_213)
	.align		4
.L_213:
        /*03f4*/ 	.word	index@(_ZN3cub18CUB_300001_SM_10006detail9transform16transform_kernelINS2_10policy_hubILb1EN4cuda3std3__45tupleIJN6thrust24THRUST_300001_SM_1000_NS6detail15normal_iteratorINSA_10device_ptrI10DEInstanceEEEESG_EEEE10policy1000ElN21DifferentialEvolution21randomized_comparisonESG_JPSE_SM_EEEvT0_iT1_T2_DpNS2_10kernel_argIT3_EE)
        /*03f8*/ 	.word	0x00000000


	//----- nvinfo : EIATTR_MIN_STACK_SIZE
	.align		4
.L_214:
        /*03fc*/ 	.byte	0x04, 0x12
        /*03fe*/ 	.short	(.L_216 - .L_215)
	.align		4
.L_215:
        /*0400*/ 	.word	index@(_ZN3cub18CUB_300001_SM_10006detail9transform16transform_kernelINS2_10policy_hubILb1EN4cuda3std3__45tupleIJN6thrust24THRUST_300001_SM_1000_NS6detail15normal_iteratorINSA_10device_ptrI10DEInstanceEEEESG_EEEE10policy1000EiN21DifferentialEvolution21randomized_comparisonESG_JPSE_SM_EEEvT0_iT1_T2_DpNS2_10kernel_argIT3_EE)
        /*0404*/ 	.word	0x00000008


	//----- nvinfo : EIATTR_MIN_STACK_SIZE
	.align		4
.L_216:
        /*0408*/ 	.byte	0x04, 0x12
        /*040a*/ 	.short	(.L_218 - .L_217)
	.align		4
.L_217:
        /*040c*/ 	.word	index@(_ZN3cub18CUB_300001_SM_10006detail9transform16transform_kernelINS2_10policy_hubILb1EN4cuda3std3__45tupleIJN6thrust24THRUST_300001_SM_1000_NS7pointerI10DEInstanceNSA_8cuda_cub3tagENSA_11use_defaultESF_EEEEEE10policy1000ElNS7_10__identityEPSC_JSL_EEEvT0_iT1_T2_DpNS2_10kernel_argIT3_EE)
        /*0410*/ 	.word	0x00000000


	//----- nvinfo : EIATTR_MIN_STACK_SIZE
	.align		4
.L_218:
        /*0414*/ 	.byte	0x04, 0x12
        /*0416*/ 	.short	(.L_220 - .L_219)
	.align		4
.L_219:
        /*0418*/ 	.word	index@(_ZN3cub18CUB_300001_SM_10006detail9transform16transform_kernelINS2_10policy_hubILb1EN4cuda3std3__45tupleIJN6thrust24THRUST_300001_SM_1000_NS7pointerI10DEInstanceNSA_8cuda_cub3tagENSA_11use_defaultESF_EEEEEE10policy1000EiNS7_10__identityEPSC_JSL_EEEvT0_iT1_T2_DpNS2_10kernel_argIT3_EE)
        /*041c*/ 	.word	0x00000000


	//----- nvinfo : EIATTR_MIN_STACK_SIZE
	.align		4
.L_220:
        /*0420*/ 	.byte	0x04, 0x12
        /*0422*/ 	.short	(.L_222 - .L_221)
	.align		4
.L_221:
        /*0424*/ 	.word	index@(_ZN3cub18CUB_300001_SM_10006detail9transform16transform_kernelINS2_10policy_hubILb1EN4cuda3std3__45tupleIJN6thrust24THRUST_300001_SM_1000_NS7pointerI10DEInstanceNSA_8cuda_cub3tagENSA_11use_defaultESF_EEEEEE10policy1000ElNS7_10__identityENSA_10device_ptrISC_EEJPSC_EEEvT0_iT1_T2_DpNS2_10kernel_argIT3_EE)
        /*0428*/ 	.word	0x00000000


	//----- nvinfo : EIATTR_MIN_STACK_SIZE
	.align		4
.L_222:
        /*042c*/ 	.byte	0x04, 0x12
        /*042e*/ 	.short	(.L_224 - .L_223)
	.align		4
.L_223:
        /*0430*/ 	.word	index@(_ZN3cub18CUB_300001_SM_10006detail9transform16transform_kernelINS2_10policy_hubILb1EN4cuda3std3__45tupleIJPK10DEInstanceEEEE10policy1000ElNS7_10__identityEN6thrust24THRUST_300001_SM_1000_NS10device_ptrIS9_EEJSB_EEEvT0_iT1_T2_DpNS2_10kernel_argIT3_EE)
        /*0434*/ 	.word	0x00000000


	//----- nvinfo : EIATTR_MIN_STACK_SIZE
	.align		4
.L_224:
        /*0438*/ 	.byte	0x04, 0x12
        /*043a*/ 	.short	(.L_226 - .L_225)
	.align		4
.L_225:
        /*043c*/ 	.word	index@(_ZN3cub18CUB_300001_SM_10006detail9transform16transform_kernelINS2_10policy_hubILb1EN4cuda3std3__45tupleIJPK10DEInstanceEEEE10policy1000EiNS7_10__identityEN6thrust24THRUST_300001_SM_1000_NS10device_ptrIS9_EEJSB_EEEvT0_iT1_T2_DpNS2_10kernel_argIT3_EE)
        /*0440*/ 	.word	0x00000000


	//----- nvinfo : EIATTR_MIN_STACK_SIZE
	.align		4
.L_226:
        /*0444*/ 	.byte	0x04, 0x12
        /*0446*/ 	.short	(.L_228 - .L_227)
	.align		4
.L_227:
        /*0448*/ 	.word	index@(_ZN3cub18CUB_300001_SM_10006detail9transform16transform_kernelINS2_10policy_hubILb1EN4cuda3std3__45tupleIJN6thrust24THRUST_300001_SM_1000_NS7pointerI10DEInstanceNSA_8cuda_cub3tagENSA_11use_defaultESF_EEEEEE10policy1000EiNS7_10__identityENSA_10device_ptrISC_EEJPSC_EEEvT0_iT1_T2_DpNS2_10kernel_argIT3_EE)
        /*044c*/ 	.word	0x00000000


	//----- nvinfo : EIATTR_MIN_STACK_SIZE
	.align		4
.L_228:
        /*0450*/ 	.byte	0x04, 0x12
        /*0452*/ 	.short	(.L_230 - .L_229)
	.align		4
.L_229:
        /*0454*/ 	.word	index@(_ZN3cub18CUB_300001_SM_10006detail8for_each13static_kernelINS2_12policy_hub_t12policy_500_tElN6thrust24THRUST_300001_SM_1000_NS8cuda_cub20__uninitialized_copy7functorIP10DEInstanceNS7_7pointerISB_NS8_3tagENS7_11use_defaultESF_EEEEEEvT0_T1_)
        /*0458*/ 	.word	0x00000000


	//----- nvinfo : EIATTR_MIN_STACK_SIZE
	.align		4
.L_230:
        /*045c*/ 	.byte	0x04, 0x12
        /*045e*/ 	.short	(.L_232 - .L_231)
	.align		4
.L_231:
        /*0460*/ 	.word	index@(_ZN3cub18CUB_300001_SM_10006detail8for_each13static_kernelINS2_12policy_hub_t12policy_500_tElN6thrust24THRUST_300001_SM_1000_NS8cuda_cub20__uninitialized_copy7functorINS7_10device_ptrI10DEInstanceEENS7_7pointerISC_NS8_3tagENS7_11use_defaultESG_EEEEEEvT0_T1_)
        /*0464*/ 	.word	0x00000000


	//----- nvinfo : EIATTR_MIN_STACK_SIZE
	.align		4
.L_232:
        /*0468*/ 	.byte	0x04, 0x12
        /*046a*/ 	.short	(.L_234 - .L_233)
	.align		4
.L_233:
        /*046c*/ 	.word	index@(_ZN3cub18CUB_300001_SM_10006detail8for_each13static_kernelINS2_12policy_hub_t12policy_500_tElN6thrust24THRUST_300001_SM_1000_NS8cuda_cub20__uninitialized_copy7functorINS7_6detail15normal_iteratorINS7_10device_ptrIK10DEInstanceEEEENS7_7pointerISE_NS8_3tagENS7_11use_defaultESK_EEEEEEvT0_T1_)
        /*0470*/ 	.word	0x00000000


	//----- nvinfo : EIATTR_MIN_STACK_SIZE
	.align		4
.L_234:
        /*0474*/ 	.byte	0x04, 0x12
        /*0476*/ 	.short	(.L_236 - .L_235)
	.align		4
.L_235:
        /*0478*/ 	.word	index@(_ZN3cub18CUB_300001_SM_10006detail8for_each13static_kernelINS2_12policy_hub_t12policy_500_tElN6thrust24THRUST_300001_SM_1000_NS8cuda_cub20__uninitialized_copy7functorINS7_7pointerI10DEInstanceNS8_3tagENS7_11use_defaultESE_EESF_EEEEvT0_T1_)
        /*047c*/ 	.word	0x00000000


	//----- nvinfo : EIATTR_MIN_STACK_SIZE
	.align		4
.L_236:
        /*0480*/ 	.byte	0x04, 0x12
        /*0482*/ 	.short	(.L_238 - .L_237)
	.align		4
.L_237:
        /*0484*/ 	.word	index@(_ZN3cub18CUB_300001_SM_10006detail8for_each13static_kernelINS2_12policy_hub_t12policy_500_tEmNS2_12op_wrapper_tImN6thrust24THRUST_300001_SM_1000_NS6detail23allocator_traits_detail24construct1_via_allocatorINS9_18no_throw_allocatorINS9_19temporary_allocatorI10DEInstanceNS8_8cuda_cub3tagEEEEEEENS8_7pointerISE_SG_NS8_11use_defaultESL_EEEEEEvT0_T1_)
        /*0488*/ 	.word	0x00000000


	//----- nvinfo : EIATTR_MIN_STACK_SIZE
	.align		4
.L_238:
        /*048c*/ 	.byte	0x04, 0x12
        /*048e*/ 	.short	(.L_240 - .L_239)
	.align		4
.L_239:
        /*0490*/ 	.word	index@(_ZN3cub18CUB_300001_SM_10006detail11EmptyKernelIvEEvv)
        /*0494*/ 	.word	0x00000000


	//----- nvinfo : EIATTR_MIN_STACK_SIZE
	.align		4
.L_240:
        /*0498*/ 	.byte	0x04, 0x12
        /*049a*/ 	.short	(.L_242 - .L_241)
	.align		4
.L_241:
        /*049c*/ 	.word	index@(_Z15transformNumberPdidd)
        /*04a0*/ 	.word	0x00000000
.L_242:


//--------------------- .nv.compat                --------------------------
	.section	.nv.compat,"",@"SHT_CUDA_COMPAT_INFO"
	.align	4
        /*0000*/ 	.byte	0x02, 0x09, 0x00, 0x00, 0x02, 0x02, 0x01, 0x00, 0x02, 0x05, 0x05, 0x00, 0x03, 0x07, 0x01, 0x01
        /*0010*/ 	.byte	0x02, 0x03, 0x00, 0x00, 0x02, 0x06, 0x01, 0x00, 0x04, 0x0b, 0x08, 0x00, 0x01, 0x00, 0x00, 0x00
        /*0020*/ 	.byte	0x00, 0x00, 0x00, 0x00


//--------------------- .nv.info._ZN3cub18CUB_300001_SM_10006detail6reduce28DeviceReduceSingleTileKernelINS2_10policy_hubI10DEInstanceyN21DifferentialEvolution14determine_bestEE10Policy1000EPS5_SA_iS7_S5_S5_N4cuda3std3__410__identityEEEvT0_T1_T2_T3_T4_T6_ --------------------------
	.section	.nv.info._ZN3cub18CUB_300001_SM_10006detail6reduce28DeviceReduceSingleTileKernelINS2_10policy_hubI10DEInstanceyN21DifferentialEvolution14determine_bestEE10Policy1000EPS5_SA_iS7_S5_S5_N4cuda3std3__410__identityEEEvT0_T1_T2_T3_T4_T6_,"",@"SHT_CUDA_INFO"
	.sectionflags	@""
	.align	4


	//----- nvinfo : EIATTR_CUDA_API_VERSION
	.align		4
        /*0000*/ 	.byte	0x04, 0x37
        /*0002*/ 	.short	(.L_244 - .L_243)
.L_243:
        /*0004*/ 	.word	0x00000082


	//----- nvinfo : EIATTR_KPARAM_INFO
	.align		4
.L_244:
        /*0008*/ 	.byte	0x04, 0x17
        /*000a*/ 	.short	(.L_246 - .L_245)
.L_245:
        /*000c*/ 	.word	0x00000000
        /*0010*/ 	.short	0x0005
        /*0012*/ 	.short	0x0028
        /*0014*/ 	.byte	0x00, 0xf0, 0x05, 0x00


	//----- nvinfo : EIATTR_KPARAM_INFO
	.align		4
.L_246:
        /*0018*/ 	.byte	0x04, 0x17
        /*001a*/ 	.short	(.L_248 - .L_247)
.L_247:
        /*001c*/ 	.word	0x00000000
        /*0020*/ 	.short	0x0004
        /*0022*/ 	.short	0x0018
        /*0024*/ 	.byte	0x00, 0xf0, 0x41, 0x00


	//----- nvinfo : EIATTR_KPARAM_INFO
	.align		4
.L_248:
        /*0028*/ 	.byte	0x04, 0x17
        /*002a*/ 	.short	(.L_250 - .L_249)
.L_249:
        /*002c*/ 	.word	0x00000000
        /*0030*/ 	.short	0x0003
        /*0032*/ 	.short	0x0014
        /*0034*/ 	.byte	0x00, 0xf0, 0x05, 0x00


	//----- nvinfo : EIATTR_KPARAM_INFO
	.align		4
.L_250:
        /*0038*/ 	.byte	0x04, 0x17
        /*003a*/ 	.short	(.L_252 - .L_251)
.L_251:
        /*003c*/ 	.word	0x00000000
        /*0040*/ 	.short	0x0002
        /*0042*/ 	.short	0x0010
        /*0044*/ 	.byte	0x00, 0xf0, 0x11, 0x00


	//----- nvinfo : EIATTR_KPARAM_INFO
	.align		4
.L_252:
        /*0048*/ 	.byte	0x04, 0x17
        /*004a*/ 	.short	(.L_254 - .L_253)
.L_253:
        /*004c*/ 	.word	0x00000000
        /*0050*/ 	.short	0x0001
        /*0052*/ 	.short	0x0008
        /*0054*/ 	.byte	0x00, 0xf5, 0x21, 0x00


	//----- nvinfo : EIATTR_KPARAM_INFO
	.align		4
.L_254:
        /*0058*/ 	.byte	0x04, 0x17
        /*005a*/ 	.short	(.L_256 - .L_255)
.L_255:
        /*005c*/ 	.word	0x00000000
        /*0060*/ 	.short	0x0000
        /*0062*/ 	.short	0x0000
        /*0064*/ 	.byte	0x00, 0xf5, 0x21, 0x00


	//----- nvinfo : EIATTR_SPARSE_MMA_MASK
	.align		4
.L_256:
        /*0068*/ 	.byte	0x03, 0x50
        /*006a*/ 	.short	0x0000


	//----- nvinfo : EIATTR_MAXREG_COUNT
	.align		4
        /*006c*/ 	.byte	0x03, 0x1b
        /*006e*/ 	.short	0x00ff


	//----- nvinfo : EIATTR_NUM_BARRIERS
	.align		4
        /*0070*/ 	.byte	0x02, 0x4c
        /*0072*/ 	.byte	0x01
	.zero		1


	//----- nvinfo : EIATTR_MERCURY_ISA_VERSION
	.align		4
        /*0074*/ 	.byte	0x03, 0x5f
        /*0076*/ 	.short	0x0101


	//----- nvinfo : EIATTR_COOP_GROUP_MASK_REGIDS
	.align		4
        /*0078*/ 	.byte	0x04, 0x29
        /*007a*/ 	.short	(.L_258 - .L_257)


	//   ....[0]....
.L_257:
        /*007c*/ 	.word	0xffffffff


	//   ....[1]....
        /*0080*/ 	.word	0xffffffff


	//   ....[2]....
        /*0084*/ 	.word	0xffffffff


	//   ....[3]....
        /*0088*/ 	.word	0xffffffff


	//   ....[4]....
        /*008c*/ 	.word	0xffffffff


	//   ....[5]....
        /*0090*/ 	.word	0xffffffff


	//   ....[6]....
        /*0094*/ 	.word	0xffffffff


	//   ....[7]....
        /*0098*/ 	.word	0xffffffff


	//   ....[8]....
        /*009c*/ 	.word	0xffffffff


	//   ....[9]....
        /*00a0*/ 	.word	0xffffffff


	//   ....[10]....
        /*00a4*/ 	.word	0xffffffff


	//   ....[11]....
        /*00a8*/ 	.word	0xffffffff


	//   ....[12]....
        /*00ac*/ 	.word	0xffffffff


	//   ....[13]....
        /*00b0*/ 	.word	0xffffffff


	//   ....[14]....
        /*00b4*/ 	.word	0xffffffff


	//   ....[15]....
        /*00b8*/ 	.word	0xffffffff


	//   ....[16]....
        /*00bc*/ 	.word	0xffffffff


	//   ....[17]....
        /*00c0*/ 	.word	0xffffffff


	//   ....[18]....
        /*00c4*/ 	.word	0xffffffff


	//   ....[19]....
        /*00c8*/ 	.word	0xffffffff


	//   ....[20]....
        /*00cc*/ 	.word	0xffffffff


	//   ....[21]....
        /*00d0*/ 	.word	0xffffffff


	//   ....[22]....
        /*00d4*/ 	.word	0xffffffff


	//   ....[23]....
        /*00d8*/ 	.word	0xffffffff


	//   ....[24]....
        /*00dc*/ 	.word	0xffffffff


	//   ....[25]....
        /*00e0*/ 	.word	0xffffffff


	//   ....[26]....
        /*00e4*/ 	.word	0xffffffff


	//   ....[27]....
        /*00e8*/ 	.word	0xffffffff


	//   ....[28]....
        /*00ec*/ 	.word	0xffffffff


	//   ....[29]....
        /*00f0*/ 	.word	0xffffffff


	//   ....[30]....
        /*00f4*/ 	.word	0xffffffff


	//   ....[31]....
        /*00f8*/ 	.word	0xffffffff


	//   ....[32]....
        /*00fc*/ 	.word	0xffffffff


	//   ....[33]....
        /*0100*/ 	.word	0xffffffff


	//   ....[34]....
        /*0104*/ 	.word	0xffffffff


	//   ....[35]....
        /*0108*/ 	.word	0xffffffff


	//   ....[36]....
        /*010c*/ 	.word	0xffffffff


	//   ....[37]....
        /*0110*/ 	.word	0xffffffff


	//   ....[38]....
        /*0114*/ 	.word	0xffffffff


	//   ....[39]....
        /*0118*/ 	.word	0xffffffff


	//   ....[40]....
        /*011c*/ 	.word	0xffffffff


	//   ....[41]....
        /*0120*/ 	.word	0xffffffff


	//   ....[42]....
        /*0124*/ 	.word	0xffffffff


	//   ....[43]....
        /*0128*/ 	.word	0xffffffff


	//   ....[44]....
        /*012c*/ 	.word	0xffffffff


	//   ....[45]....
        /*0130*/ 	.word	0xffffffff


	//   ....[46]....
        /*0134*/ 	.word	0xffffffff


	//   ....[47]....
        /*0138*/ 	.word	0xffffffff


	//   ....[48]....
        /*013c*/ 	.word	0xffffffff


	//   ....[49]....
        /*0140*/ 	.word	0xffffffff


	//   ....[50]....
        /*0144*/ 	.word	0xffffffff


	//   ....[51]....
        /*0148*/ 	.word	0xffffffff


	//   ....[52]....
        /*014c*/ 	.word	0xffffffff


	//   ....[53]....
        /*0150*/ 	.word	0xffffffff


	//   ....[54]....
        /*0154*/ 	.word	0xffffffff


	//   ....[55]....
        /*0158*/ 	.word	0xffffffff


	//   ....[56]....
        /*015c*/ 	.word	0xffffffff


	//   ....[57]....
        /*0160*/ 	.word	0xffffffff


	//   ....[58]....
        /*0164*/ 	.word	0xffffffff


	//   ....[59]....
        /*0168*/ 	.word	0xffffffff


	//----- nvinfo : EIATTR_COOP_GROUP_INSTR_OFFSETS
	.align		4
.L_258:
        /*016c*/ 	.byte	0x04, 0x28
        /*016e*/ 	.short	(.L_260 - .L_259)


	//   ....[0]....
.L_259:
        /*0170*/ 	.word	0x00001680


	//   ....[1]....
        /*0174*/ 	.word	0x000016b0


	//   ....[2]....
        /*0178*/ 	.word	0x000016d0


	//   ....[3]....
        /*017c*/ 	.word	0x000016e0


	//   ....[4]....
        /*0180*/ 	.word	0x00001810


	//   ....[5]....
        /*0184*/ 	.word	0x00001850


	//   ....[6]....
        /*0188*/ 	.word	0x00001880


	//   ....[7]....
        /*018c*/ 	.word	0x000018a0


	//   ....[8]....
        /*0190*/ 	.word	0x000019a0


	//   ....[9]....
        /*0194*/ 	.word	0x000019e0


	//   ....[10]....
        /*0198*/ 	.word	0x00001a10


	//   ....[11]....
        /*019c*/ 	.word	0x00001a30


	//   ....[12]....
        /*01a0*/ 	.word	0x00001b30


	//   ....[13]....
        /*01a4*/ 	.word	0x00001b60


	//   ....[14]....
        /*01a8*/ 	.word	0x00001b90


	//   ....[15]....
        /*01ac*/ 	.word	0x00001bb0


	//   ....[16]....
        /*01b0*/ 	.word	0x00001cb0


	//   ....[17]....
        /*01b4*/ 	.word	0x00001cd0


	//   ....[18]....
        /*01b8*/ 	.word	0x00001ce0


	//   ....[19]....
        /*01bc*/ 	.word	0x00001cf0


	//   ....[20]....
        /*01c0*/ 	.word	0x000022c0


	//   ....[21]....
        /*01c4*/ 	.word	0x000022d0


	//   ....[22]....
        /*01c8*/ 	.word	0x00002360


	//   ....[23]....
        /*01cc*/ 	.word	0x000023a0


	//   ....[24]....
        /*01d0*/ 	.word	0x000024a0


	//   ....[25]....
        /*01d4*/ 	.word	0x000024d0


	//   ....[26]....
        /*01d8*/ 	.word	0x00002500


	//   ....[27]....
        /*01dc*/ 	.word	0x00002520


	//   ....[28]....
        /*01e0*/ 	.word	0x00002620


	//   ....[29]....
        /*01e4*/ 	.word	0x00002650


	//   ....[30]....
        /*01e8*/ 	.word	0x00002680


	//   ....[31]....
        /*01ec*/ 	.word	0x000026a0


	//   ....[32]....
        /*01f0*/ 	.word	0x000027a0


	//   ....[33]....
        /*01f4*/ 	.word	0x000027d0


	//   ....[34]....
        /*01f8*/ 	.word	0x00002800


	//   ....[35]....
        /*01fc*/ 	.word	0x00002820


	//   ....[36]....
        /*0200*/ 	.word	0x00002920


	//   ....[37]....
        /*0204*/ 	.word	0x00002950


	//   ....[38]....
        /*0208*/ 	.word	0x00002980


	//   ....[39]....
        /*020c*/ 	.word	0x000029a0


	//   ....[40]....
        /*0210*/ 	.word	0x000052f0


	//   ....[41]....
        /*0214*/ 	.word	0x00005320


	//   ....[42]....
        /*0218*/ 	.word	0x00005340


	//   ....[43]....
        /*021c*/ 	.word	0x00005350


	//   ....[44]....
        /*0220*/ 	.word	0x00005480


	//   ....[45]....
        /*0224*/ 	.word	0x000054c0


	//   ....[46]....
        /*0228*/ 	.word	0x000054f0


	//   ....[47]....
        /*022c*/ 	.word	0x00005510


	//   ....[48]....
        /*0230*/ 	.word	0x00005610


	//   ....[49]....
        /*0234*/ 	.word	0x00005640


	//   ....[50]....
        /*0238*/ 	.word	0x00005670


	//   ....[51]....
        /*023c*/ 	.word	0x00005690


	//   ....[52]....
        /*0240*/ 	.word	0x00005790


	//   ....[53]....
        /*0244*/ 	.word	0x000057c0


	//   ....[54]....
        /*0248*/ 	.word	0x000057f0


	//   ....[55]....
        /*024c*/ 	.word	0x00005810


	//   ....[56]....
        /*0250*/ 	.word	0x00005920


	//   ....[57]....
        /*0254*/ 	.word	0x00005940


	//   ....[58]....
        /*0258*/ 	.word	0x00005950


	//   ....[59]....
        /*025c*/ 	.word	0x00005960


	//----- nvinfo : EIATTR_VRC_CTA_INIT_COUNT
	.align		4
.L_260:
        /*0260*/ 	.byte	0x02, 0x4a
	.zero		1
	.zero		1


	//----- nvinfo : EIATTR_EXIT_INSTR_OFFSETS
	.align		4
        /*0264*/ 	.byte	0x04, 0x1c
        /*0266*/ 	.short	(.L_262 - .L_261)


	//   ....[0]....
.L_261:
        /*0268*/ 	.word	0x00000080


	//   ....[1]....
        /*026c*/ 	.word	0x000000e0


	//   ....[2]....
        /*0270*/ 	.word	0x00006370


	//   ....[3]....
        /*0274*/ 	.word	0x00006460


	//----- nvinfo : EIATTR_MAX_THREADS
	.align		4
.L_262:
        /*0278*/ 	.byte	0x04, 0x05
        /*027a*/ 	.short	(.L_264 - .L_263)
.L_263:
        /*027c*/ 	.word	0x00000100
        /*0280*/ 	.word	0x00000001
        /*0284*/ 	.word	0x00000001


	//----- nvinfo : EIATTR_CRS_STACK_SIZE
	.align		4
.L_264:
        /*0288*/ 	.byte	0x04, 0x1e
        /*028a*/ 	.short	(.L_266 - .L_265)
.L_265:
        /*028c*/ 	.word	0x00000000


	//----- nvinfo : EIATTR_CBANK_PARAM_SIZE
	.align		4
.L_266:
        /*0290*/ 	.byte	0x03, 0x19
        /*0292*/ 	.short	0x0029


	//----- nvinfo : EIATTR_PARAM_CBANK
	.align		4
        /*0294*/ 	.byte	0x04, 0x0a
        /*0296*/ 	.short	(.L_268 - .L_267)
	.align		4
.L_267:
        /*0298*/ 	.word	index@(.nv.constant0._ZN3cub18CUB_300001_SM_10006detail6reduce28DeviceReduceSingleTileKernelINS2_10policy_hubI10DEInstanceyN21DifferentialEvolution14determine_bestEE10Policy1000EPS5_SA_iS7_S5_S5_N4cuda3std3__410__identityEEEvT0_T1_T2_T3_T4_T6_)
        /*029c*/ 	.short	0x0380
        /*029e*/ 	.short	0x0029


	//----- nvinfo : EIATTR_SW_WAR
	.align		4
.L_268:
        /*02a0*/ 	.byte	0x04, 0x36
        /*02a2*/ 	.short	(.L_270 - .L_269)
.L_269:
        /*02a4*/ 	.word	0x00000008
.L_270:


//--------------------- .nv.info._ZN3cub18CUB_300001_SM_10006detail6reduce18DeviceReduceKernelINS2_10policy_hubI10DEInstanceyN21DifferentialEvolution14determine_bestEE10Policy1000EN6thrust24THRUST_300001_SM_1000_NS6detail15normal_iteratorINSB_10device_ptrIS5_EEEEyS7_S5_N4cuda3std3__410__identityEEEvT0_PT3_T1_NS0_13GridEvenShareISO_EET2_T4_ --------------------------
	.section	.nv.info._ZN3cub18CUB_300001_SM_10006detail6reduce18DeviceReduceKernelINS2_10policy_hubI10DEInstanceyN21DifferentialEvolution14determine_bestEE10Policy1000EN6thrust24THRUST_300001_SM_1000_NS6detail15normal_iteratorINSB_10device_ptrIS5_EEEEyS7_S5_N4cuda3std3__410__identityEEEvT0_PT3_T1_NS0_13GridEvenShareISO_EET2_T4_,"",@"SHT_CUDA_INFO"
	.sectionflags	@""
	.align	4


	//----- nvinfo : EIATTR_CUDA_API_VERSION
	.align		4
        /*0000*/ 	.byte	0x04, 0x37
        /*0002*/ 	.short	(.L_272 - .L_271)
.L_271:
        /*0004*/ 	.word	0x00000082


	//----- nvinfo : EIATTR_KPARAM_INFO
	.align		4
.L_272:
        /*0008*/ 	.byte	0x04, 0x17
        /*000a*/ 	.short	(.L_274 - .L_273)
.L_273:
        /*000c*/ 	.word	0x00000000
        /*0010*/ 	.short	0x0005
        /*0012*/ 	.short	0x0061
        /*0014*/ 	.byte	0x00, 0xf0, 0x05, 0x00


	//----- nvinfo : EIATTR_KPARAM_INFO
	.align		4
.L_274:
        /*0018*/ 	.byte	0x04, 0x17
        /*001a*/ 	.short	(.L_276 - .L_275)
.L_275:
        /*001c*/ 	.word	0x00000000
        /*0020*/ 	.short	0x0004
        /*0022*/ 	.short	0x0060
        /*0024*/ 	.byte	0x00, 0xf0, 0x05, 0x00


	//----- nvinfo : EIATTR_KPARAM_INFO
	.align		4
.L_276:
        /*0028*/ 	.byte	0x04, 0x17
        /*002a*/ 	.short	(.L_278 - .L_277)
.L_277:
        /*002c*/ 	.word	0x00000000
        /*0030*/ 	.short	0x0003
        /*0032*/ 	.short	0x0018
        /*0034*/ 	.byte	0x00, 0xf0, 0x21, 0x01


	//----- nvinfo : EIATTR_KPARAM_INFO
	.align		4
.L_278:
        /*0038*/ 	.byte	0x04, 0x17
        /*003a*/ 	.short	(.L_280 - .L_279)
.L_279:
        /*003c*/ 	.word	0x00000000
        /*0040*/ 	.short	0x0002
        /*0042*/ 	.short	0x0010
        /*0044*/ 	.byte	0x00, 0xf0, 0x21, 0x00


	//----- nvinfo : EIATTR_KPARAM_INFO
	.align		4
.L_280:
        /*0048*/ 	.byte	0x04, 0x17
        /*004a*/ 	.short	(.L_282 - .L_281)
.L_281:
        /*004c*/ 	.word	0x00000000
        /*0050*/ 	.short	0x0001
        /*0052*/ 	.short	0x0008
        /*0054*/ 	.byte	0x00, 0xf5, 0x21, 0x00


	//----- nvinfo : EIATTR_KPARAM_INFO
	.align		4
.L_282:
        /*0058*/ 	.byte	0x04, 0x17
        /*005a*/ 	.short	(.L_284 - .L_283)
.L_283:
        /*005c*/ 	.word	0x00000000
        /*0060*/ 	.short	0x0000
        /*0062*/ 	.short	0x0000
        /*0064*/ 	.byte	0x00, 0xf0, 0x21, 0x00


	//----- nvinfo : EIATTR_SPARSE_MMA_MASK
	.align		4
.L_284:
        /*0068*/ 	.byte	0x03, 0x50
        /*006a*/ 	.short	0x0000


	//----- nvinfo : EIATTR_MAXREG_COUNT
	.align		4
        /*006c*/ 	.byte	0x03, 0x1b
        /*006e*/ 	.short	0x00ff


	//----- nvinfo : EIATTR_NUM_BARRIERS
	.align		4
        /*0070*/ 	.byte	0x02, 0x4c
        /*0072*/ 	.byte	0x01
	.zero		1


	//----- nvinfo : EIATTR_MERCURY_ISA_VERSION
	.align		4
        /*0074*/ 	.byte	0x03, 0x5f
        /*0076*/ 	.short	0x0101


	//----- nvinfo : EIATTR_COOP_GROUP_MASK_REGIDS
	.align		4
        /*0078*/ 	.byte	0x04, 0x29
        /*007a*/ 	.short	(.L_286 - .L_285)


	//   ....[0]....
.L_285:
        /*007c*/ 	.word	0xffffffff


	//   ....[1]....
        /*0080*/ 	.word	0xffffffff


	//   ....[2]....
        /*0084*/ 	.word	0xffffffff


	//   ....[3]....
        /*0088*/ 	.word	0xffffffff


	//   ....[4]....
        /*008c*/ 	.word	0xffffffff


	//   ....[5]....
        /*0090*/ 	.word	0xffffffff


	//   ....[6]....
        /*0094*/ 	.word	0xffffffff


	//   ....[7]....
        /*0098*/ 	.word	0xffffffff


	//   ....[8]....
        /*009c*/ 	.word	0xffffffff


	//   ....[9]....
        /*00a0*/ 	.word	0xffffffff


	//   ....[10]....
        /*00a4*/ 	.word	0xffffffff


	//   ....[11]....
        /*00a8*/ 	.word	0xffffffff


	//   ....[12]....
        /*00ac*/ 	.word	0xffffffff


	//   ....[13]....
        /*00b0*/ 	.word	0xffffffff


	//   ....[14]....
        /*00b4*/ 	.word	0xffffffff


	//   ....[15]....
        /*00b8*/ 	.word	0xffffffff


	//   ....[16]....
        /*00bc*/ 	.word	0xffffffff


	//   ....[17]....
        /*00c0*/ 	.word	0xffffffff


	//   ....[18]....
        /*00c4*/ 	.word	0xffffffff


	//   ....[19]....
        /*00c8*/ 	.word	0xffffffff


	//   ....[20]....
        /*00cc*/ 	.word	0xffffffff


	//   ....[21]....
        /*00d0*/ 	.word	0xffffffff


	//   ....[22]....
        /*00d4*/ 	.word	0xffffffff


	//   ....[23]....
        /*00d8*/ 	.word	0xffffffff


	//   ....[24]....
        /*00dc*/ 	.word	0xffffffff


	//   ....[25]....
        /*00e0*/ 	.word	0xffffffff


	//   ....[26]....
        /*00e4*/ 	.word	0xffffffff


	//   ....[27]....
        /*00e8*/ 	.word	0xffffffff


	//   ....[28]....
        /*00ec*/ 	.word	0xffffffff


	//   ....[29]....
        /*00f0*/ 	.word	0xffffffff


	//   ....[30]....
        /*00f4*/ 	.word	0xffffffff


	//   ....[31]....
        /*00f8*/ 	.word	0xffffffff


	//   ....[32]....
        /*00fc*/ 	.word	0xffffffff


	//   ....[33]....
        /*0100*/ 	.word	0xffffffff


	//   ....[34]....
        /*0104*/ 	.word	0xffffffff


	//   ....[35]....
        /*0108*/ 	.word	0xffffffff


	//   ....[36]....
        /*010c*/ 	.word	0xffffffff


	//   ....[37]....
        /*0110*/ 	.word	0xffffffff


	//   ....[38]....
        /*0114*/ 	.word	0xffffffff


	//   ....[39]....
        /*0118*/ 	.word	0xffffffff


	//   ....[40]....
        /*011c*/ 	.word	0xffffffff


	//   ....[41]....
        /*0120*/ 	.word	0xffffffff


	//   ....[42]....
        /*0124*/ 	.word	0xffffffff


	//   ....[43]....
        /*0128*/ 	.word	0xffffffff


	//   ....[44]....
        /*012c*/ 	.word	0xffffffff


	//   ....[45]....
        /*0130*/ 	.word	0xffffffff


	//   ....[46]....
        /*0134*/ 	.word	0xffffffff


	//   ....[47]....
        /*0138*/ 	.word	0xffffffff


	//   ....[48]....
        /*013c*/ 	.word	0xffffffff


	//   ....[49]....
        /*0140*/ 	.word	0xffffffff


	//   ....[50]....
        /*0144*/ 	.word	0xffffffff


	//   ....[51]....
        /*0148*/ 	.word	0xffffffff


	//   ....[52]....
        /*014c*/ 	.word	0xffffffff


	//   ....[53]....
        /*0150*/ 	.word	0xffffffff


	//   ....[54]....
        /*0154*/ 	.word	0xffffffff


	//   ....[55]....
        /*0158*/ 	.word	0xffffffff


	//   ....[56]....
        /*015c*/ 	.word	0xffffffff


	//   ....[57]....
        /*0160*/ 	.word	0xffffffff


	//   ....[58]....
        /*0164*/ 	.word	0xffffffff


	//   ....[59]....
        /*0168*/ 	.word	0xffffffff


	//----- nvinfo : EIATTR_COOP_GROUP_INSTR_OFFSETS
	.align		4
.L_286:
        /*016c*/ 	.byte	0x04, 0x28
        /*016e*/ 	.short	(.L_288 - .L_287)


	//   ....[0]....
.L_287:
        /*0170*/ 	.word	0x00000e20


	//   ....[1]....
        /*0174*/ 	.word	0x00000e50


	//   ....[2]....
        /*0178*/ 	.word	0x00000e70


	//   ....[3]....
        /*017c*/ 	.word	0x00000e80


	//   ....[4]....
        /*0180*/ 	.word	0x00000fb0


	//   ....[5]....
        /*0184*/ 	.word	0x00000ff0


	//   ....[6]....
        /*0188*/ 	.word	0x00001020


	//   ....[7]....
        /*018c*/ 	.word	0x00001040


	//   ....[8]....
        /*0190*/ 	.word	0x00001140


	//   ....[9]....
        /*0194*/ 	.word	0x00001180


	//   ....[10]....
        /*0198*/ 	.word	0x000011b0


	//   ....[11]....
        /*019c*/ 	.word	0x000011d0


	//   ....[12]....
        /*01a0*/ 	.word	0x000012d0


	//   ....[13]....
        /*01a4*/ 	.word	0x00001300


	//   ....[14]....
        /*01a8*/ 	.word	0x00001330


	//   ....[15]....
        /*01ac*/ 	.word	0x00001350


	//   ....[16]....
        /*01b0*/ 	.word	0x00001450


	//   ....[17]....
        /*01b4*/ 	.word	0x00001470


	//   ....[18]....
        /*01b8*/ 	.word	0x00001480


	//   ....[19]....
        /*01bc*/ 	.word	0x00001490


	//   ....[20]....
        /*01c0*/ 	.word	0x00001a70


	//   ....[21]....
        /*01c4*/ 	.word	0x00001a80


	//   ....[22]....
        /*01c8*/ 	.word	0x00001b10


	//   ....[23]....
        /*01cc*/ 	.word	0x00001b40


	//   ....[24]....
        /*01d0*/ 	.word	0x00001c40


	//   ....[25]....
        /*01d4*/ 	.word	0x00001c70


	//   ....[26]....
        /*01d8*/ 	.word	0x00001ca0


	//   ....[27]....
        /*01dc*/ 	.word	0x00001cc0


	//   ....[28]....
        /*01e0*/ 	.word	0x00001dc0


	//   ....[29]....
        /*01e4*/ 	.word	0x00001df0


	//   ....[30]....
        /*01e8*/ 	.word	0x00001e20


	//   ....[31]....
        /*01ec*/ 	.word	0x00001e40


	//   ....[32]....
        /*01f0*/ 	.word	0x00001f40


	//   ....[33]....
        /*01f4*/ 	.word	0x00001f70


	//   ....[34]....
        /*01f8*/ 	.word	0x00001fa0


	//   ....[35]....
        /*01fc*/ 	.word	0x00001fc0


	//   ....[36]....
        /*0200*/ 	.word	0x000020c0


	//   ....[37]....
        /*0204*/ 	.word	0x000020f0


	//   ....[38]....
        /*0208*/ 	.word	0x00002120


	//   ....[39]....
        /*020c*/ 	.word	0x00002140


	//   ....[40]....
        /*0210*/ 	.word	0x00004130


	//   ....[41]....
        /*0214*/ 	.word	0x00004160


	//   ....[42]....
        /*0218*/ 	.word	0x00004180


	//   ....[43]....
        /*021c*/ 	.word	0x00004190


	//   ....[44]....
        /*0220*/ 	.word	0x000042c0


	//   ....[45]....
        /*0224*/ 	.word	0x00004300


	//   ....[46]....
        /*0228*/ 	.word	0x00004330


	//   ....[47]....
        /*022c*/ 	.word	0x00004350


	//   ....[48]....
        /*0230*/ 	.word	0x00004450


	//   ....[49]....
        /*0234*/ 	.word	0x00004480


	//   ....[50]....
        /*0238*/ 	.word	0x000044b0


	//   ....[51]....
        /*023c*/ 	.word	0x000044d0


	//   ....[52]....
        /*0240*/ 	.word	0x000045d0


	//   ....[53]....
        /*0244*/ 	.word	0x00004600


	//   ....[54]....
        /*0248*/ 	.word	0x00004630


	//   ....[55]....
        /*024c*/ 	.word	0x00004650


	//   ....[56]....
        /*0250*/ 	.word	0x00004760


	//   ....[57]....
        /*0254*/ 	.word	0x00004780


	//   ....[58]....
        /*0258*/ 	.word	0x00004790


	//   ....[59]....
        /*025c*/ 	.word	0x000047a0


	//----- nvinfo : EIATTR_VRC_CTA_INIT_COUNT
	.align		4
.L_288:
        /*0260*/ 	.byte	0x02, 0x4a
	.zero		1
	.zero		1


	//----- nvinfo : EIATTR_EXIT_INSTR_OFFSETS
	.align		4
        /*0264*/ 	.byte	0x04, 0x1c
        /*0266*/ 	.short	(.L_290 - .L_289)


	//   ....[0]....
.L_289:
        /*0268*/ 	.word	0x000051b0


	//   ....[1]....
        /*026c*/ 	.word	0x00005240


	//----- nvinfo : EIATTR_MAX_THREADS
	.align		4
.L_290:
        /*0270*/ 	.byte	0x04, 0x05
        /*0272*/ 	.short	(.L_292 - .L_291)
.L_291:
        /*0274*/ 	.word	0x00000100
        /*0278*/ 	.word	0x00000001
        /*027c*/ 	.word	0x00000001


	//----- nvinfo : EIATTR_CRS_STACK_SIZE
	.align		4
.L_292:
        /*0280*/ 	.byte	0x04, 0x1e
        /*0282*/ 	.short	(.L_294 - .L_293)
.L_293:
        /*0284*/ 	.word	0x00000000


	//----- nvinfo : EIATTR_CBANK_PARAM_SIZE
	.align		4
.L_294:
        /*0288*/ 	.byte	0x03, 0x19
        /*028a*/ 	.short	0x0062


	//----- nvinfo : EIATTR_PARAM_CBANK
	.align		4
        /*028c*/ 	.byte	0x04, 0x0a
        /*028e*/ 	.short	(.L_296 - .L_295)
	.align		4
.L_295:
        /*0290*/ 	.word	index@(.nv.constant0._ZN3cub18CUB_300001_SM_10006detail6reduce18DeviceReduceKernelINS2_10policy_hubI10DEInstanceyN21DifferentialEvolution14determine_bestEE10Policy1000EN6thrust24THRUST_300001_SM_1000_NS6detail15normal_iteratorINSB_10device_ptrIS5_EEEEyS7_S5_N4cuda3std3__410__identityEEEvT0_PT3_T1_NS0_13GridEvenShareISO_EET2_T4_)
        /*0294*/ 	.short	0x0380
        /*0296*/ 	.short	0x0062


	//----- nvinfo : EIATTR_SW_WAR
	.align		4
.L_296:
        /*0298*/ 	.byte	0x04, 0x36
        /*029a*/ 	.short	(.L_298 - .L_297)
.L_297:
        /*029c*/ 	.word	0x00000008
.L_298:


//--------------------- .nv.info._ZN3cub18CUB_300001_SM_10006detail6reduce28DeviceReduceSingleTileKernelINS2_10policy_hubI10DEInstanceyN21DifferentialEvolution14determine_bestEE10Policy1000EN6thrust24THRUST_300001_SM_1000_NS6detail15normal_iteratorINSB_10device_ptrIS5_EEEEPS5_yS7_S5_S5_N4cuda3std3__410__identityEEEvT0_T1_T2_T3_T4_T6_ --------------------------
	.section	.nv.info._ZN3cub18CUB_300001_SM_10006detail6reduce28DeviceReduceSingleTileKernelINS2_10policy_hubI10DEInstanceyN21DifferentialEvolution14determine_bestEE10Policy1000EN6thrust24THRUST_300001_SM_1000_NS6detail15normal_iteratorINSB_10device_ptrIS5_EEEEPS5_yS7_S5_S5_N4cuda3std3__410__identityEEEvT0_T1_T2_T3_T4_T6_,"",@"SHT_CUDA_INFO"
	.sectionflags	@""
	.align	4


	//----- nvinfo : EIATTR_CUDA_API_VERSION
	.align		4
        /*0000*/ 	.byte	0x04, 0x37
        /*0002*/ 	.short	(.L_300 - .L_299)
.L_299:
        /*0004*/ 	.word	0x00000082


	//----- nvinfo : EIATTR_KPARAM_INFO
	.align		4
.L_300:
        /*0008*/ 	.byte	0x04, 0x17
        /*000a*/ 	.short	(.L_302 - .L_301)
.L_301:
        /*000c*/ 	.word	0x00000000
        /*0010*/ 	.short	0x0005
        /*0012*/ 	.short	0x0030
        /*0014*/ 	.byte	0x00, 0xf0, 0x05, 0x00


	//----- nvinfo : EIATTR_KPARAM_INFO
	.align		4
.L_302:
        /*0018*/ 	.byte	0x04, 0x17
        /*001a*/ 	.short	(.L_304 - .L_303)
.L_303:
        /*001c*/ 	.word	0x00000000
        /*0020*/ 	.short	0x0004
        /*0022*/ 	.short	0x0020
        /*0024*/ 	.byte	0x00, 0xf0, 0x41, 0x00


	//----- nvinfo : EIATTR_KPARAM_INFO
	.align		4
.L_304:
        /*0028*/ 	.byte	0x04, 0x17
        /*002a*/ 	.short	(.L_306 - .L_305)
.L_305:
        /*002c*/ 	.word	0x00000000
        /*0030*/ 	.short	0x0003
        /*0032*/ 	.short	0x0018
        /*0034*/ 	.byte	0x00, 0xf0, 0x05, 0x00


	//----- nvinfo : EIATTR_KPARAM_INFO
	.align		4
.L_306:
        /*0038*/ 	.byte	0x04, 0x17
        /*003a*/ 	.short	(.L_308 - .L_307)
.L_307:
        /*003c*/ 	.word	0x00000000
        /*0040*/ 	.short	0x0002
        /*0042*/ 	.short	0x0010
        /*0044*/ 	.byte	0x00, 0xf0, 0x21, 0x00


	//----- nvinfo : EIATTR_KPARAM_INFO
	.align		4
.L_308:
        /*0048*/ 	.byte	0x04, 0x17
        /*004a*/ 	.short	(.L_310 - .L_309)
.L_309:
        /*004c*/ 	.word	0x00000000
        /*0050*/ 	.short	0x0001
        /*0052*/ 	.short	0x0008
        /*0054*/ 	.byte	0x00, 0xf5, 0x21, 0x00


	//----- nvinfo : EIATTR_KPARAM_INFO
	.align		4
.L_310:
        /*0058*/ 	.byte	0x04, 0x17
        /*005a*/ 	.short	(.L_312 - .L_311)
.L_311:
        /*005c*/ 	.word	0x00000000
        /*0060*/ 	.short	0x0000
        /*0062*/ 	.short	0x0000
        /*0064*/ 	.byte	0x00, 0xf0, 0x21, 0x00


	//----- nvinfo : EIATTR_SPARSE_MMA_MASK
	.align		4
.L_312:
        /*0068*/ 	.byte	0x03, 0x50
        /*006a*/ 	.short	0x0000


	//----- nvinfo : EIATTR_MAXREG_COUNT
	.align		4
        /*006c*/ 	.byte	0x03, 0x1b
        /*006e*/ 	.short	0x00ff


	//----- nvinfo : EIATTR_NUM_BARRIERS
	.align		4
        /*0070*/ 	.byte	0x02, 0x4c
        /*0072*/ 	.byte	0x01
	.zero		1


	//----- nvinfo : EIATTR_MERCURY_ISA_VERSION
	.align		4
        /*0074*/ 	.byte	0x03, 0x5f
        /*0076*/ 	.short	0x0101


	//----- nvinfo : EIATTR_COOP_GROUP_MASK_REGIDS
	.align		4
        /*0078*/ 	.byte	0x04, 0x29
        /*007a*/ 	.short	(.L_314 - .L_313)


	//   ....[0]....
.L_313:
        /*007c*/ 	.word	0xffffffff


	//   ....[1]....
        /*0080*/ 	.word	0xffffffff


	//   ....[2]....
        /*0084*/ 	.word	0xffffffff


	//   ....[3]....
        /*0088*/ 	.word	0xffffffff


	//   ....[4]....
        /*008c*/ 	.word	0xffffffff


	//   ....[5]....
        /*0090*/ 	.word	0xffffffff


	//   ....[6]....
        /*0094*/ 	.word	0xffffffff


	//   ....[7]....
        /*0098*/ 	.word	0xffffffff


	//   ....[8]....
        /*009c*/ 	.word	0xffffffff


	//   ....[9]....
        /*00a0*/ 	.word	0xffffffff


	//   ....[10]....
        /*00a4*/ 	.word	0xffffffff


	//   ....[11]....
        /*00a8*/ 	.word	0xffffffff


	//   ....[12]....
        /*00ac*/ 	.word	0xffffffff


	//   ....[13]....
        /*00b0*/ 	.word	0xffffffff


	//   ....[14]....
        /*00b4*/ 	.word	0xffffffff


	//   ....[15]....
        /*00b8*/ 	.word	0xffffffff


	//   ....[16]....
        /*00bc*/ 	.word	0xffffffff


	//   ....[17]....
        /*00c0*/ 	.word	0xffffffff


	//   ....[18]....
        /*00c4*/ 	.word	0xffffffff


	//   ....[19]....
        /*00c8*/ 	.word	0xffffffff


	//   ....[20]....
        /*00cc*/ 	.word	0xffffffff


	//   ....[21]....
        /*00d0*/ 	.word	0xffffffff


	//   ....[22]....
        /*00d4*/ 	.word	0xffffffff


	//   ....[23]....
        /*00d8*/ 	.word	0xffffffff


	//   ....[24]....
        /*00dc*/ 	.word	0xffffffff


	//   ....[25]....
        /*00e0*/ 	.word	0xffffffff


	//   ....[26]....
        /*00e4*/ 	.word	0xffffffff


	//   ....[27]....
        /*00e8*/ 	.word	0xffffffff


	//   ....[28]....
        /*00ec*/ 	.word	0xffffffff


	//   ....[29]....
        /*00f0*/ 	.word	0xffffffff


	//   ....[30]....
        /*00f4*/ 	.word	0xffffffff


	//   ....[31]....
        /*00f8*/ 	.word	0xffffffff


	//   ....[32]....
        /*00fc*/ 	.word	0xffffffff


	//   ....[33]....
        /*0100*/ 	.word	0xffffffff


	//   ....[34]....
        /*0104*/ 	.word	0xffffffff


	//   ....[35]....
        /*0108*/ 	.word	0xffffffff


	//   ....[36]....
        /*010c*/ 	.word	0xffffffff


	//   ....[37]....
        /*0110*/ 	.word	0xffffffff


	//   ....[38]....
        /*0114*/ 	.word	0xffffffff


	//   ....[39]....
        /*0118*/ 	.word	0xffffffff


	//   ....[40]....
        /*011c*/ 	.word	0xffffffff


	//   ....[41]....
        /*0120*/ 	.word	0xffffffff


	//   ....[42]....
        /*0124*/ 	.word	0xffffffff


	//   ....[43]....
        /*0128*/ 	.word	0xffffffff


	//   ....[44]....
        /*012c*/ 	.word	0xffffffff


	//   ....[45]....
        /*0130*/ 	.word	0xffffffff


	//   ....[46]....
        /*0134*/ 	.word	0xffffffff


	//   ....[47]....
        /*0138*/ 	.word	0xffffffff


	//   ....[48]....
        /*013c*/ 	.word	0xffffffff


	//   ....[49]....
        /*0140*/ 	.word	0xffffffff


	//   ....[50]....
        /*0144*/ 	.word	0xffffffff


	//   ....[51]....
        /*0148*/ 	.word	0xffffffff


	//   ....[52]....
        /*014c*/ 	.word	0xffffffff


	//   ....[53]....
        /*0150*/ 	.word	0xffffffff


	//   ....[54]....
        /*0154*/ 	.word	0xffffffff


	//   ....[55]....
        /*0158*/ 	.word	0xffffffff


	//   ....[56]....
        /*015c*/ 	.word	0xffffffff


	//   ....[57]....
        /*0160*/ 	.word	0xffffffff


	//   ....[58]....
        /*0164*/ 	.word	0xffffffff


	//   ....[59]....
        /*0168*/ 	.word	0xffffffff


	//----- nvinfo : EIATTR_COOP_GROUP_INSTR_OFFSETS
	.align		4
.L_314:
        /*016c*/ 	.byte	0x04, 0x28
        /*016e*/ 	.short	(.L_316 - .L_315)


	//   ....[0]....
.L_315:
        /*0170*/ 	.word	0x00001680


	//   ....[1]....
        /*0174*/ 	.word	0x000016b0


	//   ....[2]....
        /*0178*/ 	.word	0x000016d0


	//   ....[3]....
        /*017c*/ 	.word	0x000016e0


	//   ....[4]....
        /*0180*/ 	.word	0x00001810


	//   ....[5]....
        /*0184*/ 	.word	0x00001850


	//   ....[6]....
        /*0188*/ 	.word	0x00001880


	//   ....[7]....
        /*018c*/ 	.word	0x000018a0


	//   ....[8]....
        /*0190*/ 	.word	0x000019a0


	//   ....[9]....
        /*0194*/ 	.word	0x000019e0


	//   ....[10]....
        /*0198*/ 	.word	0x00001a10


	//   ....[11]....
        /*019c*/ 	.word	0x00001a30


	//   ....[12]....
        /*01a0*/ 	.word	0x00001b30


	//   ....[13]....
        /*01a4*/ 	.word	0x00001b60


	//   ....[14]....
        /*01a8*/ 	.word	0x00001b90


	//   ....[15]....
        /*01ac*/ 	.word	0x00001bb0


	//   ....[16]....
        /*01b0*/ 	.word	0x00001cb0


	//   ....[17]....
        /*01b4*/ 	.word	0x00001cd0


	//   ....[18]....
        /*01b8*/ 	.word	0x00001ce0


	//   ....[19]....
        /*01bc*/ 	.word	0x00001cf0


	//   ....[20]....
        /*01c0*/ 	.word	0x000022c0


	//   ....[21]....
        /*01c4*/ 	.word	0x000022d0


	//   ....[22]....
        /*01c8*/ 	.word	0x00002360


	//   ....[23]....
        /*01cc*/ 	.word	0x000023a0


	//   ....[24]....
        /*01d0*/ 	.word	0x000024a0


	//   ....[25]....
        /*01d4*/ 	.word	0x000024d0


	//   ....[26]....
        /*01d8*/ 	.word	0x00002500


	//   ....[27]....
        /*01dc*/ 	.word	0x00002520


	//   ....[28]....
        /*01e0*/ 	.word	0x00002620


	//   ....[29]....
        /*01e4*/ 	.word	0x00002650


	//   ....[30]....
        /*01e8*/ 	.word	0x00002680


	//   ....[31]....
        /*01ec*/ 	.word	0x000026a0


	//   ....[32]....
        /*01f0*/ 	.word	0x000027a0


	//   ....[33]....
        /*01f4*/ 	.word	0x000027d0


	//   ....[34]....
        /*01f8*/ 	.word	0x00002800


	//   ....[35]....
        /*01fc*/ 	.word	0x00002820


	//   ....[36]....
        /*0200*/ 	.word	0x00002920


	//   ....[37]....
        /*0204*/ 	.word	0x00002950


	//   ....[38]....
        /*0208*/ 	.word	0x00002980


	//   ....[39]....
        /*020c*/ 	.word	0x000029a0


	//   ....[40]....
        /*0210*/ 	.word	0x00004710


	//   ....[41]....
        /*0214*/ 	.word	0x00004740


	//   ....[42]....
        /*0218*/ 	.word	0x00004760


	//   ....[43]....
        /*021c*/ 	.word	0x00004770


	//   ....[44]....
        /*0220*/ 	.word	0x000048a0


	//   ....[45]....
        /*0224*/ 	.word	0x000048e0


	//   ....[46]....
        /*0228*/ 	.word	0x00004910


	//   ....[47]....
        /*022c*/ 	.word	0x00004930


	//   ....[48]....
        /*0230*/ 	.word	0x00004a30


	//   ....[49]....
        /*0234*/ 	.word	0x00004a60


	//   ....[50]....
        /*0238*/ 	.word	0x00004a90


	//   ....[51]....
        /*023c*/ 	.word	0x00004ab0


	//   ....[52]....
        /*0240*/ 	.word	0x00004bb0


	//   ....[53]....
        /*0244*/ 	.word	0x00004be0


	//   ....[54]....
        /*0248*/ 	.word	0x00004c10


	//   ....[55]....
        /*024c*/ 	.word	0x00004c30


	//   ....[56]....
        /*0250*/ 	.word	0x00004d40


	//   ....[57]....
        /*0254*/ 	.word	0x00004d60


	//   ....[58]....
        /*0258*/ 	.word	0x00004d70


	//   ....[59]....
        /*025c*/ 	.word	0x00004d80


	//----- nvinfo : EIATTR_VRC_CTA_INIT_COUNT
	.align		4
.L_316:
        /*0260*/ 	.byte	0x02, 0x4a
	.zero		1
	.zero		1


	//----- nvinfo : EIATTR_EXIT_INSTR_OFFSETS
	.align		4
        /*0264*/ 	.byte	0x04, 0x1c
        /*0266*/ 	.short	(.L_318 - .L_317)


	//   ....[0]....
.L_317:
        /*0268*/ 	.word	0x000000a0


	//   ....[1]....
        /*026c*/ 	.word	0x00000100


	//   ....[2]....
        /*0270*/ 	.word	0x00005790


	//   ....[3]....
        /*0274*/ 	.word	0x00005880


	//----- nvinfo : EIATTR_MAX_THREADS
	.align		4
.L_318:
        /*0278*/ 	.byte	0x04, 0x05
        /*027a*/ 	.short	(.L_320 - .L_319)
.L_319:
        /*027c*/ 	.word	0x00000100
        /*0280*/ 	.word	0x00000001
        /*0284*/ 	.word	0x00000001


	//----- nvinfo : EIATTR_CRS_STACK_SIZE
	.align		4
.L_320:
        /*0288*/ 	.byte	0x04, 0x1e
        /*028a*/ 	.short	(.L_322 - .L_321)
.L_321:
        /*028c*/ 	.word	0x00000000


	//----- nvinfo : EIATTR_CBANK_PARAM_SIZE
	.align		4
.L_322:
        /*0290*/ 	.byte	0x03, 0x19
        /*0292*/ 	.short	0x0031


	//----- nvinfo : EIATTR_PARAM_CBANK
	.align		4
        /*0294*/ 	.byte	0x04, 0x0a
        /*0296*/ 	.short	(.L_324 - .L_323)
	.align		4
.L_323:
        /*0298*/ 	.word	index@(.nv.constant0._ZN3cub18CUB_300001_SM_10006detail6reduce28DeviceReduceSingleTileKernelINS2_10policy_hubI10DEInstanceyN21DifferentialEvolution14determine_bestEE10Policy1000EN6thrust24THRUST_300001_SM_1000_NS6detail15normal_iteratorINSB_10device_ptrIS5_EEEEPS5_yS7_S5_S5_N4cuda3std3__410__identityEEEvT0_T1_T2_T3_T4_T6_)
        /*029c*/ 	.short	0x0380
        /*029e*/ 	.short	0x0031


	//----- nvinfo : EIATTR_SW_WAR
	.align		4
.L_324:
        /*02a0*/ 	.byte	0x04, 0x36
        /*02a2*/ 	.short	(.L_326 - .L_325)
.L_325:
        /*02a4*/ 	.word	0x00000008
.L_326:


//--------------------- .nv.info._ZN3cub18CUB_300001_SM_10006detail6reduce28DeviceReduceSingleTileKernelINS2_10policy_hubI10DEInstancejN21DifferentialEvolution14determine_bestEE10Policy1000EPS5_SA_iS7_S5_S5_N4cuda3std3__410__identityEEEvT0_T1_T2_T3_T4_T6_ --------------------------
	.section	.nv.info._ZN3cub18CUB_300001_SM_10006detail6reduce28DeviceReduceSingleTileKernelINS2_10policy_hubI10DEInstancejN21DifferentialEvolution14determine_bestEE10Policy1000EPS5_SA_iS7_S5_S5_N4cuda3std3__410__identityEEEvT0_T1_T2_T3_T4_T6_,"",@"SHT_CUDA_INFO"
	.sectionflags	@""
	.align	4


	//----- nvinfo : EIATTR_CUDA_API_VERSION
	.align		4
        /*0000*/ 	.byte	0x04, 0x37
        /*0002*/ 	.short	(.L_328 - .L_327)
.L_327:
        /*0004*/ 	.word	0x00000082


	//----- nvinfo : EIATTR_KPARAM_INFO
	.align		4
.L_328:
        /*0008*/ 	.byte	0x04, 0x17
        /*000a*/ 	.short	(.L_330 - .L_329)
.L_329:
        /*000c*/ 	.word	0x00000000
        /*0010*/ 	.short	0x0005
        /*0012*/ 	.short	0x0028
        /*0014*/ 	.byte	0x00, 0xf0, 0x05, 0x00


	//----- nvinfo : EIATTR_KPARAM_INFO
	.align		4
.L_330:
        /*0018*/ 	.byte	0x04, 0x17
        /*001a*/ 	.short	(.L_332 - .L_331)
.L_331:
        /*001c*/ 	.word	0x00000000
        /*0020*/ 	.short	0x0004
        /*0022*/ 	.short	0x0018
        /*0024*/ 	.byte	0x00, 0xf0, 0x41, 0x00


	//----- nvinfo : EIATTR_KPARAM_INFO
	.align		4
.L_332:
        /*0028*/ 	.byte	0x04, 0x17
        /*002a*/ 	.short	(.L_334 - .L_333)
.L_333:
        /*002c*/ 	.word	0x00000000
        /*0030*/ 	.short	0x0003
        /*0032*/ 	.short	0x0014
        /*0034*/ 	.byte	0x00, 0xf0, 0x05, 0x00


	//----- nvinfo : EIATTR_KPARAM_INFO
	.align		4
.L_334:
        /*0038*/ 	.byte	0x04, 0x17
        /*003a*/ 	.short	(.L_336 - .L_335)
.L_335:
        /*003c*/ 	.word	0x00000000
        /*0040*/ 	.short	0x0002
        /*0042*/ 	.short	0x0010
        /*0044*/ 	.byte	0x00, 0xf0, 0x11, 0x00


	//----- nvinfo : EIATTR_KPARAM_INFO
	.align		4
.L_336:
        /*0048*/ 	.byte	0x04, 0x17
        /*004a*/ 	.short	(.L_338 - .L_337)
.L_337:
        /*004c*/ 	.word	0x00000000
        /*0050*/ 	.short	0x0001
        /*0052*/ 	.short	0x0008
        /*0054*/ 	.byte	0x00, 0xf5, 0x21, 0x00


	//----- nvinfo : EIATTR_KPARAM_INFO
	.align		4
.L_338:
        /*0058*/ 	.byte	0x04, 0x17
        /*005a*/ 	.short	(.L_340 - .L_339)
.L_339:
        /*005c*/ 	.word	0x00000000
        /*0060*/ 	.short	0x0000
        /*0062*/ 	.short	0x0000
        /*0064*/ 	.byte	0x00, 0xf5, 0x21, 0x00


	//----- nvinfo : EIATTR_SPARSE_MMA_MASK
	.align		4
.L_340:
        /*0068*/ 	.byte	0x03, 0x50
        /*006a*/ 	.short	0x0000


	//----- nvinfo : EIATTR_MAXREG_COUNT
	.align		4
        /*006c*/ 	.byte	0x03, 0x1b
        /*006e*/ 	.short	0x00ff


	//----- nvinfo : EIATTR_NUM_BARRIERS
	.align		4
        /*0070*/ 	.byte	0x02, 0x4c
        /*0072*/ 	.byte	0x01
	.zero		1


	//----- nvinfo : EIATTR_MERCURY_ISA_VERSION
	.align		4
        /*0074*/ 	.byte	0x03, 0x5f
        /*0076*/ 	.short	0x0101


	//----- nvinfo : EIATTR_COOP_GROUP_MASK_REGIDS
	.align		4
        /*0078*/ 	.byte	0x04, 0x29
        /*007a*/ 	.short	(.L_342 - .L_341)


	//   ....[0]....
.L_341:
        /*007c*/ 	.word	0xffffffff


	//   ....[1]....
        /*0080*/ 	.word	0xffffffff


	//   ....[2]....
        /*0084*/ 	.word	0xffffffff


	//   ....[3]....
        /*0088*/ 	.word	0xffffffff


	//   ....[4]....
        /*008c*/ 	.word	0xffffffff


	//   ....[5]....
        /*0090*/ 	.word	0xffffffff


	//   ....[6]....
        /*0094*/ 	.word	0xffffffff


	//   ....[7]....
        /*0098*/ 	.word	0xffffffff


	//   ....[8]....
        /*009c*/ 	.word	0xffffffff


	//   ....[9]....
        /*00a0*/ 	.word	0xffffffff


	//   ....[10]....
        /*00a4*/ 	.word	0xffffffff


	//   ....[11]....
        /*00a8*/ 	.word	0xffffffff


	//   ....[12]....
        /*00ac*/ 	.word	0xffffffff


	//   ....[13]....
        /*00b0*/ 	.word	0xffffffff


	//   ....[14]....
        /*00b4*/ 	.word	0xffffffff


	//   ....[15]....
        /*00b8*/ 	.word	0xffffffff


	//   ....[16]....
        /*00bc*/ 	.word	0xffffffff


	//   ....[17]....
        /*00c0*/ 	.word	0xffffffff


	//   ....[18]....
        /*00c4*/ 	.word	0xffffffff


	//   ....[19]....
        /*00c8*/ 	.word	0xffffffff


	//   ....[20]....
        /*00cc*/ 	.word	0xffffffff


	//   ....[21]....
        /*00d0*/ 	.word	0xffffffff


	//   ....[22]....
        /*00d4*/ 	.word	0xffffffff


	//   ....[23]....
        /*00d8*/ 	.word	0xffffffff


	//   ....[24]....
        /*00dc*/ 	.word	0xffffffff


	//   ....[25]....
        /*00e0*/ 	.word	0xffffffff


	//   ....[26]....
        /*00e4*/ 	.word	0xffffffff


	//   ....[27]....
        /*00e8*/ 	.word	0xffffffff


	//   ....[28]....
        /*00ec*/ 	.word	0xffffffff


	//   ....[29]....
        /*00f0*/ 	.word	0xffffffff


	//   ....[30]....
        /*00f4*/ 	.word	0xffffffff


	//   ....[31]....
        /*00f8*/ 	.word	0xffffffff


	//   ....[32]....
        /*00fc*/ 	.word	0xffffffff


	//   ....[33]....
        /*0100*/ 	.word	0xffffffff


	//   ....[34]....
        /*0104*/ 	.word	0xffffffff


	//   ....[35]....
        /*0108*/ 	.word	0xffffffff


	//   ....[36]....
        /*010c*/ 	.word	0xffffffff


	//   ....[37]....
        /*0110*/ 	.word	0xffffffff


	//   ....[38]....
        /*0114*/ 	.word	0xffffffff


	//   ....[39]....
        /*0118*/ 	.word	0xffffffff


	//   ....[40]....
        /*011c*/ 	.word	0xffffffff


	//   ....[41]....
        /*0120*/ 	.word	0xffffffff


	//   ....[42]....
        /*0124*/ 	.word	0xffffffff


	//   ....[43]....
        /*0128*/ 	.word	0xffffffff


	//   ....[44]....
        /*012c*/ 	.word	0xffffffff


	//   ....[45]....
        /*0130*/ 	.word	0xffffffff


	//   ....[46]....
        /*0134*/ 	.word	0xffffffff


	//   ....[47]....
        /*0138*/ 	.word	0xffffffff


	//   ....[48]....
        /*013c*/ 	.word	0xffffffff


	//   ....[49]....
        /*0140*/ 	.word	0xffffffff


	//   ....[50]....
        /*0144*/ 	.word	0xffffffff


	//   ....[51]....
        /*0148*/ 	.word	0xffffffff


	//   ....[52]....
        /*014c*/ 	.word	0xffffffff


	//   ....[53]....
        /*0150*/ 	.word	0xffffffff


	//   ....[54]....
        /*0154*/ 	.word	0xffffffff


	//   ....[55]....
        /*0158*/ 	.word	0xffffffff


	//   ....[56]....
        /*015c*/ 	.word	0xffffffff


	//   ....[57]....
        /*0160*/ 	.word	0xffffffff


	//   ....[58]....
        /*0164*/ 	.word	0xffffffff


	//   ....[59]....
        /*0168*/ 	.word	0xffffffff


	//----- nvinfo : EIATTR_COOP_GROUP_INSTR_OFFSETS
	.align		4
.L_342:
        /*016c*/ 	.byte	0x04, 0x28
        /*016e*/ 	.short	(.L_344 - .L_343)


	//   ....[0]....
.L_343:
        /*0170*/ 	.word	0x00001680


	//   ....[1]....
        /*0174*/ 	.word	0x000016b0


	//   ....[2]....
        /*0178*/ 	.word	0x000016d0


	//   ....[3]....
        /*017c*/ 	.word	0x000016e0


	//   ....[4]....
        /*0180*/ 	.word	0x00001810


	//   ....[5]....
        /*0184*/ 	.word	0x00001850


	//   ....[6]....
        /*0188*/ 	.word	0x00001880


	//   ....[7]....
        /*018c*/ 	.word	0x000018a0


	//   ....[8]....
        /*0190*/ 	.word	0x000019a0


	//   ....[9]....
        /*0194*/ 	.word	0x000019e0


	//   ....[10]....
        /*0198*/ 	.word	0x00001a10


	//   ....[11]....
        /*019c*/ 	.word	0x00001a30


	//   ....[12]....
        /*01a0*/ 	.word	0x00001b30


	//   ....[13]....
        /*01a4*/ 	.word	0x00001b60


	//   ....[14]....
        /*01a8*/ 	.word	0x00001b90


	//   ....[15]....
        /*01ac*/ 	.word	0x00001bb0


	//   ....[16]....
        /*01b0*/ 	.word	0x00001cb0


	//   ....[17]....
        /*01b4*/ 	.word	0x00001cd0


	//   ....[18]....
        /*01b8*/ 	.word	0x00001ce0


	//   ....[19]....
        /*01bc*/ 	.word	0x00001cf0


	//   ....[20]....
        /*01c0*/ 	.word	0x000022c0


	//   ....[21]....
        /*01c4*/ 	.word	0x000022d0


	//   ....[22]....
        /*01c8*/ 	.word	0x00002360


	//   ....[23]....
        /*01cc*/ 	.word	0x000023a0


	//   ....[24]....
        /*01d0*/ 	.word	0x000024a0


	//   ....[25]....
        /*01d4*/ 	.word	0x000024d0


	//   ....[26]....
        /*01d8*/ 	.word	0x00002500


	//   ....[27]....
        /*01dc*/ 	.word	0x00002520


	//   ....[28]....
        /*01e0*/ 	.word	0x00002620


	//   ....[29]....
        /*01e4*/ 	.word	0x00002650


	//   ....[30]....
        /*01e8*/ 	.word	0x00002680


	//   ....[31]....
        /*01ec*/ 	.word	0x000026a0


	//   ....[32]....
        /*01f0*/ 	.word	0x000027a0


	//   ....[33]....
        /*01f4*/ 	.word	0x000027d0


	//   ....[34]....
        /*01f8*/ 	.word	0x00002800


	//   ....[35]....
        /*01fc*/ 	.word	0x00002820


	//   ....[36]....
        /*0200*/ 	.word	0x00002920


	//   ....[37]....
        /*0204*/ 	.word	0x00002950


	//   ....[38]....
        /*0208*/ 	.word	0x00002980


	//   ....[39]....
        /*020c*/ 	.word	0x000029a0


	//   ....[40]....
        /*0210*/ 	.word	0x000052f0


	//   ....[41]....
        /*0214*/ 	.word	0x00005320


	//   ....[42]....
        /*0218*/ 	.word	0x00005340


	//   ....[43]....
        /*021c*/ 	.word	0x00005350


	//   ....[44]....
        /*0220*/ 	.word	0x00005480


	//   ....[45]....
        /*0224*/ 	.word	0x000054c0


	//   ....[46]....
        /*0228*/ 	.word	0x000054f0


	//   ....[47]....
        /*022c*/ 	.word	0x00005510


	//   ....[48]....
        /*0230*/ 	.word	0x00005610


	//   ....[49]....
        /*0234*/ 	.word	0x00005640


	//   ....[50]....
        /*0238*/ 	.word	0x00005670


	//   ....[51]....
        /*023c*/ 	.word	0x00005690


	//   ....[52]....
        /*0240*/ 	.word	0x00005790


	//   ....[53]....
        /*0244*/ 	.word	0x000057c0


	//   ....[54]....
        /*0248*/ 	.word	0x000057f0


	//   ....[55]....
        /*024c*/ 	.word	0x00005810


	//   ....[56]....
        /*0250*/ 	.word	0x00005920


	//   ....[57]....
        /*0254*/ 	.word	0x00005940


	//   ....[58]....
        /*0258*/ 	.word	0x00005950


	//   ....[59]....
        /*025c*/ 	.word	0x00005960


	//----- nvinfo : EIATTR_VRC_CTA_INIT_COUNT
	.align		4
.L_344:
        /*0260*/ 	.byte	0x02, 0x4a
	.zero		1
	.zero		1


	//----- nvinfo : EIATTR_EXIT_INSTR_OFFSETS
	.align		4
        /*0264*/ 	.byte	0x04, 0x1c
        /*0266*/ 	.short	(.L_346 - .L_345)


	//   ....[0]....
.L_345:
        /*0268*/ 	.word	0x00000080


	//   ....[1]....
        /*026c*/ 	.word	0x000000e0


	//   ....[2]....
        /*0270*/ 	.word	0x00006370


	//   ....[3]....
        /*0274*/ 	.word	0x00006460


	//----- nvinfo : EIATTR_MAX_THREADS
	.align		4
.L_346:
        /*0278*/ 	.byte	0x04, 0x05
        /*027a*/ 	.short	(.L_348 - .L_347)
.L_347:
        /*027c*/ 	.word	0x00000100
        /*0280*/ 	.word	0x00000001
        /*0284*/ 	.word	0x00000001


	//----- nvinfo : EIATTR_CRS_STACK_SIZE
	.align		4
.L_348:
        /*0288*/ 	.byte	0x04, 0x1e
        /*028a*/ 	.short	(.L_350 - .L_349)
.L_349:
        /*028c*/ 	.word	0x00000000


	//----- nvinfo : EIATTR_CBANK_PARAM_SIZE
	.align		4
.L_350:
        /*0290*/ 	.byte	0x03, 0x19
        /*0292*/ 	.short	0x0029


	//----- nvinfo : EIATTR_PARAM_CBANK
	.align		4
        /*0294*/ 	.byte	0x04, 0x0a
        /*0296*/ 	.short	(.L_352 - .L_351)
	.align		4
.L_351:
        /*0298*/ 	.word	index@(.nv.constant0._ZN3cub18CUB_300001_SM_10006detail6reduce28DeviceReduceSingleTileKernelINS2_10policy_hubI10DEInstancejN21DifferentialEvolution14determine_bestEE10Policy1000EPS5_SA_iS7_S5_S5_N4cuda3std3__410__identityEEEvT0_T1_T2_T3_T4_T6_)
        /*029c*/ 	.short	0x0380
        /*029e*/ 	.short	0x0029


	//----- nvinfo : EIATTR_SW_WAR
	.align		4
.L_352:
        /*02a0*/ 	.byte	0x04, 0x36
        /*02a2*/ 	.short	(.L_354 - .L_353)
.L_353:
        /*02a4*/ 	.word	0x00000008
.L_354:


//--------------------- .nv.info._ZN3cub18CUB_300001_SM_10006detail6reduce18DeviceReduceKernelINS2_10policy_hubI10DEInstancejN21DifferentialEvolution14determine_bestEE10Policy1000EN6thrust24THRUST_300001_SM_1000_NS6detail15normal_iteratorINSB_10device_ptrIS5_EEEEjS7_S5_N4cuda3std3__410__identityEEEvT0_PT3_T1_NS0_13GridEvenShareISO_EET2_T4_ --------------------------
	.section	.nv.info._ZN3cub18CUB_300001_SM_10006detail6reduce18DeviceReduceKernelINS2_10policy_hubI10DEInstancejN21DifferentialEvolution14determine_bestEE10Policy1000EN6thrust24THRUST_300001_SM_1000_NS6detail15normal_iteratorINSB_10device_ptrIS5_EEEEjS7_S5_N4cuda3std3__410__identityEEEvT0_PT3_T1_NS0_13GridEvenShareISO_EET2_T4_,"",@"SHT_CUDA_INFO"
	.sectionflags	@""
	.align	4


	//----- nvinfo : EIATTR_CUDA_API_VERSION
	.align		4
        /*0000*/ 	.byte	0x04, 0x37
        /*0002*/ 	.short	(.L_356 - .L_355)
.L_355:
        /*0004*/ 	.word	0x00000082


	//----- nvinfo : EIATTR_KPARAM_INFO
	.align		4
.L_356:
        /*0008*/ 	.byte	0x04, 0x17
        /*000a*/ 	.short	(.L_358 - .L_357)
.L_357:
        /*000c*/ 	.word	0x00000000
        /*0010*/ 	.short	0x0005
        /*0012*/ 	.short	0x003d
        /*0014*/ 	.byte	0x00, 0xf0, 0x05, 0x00


	//----- nvinfo : EIATTR_KPARAM_INFO
	.align		4
.L_358:
        /*0018*/ 	.byte	0x04, 0x17
        /*001a*/ 	.short	(.L_360 - .L_359)
.L_359:
        /*001c*/ 	.word	0x00000000
        /*0020*/ 	.short	0x0004
        /*0022*/ 	.short	0x003c
        /*0024*/ 	.byte	0x00, 0xf0, 0x05, 0x00


	//----- nvinfo : EIATTR_KPARAM_INFO
	.align		4
.L_360:
        /*0028*/ 	.byte	0x04, 0x17
        /*002a*/ 	.short	(.L_362 - .L_361)
.L_361:
        /*002c*/ 	.word	0x00000000
        /*0030*/ 	.short	0x0003
        /*0032*/ 	.short	0x0014
        /*0034*/ 	.byte	0x00, 0xf0, 0xa1, 0x00


	//----- nvinfo : EIATTR_KPARAM_INFO
	.align		4
.L_362:
        /*0038*/ 	.byte	0x04, 0x17
        /*003a*/ 	.short	(.L_364 - .L_363)
.L_363:
        /*003c*/ 	.word	0x00000000
        /*0040*/ 	.short	0x0002
        /*0042*/ 	.short	0x0010
        /*0044*/ 	.byte	0x00, 0xf0, 0x11, 0x00


	//----- nvinfo : EIATTR_KPARAM_INFO
	.align		4
.L_364:
        /*0048*/ 	.byte	0x04, 0x17
        /*004a*/ 	.short	(.L_366 - .L_365)
.L_365:
        /*004c*/ 	.word	0x00000000
        /*0050*/ 	.short	0x0001
        /*0052*/ 	.short	0x0008
        /*0054*/ 	.byte	0x00, 0xf5, 0x21, 0x00


	//----- nvinfo : EIATTR_KPARAM_INFO
	.align		4
.L_366:
        /*0058*/ 	.byte	0x04, 0x17
        /*005a*/ 	.short	(.L_368 - .L_367)
.L_367:
        /*005c*/ 	.word	0x00000000
        /*0060*/ 	.short	0x0000
        /*0062*/ 	.short	0x0000
        /*0064*/ 	.byte	0x00, 0xf0, 0x21, 0x00


	//----- nvinfo : EIATTR_SPARSE_MMA_MASK
	.align		4
.L_368:
        /*0068*/ 	.byte	0x03, 0x50
        /*006a*/ 	.short	0x0000


	//----- nvinfo : EIATTR_MAXREG_COUNT
	.align		4
        /*006c*/ 	.byte	0x03, 0x1b
        /*006e*/ 	.short	0x00ff


	//----- nvinfo : EIATTR_NUM_BARRIERS
	.align		4
        /*0070*/ 	.byte	0x02, 0x4c
        /*0072*/ 	.byte	0x01
	.zero		1


	//----- nvinfo : EIATTR_MERCURY_ISA_VERSION
	.align		4
        /*0074*/ 	.byte	0x03, 0x5f
        /*0076*/ 	.short	0x0101


	//----- nvinfo : EIATTR_COOP_GROUP_MASK_REGIDS
	.align		4
        /*0078*/ 	.byte	0x04, 0x29
        /*007a*/ 	.short	(.L_370 - .L_369)


	//   ....[0]....
.L_369:
        /*007c*/ 	.word	0xffffffff


	//   ....[1]....
        /*0080*/ 	.word	0xffffffff


	//   ....[2]....
        /*0084*/ 	.word	0xffffffff


	//   ....[3]....
        /*0088*/ 	.word	0xffffffff


	//   ....[4]....
        /*008c*/ 	.word	0xffffffff


	//   ....[5]....
        /*0090*/ 	.word	0xffffffff


	//   ....[6]....
        /*0094*/ 	.word	0xffffffff


	//   ....[7]....
        /*0098*/ 	.word	0xffffffff


	//   ....[8]....
        /*009c*/ 	.word	0xffffffff


	//   ....[9]....
        /*00a0*/ 	.word	0xffffffff


	//   ....[10]....
        /*00a4*/ 	.word	0xffffffff


	//   ....[11]....
        /*00a8*/ 	.word	0xffffffff


	//   ....[12]....
        /*00ac*/ 	.word	0xffffffff


	//   ....[13]....
        /*00b0*/ 	.word	0xffffffff


	//   ....[14]....
        /*00b4*/ 	.word	0xffffffff


	//   ....[15]....
        /*00b8*/ 	.word	0xffffffff


	//   ....[16]....
        /*00bc*/ 	.word	0xffffffff


	//   ....[17]....
        /*00c0*/ 	.word	0xffffffff


	//   ....[18]....
        /*00c4*/ 	.word	0xffffffff


	//   ....[19]....
        /*00c8*/ 	.word	0xffffffff


	//   ....[20]....
        /*00cc*/ 	.word	0xffffffff


	//   ....[21]....
        /*00d0*/ 	.word	0xffffffff


	//   ....[22]....
        /*00d4*/ 	.word	0xffffffff


	//   ....[23]....
        /*00d8*/ 	.word	0xffffffff


	//   ....[24]....
        /*00dc*/ 	.word	0xffffffff


	//   ....[25]....
        /*00e0*/ 	.word	0xffffffff


	//   ....[26]....
        /*00e4*/ 	.word	0xffffffff


	//   ....[27]....
        /*00e8*/ 	.word	0xffffffff


	//   ....[28]....
        /*00ec*/ 	.word	0xffffffff


	//   ....[29]....
        /*00f0*/ 	.word	0xffffffff


	//   ....[30]....
        /*00f4*/ 	.word	0xffffffff


	//   ....[31]....
        /*00f8*/ 	.word	0xffffffff


	//   ....[32]....
        /*00fc*/ 	.word	0xffffffff


	//   ....[33]....
        /*0100*/ 	.word	0xffffffff


	//   ....[34]....
        /*0104*/ 	.word	0xffffffff


	//   ....[35]....
        /*0108*/ 	.word	0xffffffff


	//   ....[36]....
        /*010c*/ 	.word	0xffffffff


	//   ....[37]....
        /*0110*/ 	.word	0xffffffff


	//   ....[38]....
        /*0114*/ 	.word	0xffffffff


	//   ....[39]....
        /*0118*/ 	.word	0xffffffff


	//   ....[40]....
        /*011c*/ 	.word	0xffffffff


	//   ....[41]....
        /*0120*/ 	.word	0xffffffff


	//   ....[42]....
        /*0124*/ 	.word	0xffffffff


	//   ....[43]....
        /*0128*/ 	.word	0xffffffff


	//   ....[44]....
        /*012c*/ 	.word	0xffffffff


	//   ....[45]....
        /*0130*/ 	.word	0xffffffff


	//   ....[46]....
        /*0134*/ 	.word	0xffffffff


	//   ....[47]....
        /*0138*/ 	.word	0xffffffff


	//   ....[48]....
        /*013c*/ 	.word	0xffffffff


	//   ....[49]....
        /*0140*/ 	.word	0xffffffff


	//   ....[50]....
        /*0144*/ 	.word	0xffffffff


	//   ....[51]....
        /*0148*/ 	.word	0xffffffff


	//   ....[52]....
        /*014c*/ 	.word	0xffffffff


	//   ....[53]....
        /*0150*/ 	.word	0xffffffff


	//   ....[54]....
        /*0154*/ 	.word	0xffffffff


	//   ....[55]....
        /*0158*/ 	.word	0xffffffff


	//   ....[56]....
        /*015c*/ 	.word	0xffffffff


	//   ....[57]....
        /*0160*/ 	.word	0xffffffff


	//   ....[58]....
        /*0164*/ 	.word	0xffffffff


	//   ....[59]....
        /*0168*/ 	.word	0xffffffff


	//----- nvinfo : EIATTR_COOP_GROUP_INSTR_OFFSETS
	.align		4
.L_370:
        /*016c*/ 	.byte	0x04, 0x28
        /*016e*/ 	.short	(.L_372 - .L_371)


	//   ....[0]....
.L_371:
        /*0170*/ 	.word	0x00001950


	//   ....[1]....
        /*0174*/ 	.word	0x00001980


	//   ....[2]....
        /*0178*/ 	.word	0x000019a0


	//   ....[3]....
        /*017c*/ 	.word	0x000019b0


	//   ....[4]....
        /*0180*/ 	.word	0x00001ae0


	//   ....[5]....
        /*0184*/ 	.word	0x00001b20


	//   ....[6]....
        /*0188*/ 	.word	0x00001b50


	//   ....[7]....
        /*018c*/ 	.word	0x00001b70


	//   ....[8]....
        /*0190*/ 	.word	0x00001c70


	//   ....[9]....
        /*0194*/ 	.word	0x00001cb0


	//   ....[10]....
        /*0198*/ 	.word	0x00001ce0


	//   ....[11]....
        /*019c*/ 	.word	0x00001d00


	//   ....[12]....
        /*01a0*/ 	.word	0x00001e00


	//   ....[13]....
        /*01a4*/ 	.word	0x00001e30


	//   ....[14]....
        /*01a8*/ 	.word	0x00001e60


	//   ....[15]....
        /*01ac*/ 	.word	0x00001e80


	//   ....[16]....
        /*01b0*/ 	.word	0x00001f80


	//   ....[17]....
        /*01b4*/ 	.word	0x00001fa0


	//   ....[18]....
        /*01b8*/ 	.word	0x00001fb0


	//   ....[19]....
        /*01bc*/ 	.word	0x00001fc0


	//   ....[20]....
        /*01c0*/ 	.word	0x000025a0


	//   ....[21]....
        /*01c4*/ 	.word	0x000025b0


	//   ....[22]....
        /*01c8*/ 	.word	0x00002640


	//   ....[23]....
        /*01cc*/ 	.word	0x00002670


	//   ....[24]....
        /*01d0*/ 	.word	0x00002770


	//   ....[25]....
        /*01d4*/ 	.word	0x000027a0


	//   ....[26]....
        /*01d8*/ 	.word	0x000027d0


	//   ....[27]....
        /*01dc*/ 	.word	0x000027f0


	//   ....[28]....
        /*01e0*/ 	.word	0x000028f0


	//   ....[29]....
        /*01e4*/ 	.word	0x00002920


	//   ....[30]....
        /*01e8*/ 	.word	0x00002950


	//   ....[31]....
        /*01ec*/ 	.word	0x00002970


	//   ....[32]....
        /*01f0*/ 	.word	0x00002a70


	//   ....[33]....
        /*01f4*/ 	.word	0x00002aa0


	//   ....[34]....
        /*01f8*/ 	.word	0x00002ad0


	//   ....[35]....
        /*01fc*/ 	.word	0x00002af0


	//   ....[36]....
        /*0200*/ 	.word	0x00002bf0


	//   ....[37]....
        /*0204*/ 	.word	0x00002c20


	//   ....[38]....
        /*0208*/ 	.word	0x00002c50


	//   ....[39]....
        /*020c*/ 	.word	0x00002c70


	//   ....[40]....
        /*0210*/ 	.word	0x00004bf0


	//   ....[41]....
        /*0214*/ 	.word	0x00004c20


	//   ....[42]....
        /*0218*/ 	.word	0x00004c40


	//   ....[43]....
        /*021c*/ 	.word	0x00004c50


	//   ....[44]....
        /*0220*/ 	.word	0x00004d80


	//   ....[45]....
        /*0224*/ 	.word	0x00004dc0


	//   ....[46]....
        /*0228*/ 	.word	0x00004df0


	//   ....[47]....
        /*022c*/ 	.word	0x00004e10


	//   ....[48]....
        /*0230*/ 	.word	0x00004f10


	//   ....[49]....
        /*0234*/ 	.word	0x00004f40


	//   ....[50]....
        /*0238*/ 	.word	0x00004f70


	//   ....[51]....
        /*023c*/ 	.word	0x00004f90


	//   ....[52]....
        /*0240*/ 	.word	0x00005090


	//   ....[53]....
        /*0244*/ 	.word	0x000050c0


	//   ....[54]....
        /*0248*/ 	.word	0x000050f0


	//   ....[55]....
        /*024c*/ 	.word	0x00005110


	//   ....[56]....
        /*0250*/ 	.word	0x00005220


	//   ....[57]....
        /*0254*/ 	.word	0x00005240


	//   ....[58]....
        /*0258*/ 	.word	0x00005250


	//   ....[59]....
        /*025c*/ 	.word	0x00005260


	//----- nvinfo : EIATTR_VRC_CTA_INIT_COUNT
	.align		4
.L_372:
        /*0260*/ 	.byte	0x02, 0x4a
	.zero		1
	.zero		1


	//----- nvinfo : EIATTR_EXIT_INSTR_OFFSETS
	.align		4
        /*0264*/ 	.byte	0x04, 0x1c
        /*0266*/ 	.short	(.L_374 - .L_373)


	//   ....[0]....
.L_373:
        /*0268*/ 	.word	0x00005c70


	//   ....[1]....
        /*026c*/ 	.word	0x00005d00


	//----- nvinfo : EIATTR_MAX_THREADS
	.align		4
.L_374:
        /*0270*/ 	.byte	0x04, 0x05
        /*0272*/ 	.short	(.L_376 - .L_375)
.L_375:
        /*0274*/ 	.word	0x00000100
        /*0278*/ 	.word	0x00000001
        /*027c*/ 	.word	0x00000001


	//----- nvinfo : EIATTR_CRS_STACK_SIZE
	.align		4
.L_376:
        /*0280*/ 	.byte	0x04, 0x1e
        /*0282*/ 	.short	(.L_378 - .L_377)
.L_377:
        /*0284*/ 	.word	0x00000000


	//----- nvinfo : EIATTR_CBANK_PARAM_SIZE
	.align		4
.L_378:
        /*0288*/ 	.byte	0x03, 0x19
        /*028a*/ 	.short	0x003e


	//----- nvinfo : EIATTR_PARAM_CBANK
	.align		4
        /*028c*/ 	.byte	0x04, 0x0a
        /*028e*/ 	.short	(.L_380 - .L_379)
	.align		4
.L_379:
        /*0290*/ 	.word	index@(.nv.constant0._ZN3cub18CUB_300001_SM_10006detail6reduce18DeviceReduceKernelINS2_10policy_hubI10DEInstancejN21DifferentialEvolution14determine_bestEE10Policy1000EN6thrust24THRUST_300001_SM_1000_NS6detail15normal_iteratorINSB_10device_ptrIS5_EEEEjS7_S5_N4cuda3std3__410__identityEEEvT0_PT3_T1_NS0_13GridEvenShareISO_EET2_T4_)
        /*0294*/ 	.short	0x0380
        /*0296*/ 	.short	0x003e


	//----- nvinfo : EIATTR_SW_WAR
	.align		4
.L_380:
        /*0298*/ 	.byte	0x04, 0x36
        /*029a*/ 	.short	(.L_382 - .L_381)
.L_381:
        /*029c*/ 	.word	0x00000008
.L_382:


//--------------------- .nv.info._ZN3cub18CUB_300001_SM_10006detail6reduce28DeviceReduceSingleTileKernelINS2_10policy_hubI10DEInstancejN21DifferentialEvolution14determine_bestEE10Policy1000EN6thrust24THRUST_300001_SM_1000_NS6detail15normal_iteratorINSB_10device_ptrIS5_EEEEPS5_jS7_S5_S5_N4cuda3std3__410__identityEEEvT0_T1_T2_T3_T4_T6_ --------------------------
	.section	.nv.info._ZN3cub18CUB_300001_SM_10006detail6reduce28DeviceReduceSingleTileKernelINS2_10policy_hubI10DEInstancejN21DifferentialEvolution14determine_bestEE10Policy1000EN6thrust24THRUST_300001_SM_1000_NS6detail15normal_iteratorINSB_10device_ptrIS5_EEEEPS5_jS7_S5_S5_N4cuda3std3__410__identityEEEvT0_T1_T2_T3_T4_T6_,"",@"SHT_CUDA_INFO"
	.sectionflags	@""
	.align	4


	//----- nvinfo : EIATTR_CUDA_API_VERSION
	.align		4
        /*0000*/ 	.byte	0x04, 0x37
        /*0002*/ 	.short	(.L_384 - .L_383)
.L_383:
        /*0004*/ 	.word	0x00000082


	//----- nvinfo : EIATTR_KPARAM_INFO
	.align		4
.L_384:
        /*0008*/ 	.byte	0x04, 0x17
        /*000a*/ 	.short	(.L_386 - .L_385)
.L_385:
        /*000c*/ 	.word	0x00000000
        /*0010*/ 	.short	0x0005
        /*0012*/ 	.short	0x0028
        /*0014*/ 	.byte	0x00, 0xf0, 0x05, 0x00


	//----- nvinfo : EIATTR_KPARAM_INFO
	.align		4
.L_386:
        /*0018*/ 	.byte	0x04, 0x17
        /*001a*/ 	.short	(.L_388 - .L_387)
.L_387:
        /*001c*/ 	.word	0x00000000
        /*0020*/ 	.short	0x0004
        /*0022*/ 	.short	0x0018
        /*0024*/ 	.byte	0x00, 0xf0, 0x41, 0x00


	//----- nvinfo : EIATTR_KPARAM_INFO
	.align		4
.L_388:
        /*0028*/ 	.byte	0x04, 0x17
        /*002a*/ 	.short	(.L_390 - .L_389)
.L_389:
        /*002c*/ 	.word	0x00000000
        /*0030*/ 	.short	0x0003
        /*0032*/ 	.short	0x0014
        /*0034*/ 	.byte	0x00, 0xf0, 0x05, 0x00


	//----- nvinfo : EIATTR_KPARAM_INFO
	.align		4
.L_390:
        /*0038*/ 	.byte	0x04, 0x17
        /*003a*/ 	.short	(.L_392 - .L_391)
.L_391:
        /*003c*/ 	.word	0x00000000
        /*0040*/ 	.short	0x0002
        /*0042*/ 	.short	0x0010
        /*0044*/ 	.byte	0x00, 0xf0, 0x11, 0x00


	//----- nvinfo : EIATTR_KPARAM_INFO
	.align		4
.L_392:
        /*0048*/ 	.byte	0x04, 0x17
        /*004a*/ 	.short	(.L_394 - .L_393)
.L_393:
        /*004c*/ 	.word	0x00000000
        /*0050*/ 	.short	0x0001
        /*0052*/ 	.short	0x0008
        /*0054*/ 	.byte	0x00, 0xf5, 0x21, 0x00


	//----- nvinfo : EIATTR_KPARAM_INFO
	.align		4
.L_394:
        /*0058*/ 	.byte	0x04, 0x17
        /*005a*/ 	.short	(.L_396 - .L_395)
.L_395:
        /*005c*/ 	.word	0x00000000
        /*0060*/ 	.short	0x0000
        /*0062*/ 	.short	0x0000
        /*0064*/ 	.byte	0x00, 0xf0, 0x21, 0x00


	//----- nvinfo : EIATTR_SPARSE_MMA_MASK
	.align		4
.L_396:
        /*0068*/ 	.byte	0x03, 0x50
        /*006a*/ 	.short	0x0000


	//----- nvinfo : EIATTR_MAXREG_COUNT
	.align		4
        /*006c*/ 	.byte	0x03, 0x1b
        /*006e*/ 	.short	0x00ff


	//----- nvinfo : EIATTR_NUM_BARRIERS
	.align		4
        /*0070*/ 	.byte	0x02, 0x4c
        /*0072*/ 	.byte	0x01
	.zero		1


	//----- nvinfo : EIATTR_MERCURY_ISA_VERSION
	.align		4
        /*0074*/ 	.byte	0x03, 0x5f
        /*0076*/ 	.short	0x0101


	//----- nvinfo : EIATTR_COOP_GROUP_MASK_REGIDS
	.align		4
        /*0078*/ 	.byte	0x04, 0x29
        /*007a*/ 	.short	(.L_398 - .L_397)


	//   ....[0]....
.L_397:
        /*007c*/ 	.word	0xffffffff


	//   ....[1]....
        /*0080*/ 	.word	0xffffffff


	//   ....[2]....
        /*0084*/ 	.word	0xffffffff


	//   ....[3]....
        /*0088*/ 	.word	0xffffffff


	//   ....[4]....
        /*008c*/ 	.word	0xffffffff


	//   ....[5]....
        /*0090*/ 	.word	0xffffffff


	//   ....[6]....
        /*0094*/ 	.word	0xffffffff


	//   ....[7]....
        /*0098*/ 	.word	0xffffffff


	//   ....[8]....
        /*009c*/ 	.word	0xffffffff


	//   ....[9]....
        /*00a0*/ 	.word	0xffffffff


	//   ....[10]....
        /*00a4*/ 	.word	0xffffffff


	//   ....[11]....
        /*00a8*/ 	.word	0xffffffff


	//   ....[12]....
        /*00ac*/ 	.word	0xffffffff


	//   ....[13]....
        /*00b0*/ 	.word	0xffffffff


	//   ....[14]....
        /*00b4*/ 	.word	0xffffffff


	//   ....[15]....
        /*00b8*/ 	.word	0xffffffff


	//   ....[16]....
        /*00bc*/ 	.word	0xffffffff


	//   ....[17]....
        /*00c0*/ 	.word	0xffffffff


	//   ....[18]....
        /*00c4*/ 	.word	0xffffffff


	//   ....[19]....
        /*00c8*/ 	.word	0xffffffff


	//   ....[20]....
        /*00cc*/ 	.word	0xffffffff


	//   ....[21]....
        /*00d0*/ 	.word	0xffffffff


	//   ....[22]....
        /*00d4*/ 	.word	0xffffffff


	//   ....[23]....
        /*00d8*/ 	.word	0xffffffff


	//   ....[24]....
        /*00dc*/ 	.word	0xffffffff


	//   ....[25]....
        /*00e0*/ 	.word	0xffffffff


	//   ....[26]....
        /*00e4*/ 	.word	0xffffffff


	//   ....[27]....
        /*00e8*/ 	.word	0xffffffff


	//   ....[28]....
        /*00ec*/ 	.word	0xffffffff


	//   ....[29]....
        /*00f0*/ 	.word	0xffffffff


	//   ....[30]....
        /*00f4*/ 	.word	0xffffffff


	//   ....[31]....
        /*00f8*/ 	.word	0xffffffff


	//   ....[32]....
        /*00fc*/ 	.word	0xffffffff


	//   ....[33]....
        /*0100*/ 	.word	0xffffffff


	//   ....[34]....
        /*0104*/ 	.word	0xffffffff


	//   ....[35]....
        /*0108*/ 	.word	0xffffffff


	//   ....[36]....
        /*010c*/ 	.word	0xffffffff


	//   ....[37]....
        /*0110*/ 	.word	0xffffffff


	//   ....[38]....
        /*0114*/ 	.word	0xffffffff


	//   ....[39]....
        /*0118*/ 	.word	0xffffffff


	//   ....[40]....
        /*011c*/ 	.word	0xffffffff


	//   ....[41]....
        /*0120*/ 	.word	0xffffffff


	//   ....[42]....
        /*0124*/ 	.word	0xffffffff


	//   ....[43]....
        /*0128*/ 	.word	0xffffffff


	//   ....[44]....
        /*012c*/ 	.word	0xffffffff


	//   ....[45]....
        /*0130*/ 	.word	0xffffffff


	//   ....[46]....
        /*0134*/ 	.word	0xffffffff


	//   ....[47]....
        /*0138*/ 	.word	0xffffffff


	//   ....[48]....
        /*013c*/ 	.word	0xffffffff


	//   ....[49]....
        /*0140*/ 	.word	0xffffffff


	//   ....[50]....
        /*0144*/ 	.word	0xffffffff


	//   ....[51]....
        /*0148*/ 	.word	0xffffffff


	//   ....[52]....
        /*014c*/ 	.word	0xffffffff


	//   ....[53]....
        /*0150*/ 	.word	0xffffffff


	//   ....[54]....
        /*0154*/ 	.word	0xffffffff


	//   ....[55]....
        /*0158*/ 	.word	0xffffffff


	//   ....[56]....
        /*015c*/ 	.word	0xffffffff


	//   ....[57]....
        /*0160*/ 	.word	0xffffffff


	//   ....[58]....
        /*0164*/ 	.word	0xffffffff


	//   ....[59]....
        /*0168*/ 	.word	0xffffffff


	//----- nvinfo : EIATTR_COOP_GROUP_INSTR_OFFSETS
	.align		4
.L_398:
        /*016c*/ 	.byte	0x04, 0x28
        /*016e*/ 	.short	(.L_400 - .L_399)


	//   ....[0]....
.L_399:
        /*0170*/ 	.word	0x00001640


	//   ....[1]....
        /*0174*/ 	.word	0x00001670


	//   ....[2]....
        /*0178*/ 	.word	0x00001690


	//   ....[3]....
        /*017c*/ 	.word	0x000016a0


	//   ....[4]....
        /*0180*/ 	.word	0x000017d0


	//   ....[5]....
        /*0184*/ 	.word	0x00001810


	//   ....[6]....
        /*0188*/ 	.word	0x00001840


	//   ....[7]....
        /*018c*/ 	.word	0x00001860


	//   ....[8]....
        /*0190*/ 	.word	0x00001960


	//   ....[9]....
        /*0194*/ 	.word	0x000019a0


	//   ....[10]....
        /*0198*/ 	.word	0x000019d0


	//   ....[11]....
        /*019c*/ 	.word	0x000019f0


	//   ....[12]....
        /*01a0*/ 	.word	0x00001af0


	//   ....[13]....
        /*01a4*/ 	.word	0x00001b20


	//   ....[14]....
        /*01a8*/ 	.word	0x00001b50


	//   ....[15]....
        /*01ac*/ 	.word	0x00001b70


	//   ....[16]....
        /*01b0*/ 	.word	0x00001c70


	//   ....[17]....
        /*01b4*/ 	.word	0x00001c90


	//   ....[18]....
        /*01b8*/ 	.word	0x00001ca0


	//   ....[19]....
        /*01bc*/ 	.word	0x00001cb0


	//   ....[20]....
        /*01c0*/ 	.word	0x00002290


	//   ....[21]....
        /*01c4*/ 	.word	0x000022a0


	//   ....[22]....
        /*01c8*/ 	.word	0x00002330


	//   ....[23]....
        /*01cc*/ 	.word	0x00002370


	//   ....[24]....
        /*01d0*/ 	.word	0x00002470


	//   ....[25]....
        /*01d4*/ 	.word	0x000024a0


	//   ....[26]....
        /*01d8*/ 	.word	0x000024d0


	//   ....[27]....
        /*01dc*/ 	.word	0x000024f0


	//   ....[28]....
        /*01e0*/ 	.word	0x000025f0


	//   ....[29]....
        /*01e4*/ 	.word	0x00002620


	//   ....[30]....
        /*01e8*/ 	.word	0x00002650


	//   ....[31]....
        /*01ec*/ 	.word	0x00002670


	//   ....[32]....
        /*01f0*/ 	.word	0x00002770


	//   ....[33]....
        /*01f4*/ 	.word	0x000027a0


	//   ....[34]....
        /*01f8*/ 	.word	0x000027d0


	//   ....[35]....
        /*01fc*/ 	.word	0x000027f0


	//   ....[36]....
        /*0200*/ 	.word	0x000028f0


	//   ....[37]....
        /*0204*/ 	.word	0x00002920


	//   ....[38]....
        /*0208*/ 	.word	0x00002950


	//   ....[39]....
        /*020c*/ 	.word	0x00002970


	//   ....[40]....
        /*0210*/ 	.word	0x000046e0


	//   ....[41]....
        /*0214*/ 	.word	0x00004710


	//   ....[42]....
        /*0218*/ 	.word	0x00004730


	//   ....[43]....
        /*021c*/ 	.word	0x00004740


	//   ....[44]....
        /*0220*/ 	.word	0x00004870


	//   ....[45]....
        /*0224*/ 	.word	0x000048b0


	//   ....[46]....
        /*0228*/ 	.word	0x000048e0


	//   ....[47]....
        /*022c*/ 	.word	0x00004900


	//   ....[48]....
        /*0230*/ 	.word	0x00004a00


	//   ....[49]....
        /*0234*/ 	.word	0x00004a30


	//   ....[50]....
        /*0238*/ 	.word	0x00004a60


	//   ....[51]....
        /*023c*/ 	.word	0x00004a80


	//   ....[52]....
        /*0240*/ 	.word	0x00004b80


	//   ....[53]....
        /*0244*/ 	.word	0x00004bb0


	//   ....[54]....
        /*0248*/ 	.word	0x00004be0


	//   ....[55]....
        /*024c*/ 	.word	0x00004c00


	//   ....[56]....
        /*0250*/ 	.word	0x00004d10


	//   ....[57]....
        /*0254*/ 	.word	0x00004d30


	//   ....[58]....
        /*0258*/ 	.word	0x00004d40


	//   ....[59]....
        /*025c*/ 	.word	0x00004d50


	//----- nvinfo : EIATTR_VRC_CTA_INIT_COUNT
	.align		4
.L_400:
        /*0260*/ 	.byte	0x02, 0x4a
	.zero		1
	.zero		1


	//----- nvinfo : EIATTR_EXIT_INSTR_OFFSETS
	.align		4
        /*0264*/ 	.byte	0x04, 0x1c
        /*0266*/ 	.short	(.L_402 - .L_401)


	//   ....[0]....
.L_401:
        /*0268*/ 	.word	0x00000080


	//   ....[1]....
        /*026c*/ 	.word	0x000000e0


	//   ....[2]....
        /*0270*/ 	.word	0x00005760


	//   ....[3]....
        /*0274*/ 	.word	0x00005860


	//----- nvinfo : EIATTR_MAX_THREADS
	.align		4
.L_402:
        /*0278*/ 	.byte	0x04, 0x05
        /*027a*/ 	.short	(.L_404 - .L_403)
.L_403:
        /*027c*/ 	.word	0x00000100
        /*0280*/ 	.word	0x00000001
        /*0284*/ 	.word	0x00000001


	//----- nvinfo : EIATTR_CRS_STACK_SIZE
	.align		4
.L_404:
        /*0288*/ 	.byte	0x04, 0x1e
        /*028a*/ 	.short	(.L_406 - .L_405)
.L_405:
        /*028c*/ 	.word	0x00000000


	//----- nvinfo : EIATTR_CBANK_PARAM_SIZE
	.align		4
.L_406:
        /*0290*/ 	.byte	0x03, 0x19
        /*0292*/ 	.short	0x0029


	//----- nvinfo : EIATTR_PARAM_CBANK
	.align		4
        /*0294*/ 	.byte	0x04, 0x0a
        /*0296*/ 	.short	(.L_408 - .L_407)
	.align		4
.L_407:
        /*0298*/ 	.word	index@(.nv.constant0._ZN3cub18CUB_300001_SM_10006detail6reduce28DeviceReduceSingleTileKernelINS2_10policy_hubI10DEInstancejN21DifferentialEvolution14determine_bestEE10Policy1000EN6thrust24THRUST_300001_SM_1000_NS6detail15normal_iteratorINSB_10device_ptrIS5_EEEEPS5_jS7_S5_S5_N4cuda3std3__410__identityEEEvT0_T1_T2_T3_T4_T6_)
        /*029c*/ 	.short	0x0380
        /*029e*/ 	.short	0x0029


	//----- nvinfo : EIATTR_SW_WAR
	.align		4
.L_408:
        /*02a0*/ 	.byte	0x04, 0x36
        /*02a2*/ 	.short	(.L_410 - .L_409)
.L_409:
        /*02a4*/ 	.word	0x00000008
.L_410:


//--------------------- .nv.info._ZN3cub18CUB_300001_SM_10006detail6reduce28DeviceReduceSingleTileKernelINS2_10policy_hubIdyN4cuda3std3__44plusIdEEE10Policy1000EPdSC_iS9_ddNS7_10__identityEEEvT0_T1_T2_T3_T4_T6_ --------------------------
	.section	.nv.info._ZN3cub18CUB_300001_SM_10006detail6reduce28DeviceReduceSingleTileKernelINS2_10policy_hubIdyN4cuda3std3__44plusIdEEE10Policy1000EPdSC_iS9_ddNS7_10__identityEEEvT0_T1_T2_T3_T4_T6_,"",@"SHT_CUDA_INFO"
	.sectionflags	@""
	.align	4


	//----- nvinfo : EIATTR_CUDA_API_VERSION
	.align		4
        /*0000*/ 	.byte	0x04, 0x37
        /*0002*/ 	.short	(.L_412 - .L_411)
.L_411:
        /*0004*/ 	.word	0x00000082


	//----- nvinfo : EIATTR_KPARAM_INFO
	.align		4
.L_412:
        /*0008*/ 	.byte	0x04, 0x17
        /*000a*/ 	.short	(.L_414 - .L_413)
.L_413:
        /*000c*/ 	.word	0x00000000
        /*0010*/ 	.short	0x0005
        /*0012*/ 	.short	0x0020
        /*0014*/ 	.byte	0x00, 0xf0, 0x05, 0x00


	//----- nvinfo : EIATTR_KPARAM_INFO
	.align		4
.L_414:
        /*0018*/ 	.byte	0x04, 0x17
        /*001a*/ 	.short	(.L_416 - .L_415)
.L_415:
        /*001c*/ 	.word	0x00000000
        /*0020*/ 	.short	0x0004
        /*0022*/ 	.short	0x0018
        /*0024*/ 	.byte	0x00, 0xf0, 0x21, 0x00


	//----- nvinfo : EIATTR_KPARAM_INFO
	.align		4
.L_416:
        /*0028*/ 	.byte	0x04, 0x17
        /*002a*/ 	.short	(.L_418 - .L_417)
.L_417:
        /*002c*/ 	.word	0x00000000
        /*0030*/ 	.short	0x0003
        /*0032*/ 	.short	0x0014
        /*0034*/ 	.byte	0x00, 0xf0, 0x05, 0x00


	//----- nvinfo : EIATTR_KPARAM_INFO
	.align		4
.L_418:
        /*0038*/ 	.byte	0x04, 0x17
        /*003a*/ 	.short	(.L_420 - .L_419)
.L_419:
        /*003c*/ 	.word	0x00000000
        /*0040*/ 	.short	0x0002
        /*0042*/ 	.short	0x0010
        /*0044*/ 	.byte	0x00, 0xf0, 0x11, 0x00


	//----- nvinfo : EIATTR_KPARAM_INFO
	.align		4
.L_420:
        /*0048*/ 	.byte	0x04, 0x17
        /*004a*/ 	.short	(.L_422 - .L_421)
.L_421:
        /*004c*/ 	.word	0x00000000
        /*0050*/ 	.short	0x0001
        /*0052*/ 	.short	0x0008
        /*0054*/ 	.byte	0x00, 0xf5, 0x21, 0x00


	//----- nvinfo : EIATTR_KPARAM_INFO
	.align		4
.L_422:
        /*0058*/ 	.byte	0x04, 0x17
        /*005a*/ 	.short	(.L_424 - .L_423)
.L_423:
        /*005c*/ 	.word	0x00000000
        /*0060*/ 	.short	0x0000
        /*0062*/ 	.short	0x0000
        /*0064*/ 	.byte	0x00, 0xf5, 0x21, 0x00


	//----- nvinfo : EIATTR_SPARSE_MMA_MASK
	.align		4
.L_424:
        /*0068*/ 	.byte	0x03, 0x50
        /*006a*/ 	.short	0x0000


	//----- nvinfo : EIATTR_MAXREG_COUNT
	.align		4
        /*006c*/ 	.byte	0x03, 0x1b
        /*006e*/ 	.short	0x0080


	//----- nvinfo : EIATTR_NUM_BARRIERS
	.align		4
        /*0070*/ 	.byte	0x02, 0x4c
        /*0072*/ 	.byte	0x01
	.zero		1


	//----- nvinfo : EIATTR_MERCURY_ISA_VERSION
	.align		4
        /*0074*/ 	.byte	0x03, 0x5f
        /*0076*/ 	.short	0x0101


	//----- nvinfo : EIATTR_COOP_GROUP_MASK_REGIDS
	.align		4
        /*0078*/ 	.byte	0x04, 0x29
        /*007a*/ 	.short	(.L_426 - .L_425)


	//   ....[0]....
.L_425:
        /*007c*/ 	.word	0xffffffff


	//   ....[1]....
        /*0080*/ 	.word	0xffffffff


	//   ....[2]....
        /*0084*/ 	.word	0xffffffff


	//   ....[3]....
        /*0088*/ 	.word	0xffffffff


	//   ....[4]....
        /*008c*/ 	.word	0xffffffff


	//   ....[5]....
        /*0090*/ 	.word	0xffffffff


	//   ....[6]....
        /*0094*/ 	.word	0xffffffff


	//   ....[7]....
        /*0098*/ 	.word	0xffffffff


	//   ....[8]....
        /*009c*/ 	.word	0xffffffff


	//   ....[9]....
        /*00a0*/ 	.word	0xffffffff


	//   ....[10]....
        /*00a4*/ 	.word	0xffffffff


	//   ....[11]....
        /*00a8*/ 	.word	0xffffffff


	//   ....[12]....
        /*00ac*/ 	.word	0xffffffff


	//   ....[13]....
        /*00b0*/ 	.word	0xffffffff


	//   ....[14]....
        /*00b4*/ 	.word	0xffffffff


	//   ....[15]....
        /*00b8*/ 	.word	0xffffffff


	//   ....[16]....
        /*00bc*/ 	.word	0xffffffff


	//   ....[17]....
        /*00c0*/ 	.word	0xffffffff


	//   ....[18]....
        /*00c4*/ 	.word	0xffffffff


	//   ....[19]....
        /*00c8*/ 	.word	0xffffffff


	//   ....[20]....
        /*00cc*/ 	.word	0xffffffff


	//   ....[21]....
        /*00d0*/ 	.word	0xffffffff


	//   ....[22]....
        /*00d4*/ 	.word	0xffffffff


	//   ....[23]....
        /*00d8*/ 	.word	0xffffffff


	//   ....[24]....
        /*00dc*/ 	.word	0xffffffff


	//   ....[25]....
        /*00e0*/ 	.word	0xffffffff


	//   ....[26]....
        /*00e4*/ 	.word	0xffffffff


	//   ....[27]....
        /*00e8*/ 	.word	0xffffffff


	//   ....[28]....
        /*00ec*/ 	.word	0xffffffff


	//   ....[29]....
        /*00f0*/ 	.word	0xffffffff


	//----- nvinfo : EIATTR_COOP_GROUP_INSTR_OFFSETS
	.align		4
.L_426:
        /*00f4*/ 	.byte	0x04, 0x28
        /*00f6*/ 	.short	(.L_428 - .L_427)


	//   ....[0]....
.L_427:
        /*00f8*/ 	.word	0x00000960


	//   ....[1]....
        /*00fc*/ 	.word	0x00000970


	//   ....[2]....
        /*0100*/ 	.word	0x000009e0


	//   ....[3]....
        /*0104*/ 	.word	0x00000a10


	//   ....[4]....
        /*0108*/ 	.word	0x00000a70


	//   ....[5]....
        /*010c*/ 	.word	0x00000a80


	//   ....[6]....
        /*0110*/ 	.word	0x00000ae0


	//   ....[7]....
        /*0114*/ 	.word	0x00000af0


	//   ....[8]....
        /*0118*/ 	.word	0x00000b40


	//   ....[9]....
        /*011c*/ 	.word	0x00000b60


	//   ....[10]....
        /*0120*/ 	.word	0x00000e10


	//   ....[11]....
        /*0124*/ 	.word	0x00000e20


	//   ....[12]....
        /*0128*/ 	.word	0x00000eb0


	//   ....[13]....
        /*012c*/ 	.word	0x00000ed0


	//   ....[14]....
        /*0130*/ 	.word	0x00000f20


	//   ....[15]....
        /*0134*/ 	.word	0x00000f40


	//   ....[16]....
        /*0138*/ 	.word	0x00000f90


	//   ....[17]....
        /*013c*/ 	.word	0x00000fb0


	//   ....[18]....
        /*0140*/ 	.word	0x00001000


	//   ....[19]....
        /*0144*/ 	.word	0x00001030


	//   ....[20]....
        /*0148*/ 	.word	0x000020b0


	//   ....[21]....
        /*014c*/ 	.word	0x000020c0


	//   ....[22]....
        /*0150*/ 	.word	0x00002130


	//   ....[23]....
        /*0154*/ 	.word	0x00002140


	//   ....[24]....
        /*0158*/ 	.word	0x000021a0


	//   ....[25]....
        /*015c*/ 	.word	0x000021b0


	//   ....[26]....
        /*0160*/ 	.word	0x00002200


	//   ....[27]....
        /*0164*/ 	.word	0x00002220


	//   ....[28]....
        /*0168*/ 	.word	0x00002280


	//   ....[29]....
        /*016c*/ 	.word	0x000022b0


	//----- nvinfo : EIATTR_VRC_CTA_INIT_COUNT
	.align		4
.L_428:
        /*0170*/ 	.byte	0x02, 0x4a
	.zero		1
	.zero		1


	//----- nvinfo : EIATTR_EXIT_INSTR_OFFSETS
	.align		4
        /*0174*/ 	.byte	0x04, 0x1c
        /*0176*/ 	.short	(.L_430 - .L_429)


	//   ....[0]....
.L_429:
        /*0178*/ 	.word	0x00000080


	//   ....[1]....
        /*017c*/ 	.word	0x000000c0


	//   ....[2]....
        /*0180*/ 	.word	0x00002510


	//   ....[3]....
        /*0184*/ 	.word	0x00002560


	//----- nvinfo : EIATTR_MAX_THREADS
	.align		4
.L_430:
        /*0188*/ 	.byte	0x04, 0x05
        /*018a*/ 	.short	(.L_432 - .L_431)
.L_431:
        /*018c*/ 	.word	0x00000200
        /*0190*/ 	.word	0x00000001
        /*0194*/ 	.word	0x00000001


	//----- nvinfo : EIATTR_CRS_STACK_SIZE
	.align		4
.L_432:
        /*0198*/ 	.byte	0x04, 0x1e
        /*019a*/ 	.short	(.L_434 - .L_433)
.L_433:
        /*019c*/ 	.word	0x00000000


	//----- nvinfo : EIATTR_CBANK_PARAM_SIZE
	.align		4
.L_434:
        /*01a0*/ 	.byte	0x03, 0x19
        /*01a2*/ 	.short	0x0021


	//----- nvinfo : EIATTR_PARAM_CBANK
	.align		4
        /*01a4*/ 	.byte	0x04, 0x0a
        /*01a6*/ 	.short	(.L_436 - .L_435)
	.align		4
.L_435:
        /*01a8*/ 	.word	index@(.nv.constant0._ZN3cub18CUB_300001_SM_10006detail6reduce28DeviceReduceSingleTileKernelINS2_10policy_hubIdyN4cuda3std3__44plusIdEEE10Policy1000EPdSC_iS9_ddNS7_10__identityEEEvT0_T1_T2_T3_T4_T6_)
        /*01ac*/ 	.short	0x0380
        /*01ae*/ 	.short	0x0021


	//----- nvinfo : EIATTR_SW_WAR
	.align		4
.L_436:
        /*01b0*/ 	.byte	0x04, 0x36
        /*01b2*/ 	.short	(.L_438 - .L_437)
.L_437:
        /*01b4*/ 	.word	0x00000008
.L_438:


//--------------------- .nv.info._ZN3cub18CUB_300001_SM_10006detail6reduce18DeviceReduceKernelINS2_10policy_hubIdyN4cuda3std3__44plusIdEEE10Policy1000EN6thrust24THRUST_300001_SM_1000_NS6detail15normal_iteratorINSD_10device_ptrIdEEEEyS9_dN9Rastrigin17evaluate_functionEEEvT0_PT3_T1_NS0_13GridEvenShareISO_EET2_T4_ --------------------------
	.section	.nv.info._ZN3cub18CUB_300001_SM_10006detail6reduce18DeviceReduceKernelINS2_10policy_hubIdyN4cuda3std3__44plusIdEEE10Policy1000EN6thrust24THRUST_300001_SM_1000_NS6detail15normal_iteratorINSD_10device_ptrIdEEEEyS9_dN9Rastrigin17evaluate_functionEEEvT0_PT3_T1_NS0_13GridEvenShareISO_EET2_T4_,"",@"SHT_CUDA_INFO"
	.sectionflags	@""
	.align	4


	//----- nvinfo : EIATTR_CUDA_API_VERSION
	.align		4
        /*0000*/ 	.byte	0x04, 0x37
        /*0002*/ 	.short	(.L_440 - .L_439)
.L_439:
        /*0004*/ 	.word	0x00000082


	//----- nvinfo : EIATTR_KPARAM_INFO
	.align		4
.L_440:
        /*0008*/ 	.byte	0x04, 0x17
        /*000a*/ 	.short	(.L_442 - .L_441)
.L_441:
        /*000c*/ 	.word	0x00000000
        /*0010*/ 	.short	0x0005
        /*0012*/ 	.short	0x0068
        /*0014*/ 	.byte	0x00, 0xf0, 0x21, 0x00


	//----- nvinfo : EIATTR_KPARAM_INFO
	.align		4
.L_442:
        /*0018*/ 	.byte	0x04, 0x17
        /*001a*/ 	.short	(.L_444 - .L_443)
.L_443:
        /*001c*/ 	.word	0x00000000
        /*0020*/ 	.short	0x0004
        /*0022*/ 	.short	0x0060
        /*0024*/ 	.byte	0x00, 0xf0, 0x05, 0x00


	//----- nvinfo : EIATTR_KPARAM_INFO
	.align		4
.L_444:
        /*0028*/ 	.byte	0x04, 0x17
        /*002a*/ 	.short	(.L_446 - .L_445)
.L_445:
        /*002c*/ 	.word	0x00000000
        /*0030*/ 	.short	0x0003
        /*0032*/ 	.short	0x0018
        /*0034*/ 	.byte	0x00, 0xf0, 0x21, 0x01


	//----- nvinfo : EIATTR_KPARAM_INFO
	.align		4
.L_446:
        /*0038*/ 	.byte	0x04, 0x17
        /*003a*/ 	.short	(.L_448 - .L_447)
.L_447:
        /*003c*/ 	.word	0x00000000
        /*0040*/ 	.short	0x0002
        /*0042*/ 	.short	0x0010
        /*0044*/ 	.byte	0x00, 0xf0, 0x21, 0x00


	//----- nvinfo : EIATTR_KPARAM_INFO
	.align		4
.L_448:
        /*0048*/ 	.byte	0x04, 0x17
        /*004a*/ 	.short	(.L_450 - .L_449)
.L_449:
        /*004c*/ 	.word	0x00000000
        /*0050*/ 	.short	0x0001
        /*0052*/ 	.short	0x0008
        /*0054*/ 	.byte	0x00, 0xf5, 0x21, 0x00


	//----- nvinfo : EIATTR_KPARAM_INFO
	.align		4
.L_450:
        /*0058*/ 	.byte	0x04, 0x17
        /*005a*/ 	.short	(.L_452 - .L_451)
.L_451:
        /*005c*/ 	.word	0x00000000
        /*0060*/ 	.short	0x0000
        /*0062*/ 	.short	0x0000
        /*0064*/ 	.byte	0x00, 0xf0, 0x21, 0x00


	//----- nvinfo : EIATTR_SPARSE_MMA_MASK
	.align		4
.L_452:
        /*0068*/ 	.byte	0x03, 0x50
        /*006a*/ 	.short	0x0000


	//----- nvinfo : EIATTR_MAXREG_COUNT
	.align		4
        /*006c*/ 	.byte	0x03, 0x1b
        /*006e*/ 	.short	0x0080


	//----- nvinfo : EIATTR_NUM_BARRIERS
	.align		4
        /*0070*/ 	.byte	0x02, 0x4c
        /*0072*/ 	.byte	0x01
	.zero		1


	//----- nvinfo : EIATTR_MERCURY_ISA_VERSION
	.align		4
        /*0074*/ 	.byte	0x03, 0x5f
        /*0076*/ 	.short	0x0101


	//----- nvinfo : EIATTR_COOP_GROUP_MASK_REGIDS
	.align		4
        /*0078*/ 	.byte	0x04, 0x29
        /*007a*/ 	.short	(.L_454 - .L_453)


	//   ....[0]....
.L_453:
        /*007c*/ 	.word	0xffffffff


	//   ....[1]....
        /*0080*/ 	.word	0xffffffff


	//   ....[2]....
        /*0084*/ 	.word	0xffffffff


	//   ....[3]....
        /*0088*/ 	.word	0xffffffff


	//   ....[4]....
        /*008c*/ 	.word	0xffffffff


	//   ....[5]....
        /*0090*/ 	.word	0xffffffff


	//   ....[6]....
        /*0094*/ 	.word	0xffffffff


	//   ....[7]....
        /*0098*/ 	.word	0xffffffff


	//   ....[8]....
        /*009c*/ 	.word	0xffffffff


	//   ....[9]....
        /*00a0*/ 	.word	0xffffffff


	//   ....[10]....
        /*00a4*/ 	.word	0xffffffff


	//   ....[11]....
        /*00a8*/ 	.word	0xffffffff


	//   ....[12]....
        /*00ac*/ 	.word	0xffffffff


	//   ....[13]....
        /*00b0*/ 	.word	0xffffffff


	//   ....[14]....
        /*00b4*/ 	.word	0xffffffff


	//   ....[15]....
        /*00b8*/ 	.word	0xffffffff


	//   ....[16]....
        /*00bc*/ 	.word	0xffffffff


	//   ....[17]....
        /*00c0*/ 	.word	0xffffffff


	//   ....[18]....
        /*00c4*/ 	.word	0xffffffff


	//   ....[19]....
        /*00c8*/ 	.word	0xffffffff


	//   ....[20]....
        /*00cc*/ 	.word	0xffffffff


	//   ....[21]....
        /*00d0*/ 	.word	0xffffffff


	//   ....[22]....
        /*00d4*/ 	.word	0xffffffff


	//   ....[23]....
        /*00d8*/ 	.word	0xffffffff


	//   ....[24]....
        /*00dc*/ 	.word	0xffffffff


	//   ....[25]....
        /*00e0*/ 	.word	0xffffffff


	//   ....[26]....
        /*00e4*/ 	.word	0xffffffff


	//   ....[27]....
        /*00e8*/ 	.word	0xffffffff


	//   ....[28]....
        /*00ec*/ 	.word	0xffffffff


	//   ....[29]....
        /*00f0*/ 	.word	0xffffffff


	//----- nvinfo : EIATTR_COOP_GROUP_INSTR_OFFSETS
	.align		4
.L_454:
        /*00f4*/ 	.byte	0x04, 0x28
        /*00f6*/ 	.short	(.L_456 - .L_455)


	//   ....[0]....
.L_455:
        /*00f8*/ 	.word	0x000014d0


	//   ....[1]....
        /*00fc*/ 	.word	0x000014e0


	//   ....[2]....
        /*0100*/ 	.word	0x00001550


	//   ....[3]....
        /*0104*/ 	.word	0x00001560


	//   ....[4]....
        /*0108*/ 	.word	0x000015c0


	//   ....[5]....
        /*010c*/ 	.word	0x000015f0


	//   ....[6]....
        /*0110*/ 	.word	0x00001670


	//   ....[7]....
        /*0114*/ 	.word	0x00001680


	//   ....[8]....
        /*0118*/ 	.word	0x000016d0


	//   ....[9]....
        /*011c*/ 	.word	0x000016e0


	//   ....[10]....
        /*0120*/ 	.word	0x00001980


	//   ....[11]....
        /*0124*/ 	.word	0x00001990


	//   ....[12]....
        /*0128*/ 	.word	0x00001a20


	//   ....[13]....
        /*012c*/ 	.word	0x00001a40


	//   ....[14]....
        /*0130*/ 	.word	0x00001a90


	//   ....[15]....
        /*0134*/ 	.word	0x00001ab0


	//   ....[16]....
        /*0138*/ 	.word	0x00001b00


	//   ....[17]....
        /*013c*/ 	.word	0x00001b30


	//   ....[18]....
        /*0140*/ 	.word	0x00001b90


	//   ....[19]....
        /*0144*/ 	.word	0x00001bb0


	//   ....[20]....
        /*0148*/ 	.word	0x00007150


	//   ....[21]....
        /*014c*/ 	.word	0x00007160


	//   ....[22]....
        /*0150*/ 	.word	0x000071d0


	//   ....[23]....
        /*0154*/ 	.word	0x000071e0


	//   ....[24]....
        /*0158*/ 	.word	0x00007250


	//   ....[25]....
        /*015c*/ 	.word	0x00007260


	//   ....[26]....
        /*0160*/ 	.word	0x000072d0


	//   ....[27]....
        /*0164*/ 	.word	0x000072e0


	//   ....[28]....
        /*0168*/ 	.word	0x00007330


	//   ....[29]....
        /*016c*/ 	.word	0x00007360


	//----- nvinfo : EIATTR_VRC_CTA_INIT_COUNT
	.align		4
.L_456:
        /*0170*/ 	.byte	0x02, 0x4a
	.zero		1
	.zero		1


	//----- nvinfo : EIATTR_EXIT_INSTR_OFFSETS
	.align		4
        /*0174*/ 	.byte	0x04, 0x1c
        /*0176*/ 	.short	(.L_458 - .L_457)


	//   ....[0]....
.L_457:
        /*0178*/ 	.word	0x000075a0


	//   ....[1]....
        /*017c*/ 	.word	0x000075f0


	//----- nvinfo : EIATTR_MAX_THREADS
	.align		4
.L_458:
        /*0180*/ 	.byte	0x04, 0x05
        /*0182*/ 	.short	(.L_460 - .L_459)
.L_459:
        /*0184*/ 	.word	0x00000200
        /*0188*/ 	.word	0x00000001
        /*018c*/ 	.word	0x00000001


	//----- nvinfo : EIATTR_CRS_STACK_SIZE
	.align		4
.L_460:
        /*0190*/ 	.byte	0x04, 0x1e
        /*0192*/ 	.short	(.L_462 - .L_461)
.L_461:
        /*0194*/ 	.word	0x00000000


	//----- nvinfo : EIATTR_CBANK_PARAM_SIZE
	.align		4
.L_462:
        /*0198*/ 	.byte	0x03, 0x19
        /*019a*/ 	.short	0x0070


	//----- nvinfo : EIATTR_PARAM_CBANK
	.align		4
        /*019c*/ 	.byte	0x04, 0x0a
        /*019e*/ 	.short	(.L_464 - .L_463)
	.align		4
.L_463:
        /*01a0*/ 	.word	index@(.nv.constant0._ZN3cub18CUB_300001_SM_10006detail6reduce18DeviceReduceKernelINS2_10policy_hubIdyN4cuda3std3__44plusIdEEE10Policy1000EN6thrust24THRUST_300001_SM_1000_NS6detail15normal_iteratorINSD_10device_ptrIdEEEEyS9_dN9Rastrigin17evaluate_functionEEEvT0_PT3_T1_NS0_13GridEvenShareISO_EET2_T4_)
        /*01a4*/ 	.short	0x0380
        /*01a6*/ 	.short	0x0070


	//----- nvinfo : EIATTR_SW_WAR
	.align		4
.L_464:
        /*01a8*/ 	.byte	0x04, 0x36
        /*01aa*/ 	.short	(.L_466 - .L_465)
.L_465:
        /*01ac*/ 	.word	0x00000008
.L_466:


//--------------------- .nv.info._ZN3cub18CUB_300001_SM_10006detail6reduce28DeviceReduceSingleTileKernelINS2_10policy_hubIdyN4cuda3std3__44plusIdEEE10Policy1000EN6thrust24THRUST_300001_SM_1000_NS6detail15normal_iteratorINSD_10device_ptrIdEEEEPdyS9_ddN9Rastrigin17evaluate_functionEEEvT0_T1_T2_T3_T4_T6_ --------------------------
	.section	.nv.info._ZN3cub18CUB_300001_SM_10006detail6reduce28DeviceReduceSingleTileKernelINS2_10policy_hubIdyN4cuda3std3__44plusIdEEE10Policy1000EN6thrust24THRUST_300001_SM_1000_NS6detail15normal_iteratorINSD_10device_ptrIdEEEEPdyS9_ddN9Rastrigin17evaluate_functionEEEvT0_T1_T2_T3_T4_T6_,"",@"SHT_CUDA_INFO"
	.sectionflags	@""
	.align	4


	//----- nvinfo : EIATTR_CUDA_API_VERSION
	.align		4
        /*0000*/ 	.byte	0x04, 0x37
        /*0002*/ 	.short	(.L_468 - .L_467)
.L_467:
        /*0004*/ 	.word	0x00000082


	//----- nvinfo : EIATTR_KPARAM_INFO
	.align		4
.L_468:
        /*0008*/ 	.byte	0x04, 0x17
        /*000a*/ 	.short	(.L_470 - .L_469)
.L_469:
        /*000c*/ 	.word	0x00000000
        /*0010*/ 	.short	0x0005
        /*0012*/ 	.short	0x0028
        /*0014*/ 	.byte	0x00, 0xf0, 0x21, 0x00


	//----- nvinfo : EIATTR_KPARAM_INFO
	.align		4
.L_470:
        /*0018*/ 	.byte	0x04, 0x17
        /*001a*/ 	.short	(.L_472 - .L_471)
.L_471:
        /*001c*/ 	.word	0x00000000
        /*0020*/ 	.short	0x0004
        /*0022*/ 	.short	0x0020
        /*0024*/ 	.byte	0x00, 0xf0, 0x21, 0x00


	//----- nvinfo : EIATTR_KPARAM_INFO
	.align		4
.L_472:
        /*0028*/ 	.byte	0x04, 0x17
        /*002a*/ 	.short	(.L_474 - .L_473)
.L_473:
        /*002c*/ 	.word	0x00000000
        /*0030*/ 	.short	0x0003
        /*0032*/ 	.short	0x0018
        /*0034*/ 	.byte	0x00, 0xf0, 0x05, 0x00


	//----- nvinfo : EIATTR_KPARAM_INFO
	.align		4
.L_474:
        /*0038*/ 	.byte	0x04, 0x17
        /*003a*/ 	.short	(.L_476 - .L_475)
.L_475:
        /*003c*/ 	.word	0x00000000
        /*0040*/ 	.short	0x0002
        /*0042*/ 	.short	0x0010
        /*0044*/ 	.byte	0x00, 0xf0, 0x21, 0x00


	//----- nvinfo : EIATTR_KPARAM_INFO
	.align		4
.L_476:
        /*0048*/ 	.byte	0x04, 0x17
        /*004a*/ 	.short	(.L_478 - .L_477)
.L_477:
        /*004c*/ 	.word	0x00000000
        /*0050*/ 	.short	0x0001
        /*0052*/ 	.short	0x0008
        /*0054*/ 	.byte	0x00, 0xf5, 0x21, 0x00


	//----- nvinfo : EIATTR_KPARAM_INFO
	.align		4
.L_478:
        /*0058*/ 	.byte	0x04, 0x17
        /*005a*/ 	.short	(.L_480 - .L_479)
.L_479:
        /*005c*/ 	.word	0x00000000
        /*0060*/ 	.short	0x0000
        /*0062*/ 	.short	0x0000
        /*0064*/ 	.byte	0x00, 0xf0, 0x21, 0x00


	//----- nvinfo : EIATTR_SPARSE_MMA_MASK
	.align		4
.L_480:
        /*0068*/ 	.byte	0x03, 0x50
        /*006a*/ 	.short	0x0000


	//----- nvinfo : EIATTR_MAXREG_COUNT
	.align		4
        /*006c*/ 	.byte	0x03, 0x1b
        /*006e*/ 	.short	0x0080


	//----- nvinfo : EIATTR_NUM_BARRIERS
	.align		4
        /*0070*/ 	.byte	0x02, 0x4c
        /*0072*/ 	.byte	0x01
	.zero		1


	//----- nvinfo : EIATTR_MERCURY_ISA_VERSION
	.align		4
        /*0074*/ 	.byte	0x03, 0x5f
        /*0076*/ 	.short	0x0101


	//----- nvinfo : EIATTR_COOP_GROUP_MASK_REGIDS
	.align		4
        /*0078*/ 	.byte	0x04, 0x29
        /*007a*/ 	.short	(.L_482 - .L_481)


	//   ....[0]....
.L_481:
        /*007c*/ 	.word	0xffffffff


	//   ....[1]....
        /*0080*/ 	.word	0xffffffff


	//   ....[2]....
        /*0084*/ 	.word	0xffffffff


	//   ....[3]....
        /*0088*/ 	.word	0xffffffff


	//   ....[4]....
        /*008c*/ 	.word	0xffffffff


	//   ....[5]....
        /*0090*/ 	.word	0xffffffff


	//   ....[6]....
        /*0094*/ 	.word	0xffffffff


	//   ....[7]....
        /*0098*/ 	.word	0xffffffff


	//   ....[8]....
        /*009c*/ 	.word	0xffffffff


	//   ....[9]....
        /*00a0*/ 	.word	0xffffffff


	//   ....[10]....
        /*00a4*/ 	.word	0xffffffff


	//   ....[11]....
        /*00a8*/ 	.word	0xffffffff


	//   ....[12]....
        /*00ac*/ 	.word	0xffffffff


	//   ....[13]....
        /*00b0*/ 	.word	0xffffffff


	//   ....[14]....
        /*00b4*/ 	.word	0xffffffff


	//   ....[15]....
        /*00b8*/ 	.word	0xffffffff


	//   ....[16]....
        /*00bc*/ 	.word	0xffffffff


	//   ....[17]....
        /*00c0*/ 	.word	0xffffffff


	//   ....[18]....
        /*00c4*/ 	.word	0xffffffff


	//   ....[19]....
        /*00c8*/ 	.word	0xffffffff


	//   ....[20]....
        /*00cc*/ 	.word	0xffffffff


	//   ....[21]....
        /*00d0*/ 	.word	0xffffffff


	//   ....[22]....
        /*00d4*/ 	.word	0xffffffff


	//   ....[23]....
        /*00d8*/ 	.word	0xffffffff


	//   ....[24]....
        /*00dc*/ 	.word	0xffffffff


	//   ....[25]....
        /*00e0*/ 	.word	0xffffffff


	//   ....[26]....
        /*00e4*/ 	.word	0xffffffff


	//   ....[27]....
        /*00e8*/ 	.word	0xffffffff


	//   ....[28]....
        /*00ec*/ 	.word	0xffffffff


	//   ....[29]....
        /*00f0*/ 	.word	0xffffffff


	//----- nvinfo : EIATTR_COOP_GROUP_INSTR_OFFSETS
	.align		4
.L_482:
        /*00f4*/ 	.byte	0x04, 0x28
        /*00f6*/ 	.short	(.L_484 - .L_483)


	//   ....[0]....
.L_483:
        /*00f8*/ 	.word	0x00001470


	//   ....[1]....
        /*00fc*/ 	.word	0x00001480


	//   ....[2]....
        /*0100*/ 	.word	0x000014f0


	//   ....[3]....
        /*0104*/ 	.word	0x00001500


	//   ....[4]....
        /*0108*/ 	.word	0x00001560


	//   ....[5]....
        /*010c*/ 	.word	0x00001570


	//   ....[6]....
        /*0110*/ 	.word	0x000015c0


	//   ....[7]....
        /*0114*/ 	.word	0x000015e0


	//   ....[8]....
        /*0118*/ 	.word	0x00001630


	//   ....[9]....
        /*011c*/ 	.word	0x00001660


	//   ....[10]....
        /*0120*/ 	.word	0x00001920


	//   ....[11]....
        /*0124*/ 	.word	0x00001930


	//   ....[12]....
        /*0128*/ 	.word	0x000019c0


	//   ....[13]....
        /*012c*/ 	.word	0x000019e0


	//   ....[14]....
        /*0130*/ 	.word	0x00001a30


	//   ....[15]....
        /*0134*/ 	.word	0x00001a50


	//   ....[16]....
        /*0138*/ 	.word	0x00001ab0


	//   ....[17]....
        /*013c*/ 	.word	0x00001ad0


	//   ....[18]....
        /*0140*/ 	.word	0x00001b30


	//   ....[19]....
        /*0144*/ 	.word	0x00001b60


	//   ....[20]....
        /*0148*/ 	.word	0x00006c80


	//   ....[21]....
        /*014c*/ 	.word	0x00006c90


	//   ....[22]....
        /*0150*/ 	.word	0x00006d00


	//   ....[23]....
        /*0154*/ 	.word	0x00006d10


	//   ....[24]....
        /*0158*/ 	.word	0x00006d70


	//   ....[25]....
        /*015c*/ 	.word	0x00006d80


	//   ....[26]....
        /*0160*/ 	.word	0x00006dd0


	//   ....[27]....
        /*0164*/ 	.word	0x00006e00


	//   ....[28]....
        /*0168*/ 	.word	0x00006e80


	//   ....[29]....
        /*016c*/ 	.word	0x00006e90


	//----- nvinfo : EIATTR_VRC_CTA_INIT_COUNT
	.align		4
.L_484:
        /*0170*/ 	.byte	0x02, 0x4a
	.zero		1
	.zero		1


	//----- nvinfo : EIATTR_EXIT_INSTR_OFFSETS
	.align		4
        /*0174*/ 	.byte	0x04, 0x1c
        /*0176*/ 	.short	(.L_486 - .L_485)


	//   ....[0]....
.L_485:
        /*0178*/ 	.word	0x00000090


	//   ....[1]....
        /*017c*/ 	.word	0x000000d0


	//   ....[2]....
        /*0180*/ 	.word	0x000070c0


	//   ....[3]....
        /*0184*/ 	.word	0x00007110


	//----- nvinfo : EIATTR_MAX_THREADS
	.align		4
.L_486:
        /*0188*/ 	.byte	0x04, 0x05
        /*018a*/ 	.short	(.L_488 - .L_487)
.L_487:
        /*018c*/ 	.word	0x00000200
        /*0190*/ 	.word	0x00000001
        /*0194*/ 	.word	0x00000001


	//----- nvinfo : EIATTR_CRS_STACK_SIZE
	.align		4
.L_488:
        /*0198*/ 	.byte	0x04, 0x1e
        /*019a*/ 	.short	(.L_490 - .L_489)
.L_489:
        /*019c*/ 	.word	0x00000000


	//----- nvinfo : EIATTR_CBANK_PARAM_SIZE
	.align		4
.L_490:
        /*01a0*/ 	.byte	0x03, 0x19
        /*01a2*/ 	.short	0x0030


	//----- nvinfo : EIATTR_PARAM_CBANK
	.align		4
        /*01a4*/ 	.byte	0x04, 0x0a
        /*01a6*/ 	.short	(.L_492 - .L_491)
	.align		4
.L_491:
        /*01a8*/ 	.word	index@(.nv.constant0._ZN3cub18CUB_300001_SM_10006detail6reduce28DeviceReduceSingleTileKernelINS2_10policy_hubIdyN4cuda3std3__44plusIdEEE10Policy1000EN6thrust24THRUST_300001_SM_1000_NS6detail15normal_iteratorINSD_10device_ptrIdEEEEPdyS9_ddN9Rastrigin17evaluate_functionEEEvT0_T1_T2_T3_T4_T6_)
        /*01ac*/ 	.short	0x0380
        /*01ae*/ 	.short	0x0030


	//----- nvinfo : EIATTR_SW_WAR
	.align		4
.L_492:
        /*01b0*/ 	.byte	0x04, 0x36
        /*01b2*/ 	.short	(.L_494 - .L_493)
.L_493:
        /*01b4*/ 	.word	0x00000008
.L_494:


//--------------------- .nv.info._ZN3cub18CUB_300001_SM_10006detail6reduce28DeviceReduceSingleTileKernelINS2_10policy_hubIdjN4cuda3std3__44plusIdEEE10Policy1000EPdSC_iS9_ddNS7_10__identityEEEvT0_T1_T2_T3_T4_T6_ --------------------------
	.section	.nv.info._ZN3cub18CUB_300001_SM_10006detail6reduce28DeviceReduceSingleTileKernelINS2_10policy_hubIdjN4cuda3std3__44plusIdEEE10Policy1000EPdSC_iS9_ddNS7_10__identityEEEvT0_T1_T2_T3_T4_T6_,"",@"SHT_CUDA_INFO"
	.sectionflags	@""
	.align	4


	//----- nvinfo : EIATTR_CUDA_API_VERSION
	.align		4
        /*0000*/ 	.byte	0x04, 0x37
        /*0002*/ 	.short	(.L_496 - .L_495)
.L_495:
        /*0004*/ 	.word	0x00000082


	//----- nvinfo : EIATTR_KPARAM_INFO
	.align		4
.L_496:
        /*0008*/ 	.byte	0x04, 0x17
        /*000a*/ 	.short	(.L_498 - .L_497)
.L_497:
        /*000c*/ 	.word	0x00000000
        /*0010*/ 	.short	0x0005
        /*0012*/ 	.short	0x0020
        /*0014*/ 	.byte	0x00, 0xf0, 0x05, 0x00


	//----- nvinfo : EIATTR_KPARAM_INFO
	.align		4
.L_498:
        /*0018*/ 	.byte	0x04, 0x17
        /*001a*/ 	.short	(.L_500 - .L_499)
.L_499:
        /*001c*/ 	.word	0x00000000
        /*0020*/ 	.short	0x0004
        /*0022*/ 	.short	0x0018
        /*0024*/ 	.byte	0x00, 0xf0, 0x21, 0x00


	//----- nvinfo : EIATTR_KPARAM_INFO
	.align		4
.L_500:
        /*0028*/ 	.byte	0x04, 0x17
        /*002a*/ 	.short	(.L_502 - .L_501)
.L_501:
        /*002c*/ 	.word	0x00000000
        /*0030*/ 	.short	0x0003
        /*0032*/ 	.short	0x0014
        /*0034*/ 	.byte	0x00, 0xf0, 0x05, 0x00


	//----- nvinfo : EIATTR_KPARAM_INFO
	.align		4
.L_502:
        /*0038*/ 	.byte	0x04, 0x17
        /*003a*/ 	.short	(.L_504 - .L_503)
.L_503:
        /*003c*/ 	.word	0x00000000
        /*0040*/ 	.short	0x0002
        /*0042*/ 	.short	0x0010
        /*0044*/ 	.byte	0x00, 0xf0, 0x11, 0x00


	//----- nvinfo : EIATTR_KPARAM_INFO
	.align		4
.L_504:
        /*0048*/ 	.byte	0x04, 0x17
        /*004a*/ 	.short	(.L_506 - .L_505)
.L_505:
        /*004c*/ 	.word	0x00000000
        /*0050*/ 	.short	0x0001
        /*0052*/ 	.short	0x0008
        /*0054*/ 	.byte	0x00, 0xf5, 0x21, 0x00


	//----- nvinfo : EIATTR_KPARAM_INFO
	.align		4
.L_506:
        /*0058*/ 	.byte	0x04, 0x17
        /*005a*/ 	.short	(.L_508 - .L_507)
.L_507:
        /*005c*/ 	.word	0x00000000
        /*0060*/ 	.short	0x0000
        /*0062*/ 	.short	0x0000
        /*0064*/ 	.byte	0x00, 0xf5, 0x21, 0x00


	//----- nvinfo : EIATTR_SPARSE_MMA_MASK
	.align		4
.L_508:
        /*0068*/ 	.byte	0x03, 0x50
        /*006a*/ 	.short	0x0000


	//----- nvinfo : EIATTR_MAXREG_COUNT
	.align		4
        /*006c*/ 	.byte	0x03, 0x1b
        /*006e*/ 	.short	0x0060


	//----- nvinfo : EIATTR_NUM_BARRIERS
	.align		4
        /*0070*/ 	.byte	0x02, 0x4c
        /*0072*/ 	.byte	0x01
	.zero		1


	//----- nvinfo : EIATTR_MERCURY_ISA_VERSION
	.align		4
        /*0074*/ 	.byte	0x03, 0x5f
        /*0076*/ 	.short	0x0101


	//----- nvinfo : EIATTR_COOP_GROUP_MASK_REGIDS
	.align		4
        /*0078*/ 	.byte	0x04, 0x29
        /*007a*/ 	.short	(.L_510 - .L_509)


	//   ....[0]....
.L_509:
        /*007c*/ 	.word	0xffffffff


	//   ....[1]....
        /*0080*/ 	.word	0xffffffff


	//   ....[2]....
        /*0084*/ 	.word	0xffffffff


	//   ....[3]....
        /*0088*/ 	.word	0xffffffff


	//   ....[4]....
        /*008c*/ 	.word	0xffffffff


	//   ....[5]....
        /*0090*/ 	.word	0xffffffff


	//   ....[6]....
        /*0094*/ 	.word	0xffffffff


	//   ....[7]....
        /*0098*/ 	.word	0xffffffff


	//   ....[8]....
        /*009c*/ 	.word	0xffffffff


	//   ....[9]....
        /*00a0*/ 	.word	0xffffffff


	//   ....[10]....
        /*00a4*/ 	.word	0xffffffff


	//   ....[11]....
        /*00a8*/ 	.word	0xffffffff


	//   ....[12]....
        /*00ac*/ 	.word	0xffffffff


	//   ....[13]....
        /*00b0*/ 	.word	0xffffffff


	//   ....[14]....
        /*00b4*/ 	.word	0xffffffff


	//   ....[15]....
        /*00b8*/ 	.word	0xffffffff


	//   ....[16]....
        /*00bc*/ 	.word	0xffffffff


	//   ....[17]....
        /*00c0*/ 	.word	0xffffffff


	//   ....[18]....
        /*00c4*/ 	.word	0xffffffff


	//   ....[19]....
        /*00c8*/ 	.word	0xffffffff


	//   ....[20]....
        /*00cc*/ 	.word	0xffffffff


	//   ....[21]....
        /*00d0*/ 	.word	0xffffffff


	//   ....[22]....
        /*00d4*/ 	.word	0xffffffff


	//   ....[23]....
        /*00d8*/ 	.word	0xffffffff


	//   ....[24]....
        /*00dc*/ 	.word	0xffffffff


	//   ....[25]....
        /*00e0*/ 	.word	0xffffffff


	//   ....[26]....
        /*00e4*/ 	.word	0xffffffff


	//   ....[27]....
        /*00e8*/ 	.word	0xffffffff


	//   ....[28]....
        /*00ec*/ 	.word	0xffffffff


	//   ....[29]....
        /*00f0*/ 	.word	0xffffffff


	//----- nvinfo : EIATTR_COOP_GROUP_INSTR_OFFSETS
	.align		4
.L_510:
        /*00f4*/ 	.byte	0x04, 0x28
        /*00f6*/ 	.short	(.L_512 - .L_511)


	//   ....[0]....
.L_511:
        /*00f8*/ 	.word	0x00000980


	//   ....[1]....
        /*00fc*/ 	.word	0x00000990


	//   ....[2]....
        /*0100*/ 	.word	0x00000a00


	//   ....[3]....
        /*0104*/ 	.word	0x00000a30


	//   ....[4]....
        /*0108*/ 	.word	0x00000aa0


	//   ....[5]....
        /*010c*/ 	.word	0x00000ab0


	//   ....[6]....
        /*0110*/ 	.word	0x00000b00


	//   ....[7]....
        /*0114*/ 	.word	0x00000b10


	//   ....[8]....
        /*0118*/ 	.word	0x00000b60


	//   ....[9]....
        /*011c*/ 	.word	0x00000b80


	//   ....[10]....
        /*0120*/ 	.word	0x00000e90


	//   ....[11]....
        /*0124*/ 	.word	0x00000ea0


	//   ....[12]....
        /*0128*/ 	.word	0x00000f30


	//   ....[13]....
        /*012c*/ 	.word	0x00000f50


	//   ....[14]....
        /*0130*/ 	.word	0x00000fa0


	//   ....[15]....
        /*0134*/ 	.word	0x00000fc0


	//   ....[16]....
        /*0138*/ 	.word	0x00001010


	//   ....[17]....
        /*013c*/ 	.word	0x00001040


	//   ....[18]....
        /*0140*/ 	.word	0x000010a0


	//   ....[19]....
        /*0144*/ 	.word	0x000010d0


	//   ....[20]....
        /*0148*/ 	.word	0x000022b0


	//   ....[21]....
        /*014c*/ 	.word	0x000022c0


	//   ....[22]....
        /*0150*/ 	.word	0x00002330


	//   ....[23]....
        /*0154*/ 	.word	0x00002340


	//   ....[24]....
        /*0158*/ 	.word	0x000023a0


	//   ....[25]....
        /*015c*/ 	.word	0x000023d0


	//   ....[26]....
        /*0160*/ 	.word	0x00002450


	//   ....[27]....
        /*0164*/ 	.word	0x00002460


	//   ....[28]....
        /*0168*/ 	.word	0x000024b0


	//   ....[29]....
        /*016c*/ 	.word	0x000024c0


	//----- nvinfo : EIATTR_VRC_CTA_INIT_COUNT
	.align		4
.L_512:
        /*0170*/ 	.byte	0x02, 0x4a
	.zero		1
	.zero		1


	//----- nvinfo : EIATTR_EXIT_INSTR_OFFSETS
	.align		4
        /*0174*/ 	.byte	0x04, 0x1c
        /*0176*/ 	.short	(.L_514 - .L_513)


	//   ....[0]....
.L_513:
        /*0178*/ 	.word	0x00000080


	//   ....[1]....
        /*017c*/ 	.word	0x000000c0


	//   ....[2]....
        /*0180*/ 	.word	0x00002750


	//   ....[3]....
        /*0184*/ 	.word	0x000027a0


	//----- nvinfo : EIATTR_MAX_THREADS
	.align		4
.L_514:
        /*0188*/ 	.byte	0x04, 0x05
        /*018a*/ 	.short	(.L_516 - .L_515)
.L_515:
        /*018c*/ 	.word	0x00000280
        /*0190*/ 	.word	0x00000001
        /*0194*/ 	.word	0x00000001


	//----- nvinfo : EIATTR_CRS_STACK_SIZE
	.align		4
.L_516:
        /*0198*/ 	.byte	0x04, 0x1e
        /*019a*/ 	.short	(.L_518 - .L_517)
.L_517:
        /*019c*/ 	.word	0x00000000


	//----- nvinfo : EIATTR_CBANK_PARAM_SIZE
	.align		4
.L_518:
        /*01a0*/ 	.byte	0x03, 0x19
        /*01a2*/ 	.short	0x0021


	//----- nvinfo : EIATTR_PARAM_CBANK
	.align		4
        /*01a4*/ 	.byte	0x04, 0x0a
        /*01a6*/ 	.short	(.L_520 - .L_519)
	.align		4
.L_519:
        /*01a8*/ 	.word	index@(.nv.constant0._ZN3cub18CUB_300001_SM_10006detail6reduce28DeviceReduceSingleTileKernelINS2_10policy_hubIdjN4cuda3std3__44plusIdEEE10Policy1000EPdSC_iS9_ddNS7_10__identityEEEvT0_T1_T2_T3_T4_T6_)
        /*01ac*/ 	.short	0x0380
        /*01ae*/ 	.short	0x0021


	//----- nvinfo : EIATTR_SW_WAR
	.align		4
.L_520:
        /*01b0*/ 	.byte	0x04, 0x36
        /*01b2*/ 	.short	(.L_522 - .L_521)
.L_521:
        /*01b4*/ 	.word	0x00000008
.L_522:


//--------------------- .nv.info._ZN3cub18CUB_300001_SM_10006detail6reduce18DeviceReduceKernelINS2_10policy_hubIdjN4cuda3std3__44plusIdEEE10Policy1000EN6thrust24THRUST_300001_SM_1000_NS6detail15normal_iteratorINSD_10device_ptrIdEEEEjS9_dN9Rastrigin17evaluate_functionEEEvT0_PT3_T1_NS0_13GridEvenShareISO_EET2_T4_ --------------------------
	.section	.nv.info._ZN3cub18CUB_300001_SM_10006detail6reduce18DeviceReduceKernelINS2_10policy_hubIdjN4cuda3std3__44plusIdEEE10Policy1000EN6thrust24THRUST_300001_SM_1000_NS6detail15normal_iteratorINSD_10device_ptrIdEEEEjS9_dN9Rastrigin17evaluate_functionEEEvT0_PT3_T1_NS0_13GridEvenShareISO_EET2_T4_,"",@"SHT_CUDA_INFO"
	.sectionflags	@""
	.align	4


	//----- nvinfo : EIATTR_CUDA_API_VERSION
	.align		4
        /*0000*/ 	.byte	0x04, 0x37
        /*0002*/ 	.short	(.L_524 - .L_523)
.L_523:
        /*0004*/ 	.word	0x00000082


	//----- nvinfo : EIATTR_KPARAM_INFO
	.align		4
.L_524:
        /*0008*/ 	.byte	0x04, 0x17
        /*000a*/ 	.short	(.L_526 - .L_525)
.L_525:
        /*000c*/ 	.word	0x00000000
        /*0010*/ 	.short	0x0005
        /*0012*/ 	.short	0x0040
        /*0014*/ 	.byte	0x00, 0xf0, 0x21, 0x00


	//----- nvinfo : EIATTR_KPARAM_INFO
	.align		4
.L_526:
        /*0018*/ 	.byte	0x04, 0x17
        /*001a*/ 	.short	(.L_528 - .L_527)
.L_527:
        /*001c*/ 	.word	0x00000000
        /*0020*/ 	.short	0x0004
        /*0022*/ 	.short	0x003c
        /*0024*/ 	.byte	0x00, 0xf0, 0x05, 0x00


	//----- nvinfo : EIATTR_KPARAM_INFO
	.align		4
.L_528:
        /*0028*/ 	.byte	0x04, 0x17
        /*002a*/ 	.short	(.L_530 - .L_529)
.L_529:
        /*002c*/ 	.word	0x00000000
        /*0030*/ 	.short	0x0003
        /*0032*/ 	.short	0x0014
        /*0034*/ 	.byte	0x00, 0xf0, 0xa1, 0x00


	//----- nvinfo : EIATTR_KPARAM_INFO
	.align		4
.L_530:
        /*0038*/ 	.byte	0x04, 0x17
        /*003a*/ 	.short	(.L_532 - .L_531)
.L_531:
        /*003c*/ 	.word	0x00000000
        /*0040*/ 	.short	0x0002
        /*0042*/ 	.short	0x0010
        /*0044*/ 	.byte	0x00, 0xf0, 0x11, 0x00


	//----- nvinfo : EIATTR_KPARAM_INFO
	.align		4
.L_532:
        /*0048*/ 	.byte	0x04, 0x17
        /*004a*/ 	.short	(.L_534 - .L_533)
.L_533:
        /*004c*/ 	.word	0x00000000
        /*0050*/ 	.short	0x0001
        /*0052*/ 	.short	0x0008
        /*0054*/ 	.byte	0x00, 0xf5, 0x21, 0x00


	//----- nvinfo : EIATTR_KPARAM_INFO
	.align		4
.L_534:
        /*0058*/ 	.byte	0x04, 0x17
        /*005a*/ 	.short	(.L_536 - .L_535)
.L_535:
        /*005c*/ 	.word	0x00000000
        /*0060*/ 	.short	0x0000
        /*0062*/ 	.short	0x0000
        /*0064*/ 	.byte	0x00, 0xf0, 0x21, 0x00


	//----- nvinfo : EIATTR_SPARSE_MMA_MASK
	.align		4
.L_536:
        /*0068*/ 	.byte	0x03, 0x50
        /*006a*/ 	.short	0x0000


	//----- nvinfo : EIATTR_MAXREG_COUNT
	.align		4
        /*006c*/ 	.byte	0x03, 0x1b
        /*006e*/ 	.short	0x0060


	//----- nvinfo : EIATTR_NUM_BARRIERS
	.align		4
        /*0070*/ 	.byte	0x02, 0x4c
        /*0072*/ 	.byte	0x01
	.zero		1


	//----- nvinfo : EIATTR_MERCURY_ISA_VERSION
	.align		4
        /*0074*/ 	.byte	0x03, 0x5f
        /*0076*/ 	.short	0x0101


	//----- nvinfo : EIATTR_COOP_GROUP_MASK_REGIDS
	.align		4
        /*0078*/ 	.byte	0x04, 0x29
        /*007a*/ 	.short	(.L_538 - .L_537)


	//   ....[0]....
.L_537:
        /*007c*/ 	.word	0xffffffff


	//   ....[1]....
        /*0080*/ 	.word	0xffffffff


	//   ....[2]....
        /*0084*/ 	.word	0xffffffff


	//   ....[3]....
        /*0088*/ 	.word	0xffffffff


	//   ....[4]....
        /*008c*/ 	.word	0xffffffff


	//   ....[5]....
        /*0090*/ 	.word	0xffffffff


	//   ....[6]....
        /*0094*/ 	.word	0xffffffff


	//   ....[7]....
        /*0098*/ 	.word	0xffffffff


	//   ....[8]....
        /*009c*/ 	.word	0xffffffff


	//   ....[9]....
        /*00a0*/ 	.word	0xffffffff


	//   ....[10]....
        /*00a4*/ 	.word	0xffffffff


	//   ....[11]....
        /*00a8*/ 	.word	0xffffffff


	//   ....[12]....
        /*00ac*/ 	.word	0xffffffff


	//   ....[13]....
        /*00b0*/ 	.word	0xffffffff


	//   ....[14]....
        /*00b4*/ 	.word	0xffffffff


	//   ....[15]....
        /*00b8*/ 	.word	0xffffffff


	//   ....[16]....
        /*00bc*/ 	.word	0xffffffff


	//   ....[17]....
        /*00c0*/ 	.word	0xffffffff


	//   ....[18]....
        /*00c4*/ 	.word	0xffffffff


	//   ....[19]....
        /*00c8*/ 	.word	0xffffffff


	//   ....[20]....
        /*00cc*/ 	.word	0xffffffff


	//   ....[21]....
        /*00d0*/ 	.word	0xffffffff


	//   ....[22]....
        /*00d4*/ 	.word	0xffffffff


	//   ....[23]....
        /*00d8*/ 	.word	0xffffffff


	//   ....[24]....
        /*00dc*/ 	.word	0xffffffff


	//   ....[25]....
        /*00e0*/ 	.word	0xffffffff


	//   ....[26]....
        /*00e4*/ 	.word	0xffffffff


	//   ....[27]....
        /*00e8*/ 	.word	0xffffffff


	//   ....[28]....
        /*00ec*/ 	.word	0xffffffff


	//   ....[29]....
        /*00f0*/ 	.word	0xffffffff


	//----- nvinfo : EIATTR_COOP_GROUP_INSTR_OFFSETS
	.align		4
.L_538:
        /*00f4*/ 	.byte	0x04, 0x28
        /*00f6*/ 	.short	(.L_540 - .L_539)


	//   ....[0]....
.L_539:
        /*00f8*/ 	.word	0x000013d0


	//   ....[1]....
        /*00fc*/ 	.word	0x000013e0


	//   ....[2]....
        /*0100*/ 	.word	0x00001450


	//   ....[3]....
        /*0104*/ 	.word	0x00001470


	//   ....[4]....
        /*0108*/ 	.word	0x000014e0


	//   ....[5]....
        /*010c*/ 	.word	0x000014f0


	//   ....[6]....
        /*0110*/ 	.word	0x00001540


	//   ....[7]....
        /*0114*/ 	.word	0x00001560


	//   ....[8]....
        /*0118*/ 	.word	0x000015b0


	//   ....[9]....
        /*011c*/ 	.word	0x000015d0


	//   ....[10]....
        /*0120*/ 	.word	0x000018e0


	//   ....[11]....
        /*0124*/ 	.word	0x000018f0


	//   ....[12]....
        /*0128*/ 	.word	0x00001980


	//   ....[13]....
        /*012c*/ 	.word	0x000019a0


	//   ....[14]....
        /*0130*/ 	.word	0x000019f0


	//   ....[15]....
        /*0134*/ 	.word	0x00001a10


	//   ....[16]....
        /*0138*/ 	.word	0x00001a60


	//   ....[17]....
        /*013c*/ 	.word	0x00001a80


	//   ....[18]....
        /*0140*/ 	.word	0x00001ad0


	//   ....[19]....
        /*0144*/ 	.word	0x00001b00


	//   ....[20]....
        /*0148*/ 	.word	0x000075d0


	//   ....[21]....
        /*014c*/ 	.word	0x000075e0


	//   ....[22]....
        /*0150*/ 	.word	0x00007660


	//   ....[23]....
        /*0154*/ 	.word	0x00007670


	//   ....[24]....
        /*0158*/ 	.word	0x000076d0


	//   ....[25]....
        /*015c*/ 	.word	0x000076e0


	//   ....[26]....
        /*0160*/ 	.word	0x00007730


	//   ....[27]....
        /*0164*/ 	.word	0x00007760


	//   ....[28]....
        /*0168*/ 	.word	0x000077e0


	//   ....[29]....
        /*016c*/ 	.word	0x000077f0


	//----- nvinfo : EIATTR_VRC_CTA_INIT_COUNT
	.align		4
.L_540:
        /*0170*/ 	.byte	0x02, 0x4a
	.zero		1
	.zero		1


	//----- nvinfo : EIATTR_EXIT_INSTR_OFFSETS
	.align		4
        /*0174*/ 	.byte	0x04, 0x1c
        /*0176*/ 	.short	(.L_542 - .L_541)


	//   ....[0]....
.L_541:
        /*0178*/ 	.word	0x00007aa0


	//   ....[1]....
        /*017c*/ 	.word	0x00007af0


	//----- nvinfo : EIATTR_MAX_THREADS
	.align		4
.L_542:
        /*0180*/ 	.byte	0x04, 0x05
        /*0182*/ 	.short	(.L_544 - .L_543)
.L_543:
        /*0184*/ 	.word	0x00000280
        /*0188*/ 	.word	0x00000001
        /*018c*/ 	.word	0x00000001


	//----- nvinfo : EIATTR_CRS_STACK_SIZE
	.align		4
.L_544:
        /*0190*/ 	.byte	0x04, 0x1e
        /*0192*/ 	.short	(.L_546 - .L_545)
.L_545:
        /*0194*/ 	.word	0x00000000


	//----- nvinfo : EIATTR_CBANK_PARAM_SIZE
	.align		4
.L_546:
        /*0198*/ 	.byte	0x03, 0x19
        /*019a*/ 	.short	0x0048


	//----- nvinfo : EIATTR_PARAM_CBANK
	.align		4
        /*019c*/ 	.byte	0x04, 0x0a
        /*019e*/ 	.short	(.L_548 - .L_547)
	.align		4
.L_547:
        /*01a0*/ 	.word	index@(.nv.constant0._ZN3cub18CUB_300001_SM_10006detail6reduce18DeviceReduceKernelINS2_10policy_hubIdjN4cuda3std3__44plusIdEEE10Policy1000EN6thrust24THRUST_300001_SM_1000_NS6detail15normal_iteratorINSD_10device_ptrIdEEEEjS9_dN9Rastrigin17evaluate_functionEEEvT0_PT3_T1_NS0_13GridEvenShareISO_EET2_T4_)
        /*01a4*/ 	.short	0x0380
        /*01a6*/ 	.short	0x0048


	//----- nvinfo : EIATTR_SW_WAR
	.align		4
.L_548:
        /*01a8*/ 	.byte	0x04, 0x36
        /*01aa*/ 	.short	(.L_550 - .L_549)
.L_549:
        /*01ac*/ 	.word	0x00000008
.L_550:


//--------------------- .nv.info._ZN3cub18CUB_300001_SM_10006detail6reduce28DeviceReduceSingleTileKernelINS2_10policy_hubIdjN4cuda3std3__44plusIdEEE10Policy1000EN6thrust24THRUST_300001_SM_1000_NS6detail15normal_iteratorINSD_10device_ptrIdEEEEPdjS9_ddN9Rastrigin17evaluate_functionEEEvT0_T1_T2_T3_T4_T6_ --------------------------
	.section	.nv.info._ZN3cub18CUB_300001_SM_10006detail6reduce28DeviceReduceSingleTileKernelINS2_10policy_hubIdjN4cuda3std3__44plusIdEEE10Policy1000EN6thrust24THRUST_300001_SM_1000_NS6detail15normal_iteratorINSD_10device_ptrIdEEEEPdjS9_ddN9Rastrigin17evaluate_functionEEEvT0_T1_T2_T3_T4_T6_,"",@"SHT_CUDA_INFO"
	.sectionflags	@""
	.align	4


	//----- nvinfo : EIATTR_CUDA_API_VERSION
	.align		4
        /*0000*/ 	.byte	0x04, 0x37
        /*0002*/ 	.short	(.L_552 - .L_551)
.L_551:
        /*0004*/ 	.word	0x00000082


	//----- nvinfo : EIATTR_KPARAM_INFO
	.align		4
.L_552:
        /*0008*/ 	.byte	0x04, 0x17
        /*000a*/ 	.short	(.L_554 - .L_553)
.L_553:
        /*000c*/ 	.word	0x00000000
        /*0010*/ 	.short	0x0005
        /*0012*/ 	.short	0x0020
        /*0014*/ 	.byte	0x00, 0xf0, 0x21, 0x00


	//----- nvinfo : EIATTR_KPARAM_INFO
	.align		4
.L_554:
        /*0018*/ 	.byte	0x04, 0x17
        /*001a*/ 	.short	(.L_556 - .L_555)
.L_555:
        /*001c*/ 	.word	0x00000000
        /*0020*/ 	.short	0x0004
        /*0022*/ 	.short	0x0018
        /*0024*/ 	.byte	0x00, 0xf0, 0x21, 0x00


	//----- nvinfo : EIATTR_KPARAM_INFO
	.align		4
.L_556:
        /*0028*/ 	.byte	0x04, 0x17
        /*002a*/ 	.short	(.L_558 - .L_557)
.L_557:
        /*002c*/ 	.word	0x00000000
        /*0030*/ 	.short	0x0003
        /*0032*/ 	.short	0x0014
        /*0034*/ 	.byte	0x00, 0xf0, 0x05, 0x00


	//----- nvinfo : EIATTR_KPARAM_INFO
	.align		4
.L_558:
        /*0038*/ 	.byte	0x04, 0x17
        /*003a*/ 	.short	(.L_560 - .L_559)
.L_559:
        /*003c*/ 	.word	0x00000000
        /*0040*/ 	.short	0x0002
        /*0042*/ 	.short	0x0010
        /*0044*/ 	.byte	0x00, 0xf0, 0x11, 0x00


	//----- nvinfo : EIATTR_KPARAM_INFO
	.align		4
.L_560:
        /*0048*/ 	.byte	0x04, 0x17
        /*004a*/ 	.short	(.L_562 - .L_561)
.L_561:
        /*004c*/ 	.word	0x00000000
        /*0050*/ 	.short	0x0001
        /*0052*/ 	.short	0x0008
        /*0054*/ 	.byte	0x00, 0xf5, 0x21, 0x00


	//----- nvinfo : EIATTR_KPARAM_INFO
	.align		4
.L_562:
        /*0058*/ 	.byte	0x04, 0x17
        /*005a*/ 	.short	(.L_564 - .L_563)
.L_563:
        /*005c*/ 	.word	0x00000000
        /*0060*/ 	.short	0x0000
        /*0062*/ 	.short	0x0000
        /*0064*/ 	.byte	0x00, 0xf0, 0x21, 0x00


	//----- nvinfo : EIATTR_SPARSE_MMA_MASK
	.align		4
.L_564:
        /*0068*/ 	.byte	0x03, 0x50
        /*006a*/ 	.short	0x0000


	//----- nvinfo : EIATTR_MAXREG_COUNT
	.align		4
        /*006c*/ 	.byte	0x03, 0x1b
        /*006e*/ 	.short	0x0060


	//----- nvinfo : EIATTR_NUM_BARRIERS
	.align		4
        /*0070*/ 	.byte	0x02, 0x4c
        /*0072*/ 	.byte	0x01
	.zero		1


	//----- nvinfo : EIATTR_MERCURY_ISA_VERSION
	.align		4
        /*0074*/ 	.byte	0x03, 0x5f
        /*0076*/ 	.short	0x0101


	//----- nvinfo : EIATTR_COOP_GROUP_MASK_REGIDS
	.align		4
        /*0078*/ 	.byte	0x04, 0x29
        /*007a*/ 	.short	(.L_566 - .L_565)


	//   ....[0]....
.L_565:
        /*007c*/ 	.word	0xffffffff


	//   ....[1]....
        /*0080*/ 	.word	0xffffffff


	//   ....[2]....
        /*0084*/ 	.word	0xffffffff


	//   ....[3]....
        /*0088*/ 	.word	0xffffffff


	//   ....[4]....
        /*008c*/ 	.word	0xffffffff


	//   ....[5]....
        /*0090*/ 	.word	0xffffffff


	//   ....[6]....
        /*0094*/ 	.word	0xffffffff


	//   ....[7]....
        /*0098*/ 	.word	0xffffffff


	//   ....[8]....
        /*009c*/ 	.word	0xffffffff


	//   ....[9]....
        /*00a0*/ 	.word	0xffffffff


	//   ....[10]....
        /*00a4*/ 	.word	0xffffffff


	//   ....[11]....
        /*00a8*/ 	.word	0xffffffff


	//   ....[12]....
        /*00ac*/ 	.word	0xffffffff


	//   ....[13]....
        /*00b0*/ 	.word	0xffffffff


	//   ....[14]....
        /*00b4*/ 	.word	0xffffffff


	//   ....[15]....
        /*00b8*/ 	.word	0xffffffff


	//   ....[16]....
        /*00bc*/ 	.word	0xffffffff


	//   ....[17]....
        /*00c0*/ 	.word	0xffffffff


	//   ....[18]....
        /*00c4*/ 	.word	0xffffffff


	//   ....[19]....
        /*00c8*/ 	.word	0xffffffff


	//   ....[20]....
        /*00cc*/ 	.word	0xffffffff


	//   ....[21]....
        /*00d0*/ 	.word	0xffffffff


	//   ....[22]....
        /*00d4*/ 	.word	0xffffffff


	//   ....[23]....
        /*00d8*/ 	.word	0xffffffff


	//   ....[24]....
        /*00dc*/ 	.word	0xffffffff


	//   ....[25]....
        /*00e0*/ 	.word	0xffffffff


	//   ....[26]....
        /*00e4*/ 	.word	0xffffffff


	//   ....[27]....
        /*00e8*/ 	.word	0xffffffff


	//   ....[28]....
        /*00ec*/ 	.word	0xffffffff


	//   ....[29]....
        /*00f0*/ 	.word	0xffffffff


	//----- nvinfo : EIATTR_COOP_GROUP_INSTR_OFFSETS
	.align		4
.L_566:
        /*00f4*/ 	.byte	0x04, 0x28
        /*00f6*/ 	.short	(.L_568 - .L_567)


	//   ....[0]....
.L_567:
        /*00f8*/ 	.word	0x00001460


	//   ....[1]....
        /*00fc*/ 	.word	0x00001470


	//   ....[2]....
        /*0100*/ 	.word	0x000014e0


	//   ....[3]....
        /*0104*/ 	.word	0x000014f0


	//   ....[4]....
        /*0108*/ 	.word	0x00001550


	//   ....[5]....
        /*010c*/ 	.word	0x00001560


	//   ....[6]....
        /*0110*/ 	.word	0x000015b0


	//   ....[7]....
        /*0114*/ 	.word	0x000015d0


	//   ....[8]....
        /*0118*/ 	.word	0x00001620


	//   ....[9]....
        /*011c*/ 	.word	0x00001650


	//   ....[10]....
        /*0120*/ 	.word	0x00001970


	//   ....[11]....
        /*0124*/ 	.word	0x00001980


	//   ....[12]....
        /*0128*/ 	.word	0x00001a10


	//   ....[13]....
        /*012c*/ 	.word	0x00001a20


	//   ....[14]....
        /*0130*/ 	.word	0x00001a80


	//   ....[15]....
        /*0134*/ 	.word	0x00001a90


	//   ....[16]....
        /*0138*/ 	.word	0x00001af0


	//   ....[17]....
        /*013c*/ 	.word	0x00001b10


	//   ....[18]....
        /*0140*/ 	.word	0x00001b70


	//   ....[19]....
        /*0144*/ 	.word	0x00001ba0


	//   ....[20]....
        /*0148*/ 	.word	0x00007540


	//   ....[21]....
        /*014c*/ 	.word	0x00007550


	//   ....[22]....
        /*0150*/ 	.word	0x000075c0


	//   ....[23]....
        /*0154*/ 	.word	0x000075d0


	//   ....[24]....
        /*0158*/ 	.word	0x00007630


	//   ....[25]....
        /*015c*/ 	.word	0x00007640


	//   ....[26]....
        /*0160*/ 	.word	0x00007690


	//   ....[27]....
        /*0164*/ 	.word	0x000076c0


	//   ....[28]....
        /*0168*/ 	.word	0x00007740


	//   ....[29]....
        /*016c*/ 	.word	0x00007750


	//----- nvinfo : EIATTR_VRC_CTA_INIT_COUNT
	.align		4
.L_568:
        /*0170*/ 	.byte	0x02, 0x4a
	.zero		1
	.zero		1


	//----- nvinfo : EIATTR_EXIT_INSTR_OFFSETS
	.align		4
        /*0174*/ 	.byte	0x04, 0x1c
        /*0176*/ 	.short	(.L_570 - .L_569)


	//   ....[0]....
.L_569:
        /*0178*/ 	.word	0x00000080


	//   ....[1]....
        /*017c*/ 	.word	0x000000c0


	//   ....[2]....
        /*0180*/ 	.word	0x000079e0


	//   ....[3]....
        /*0184*/ 	.word	0x00007a30


	//----- nvinfo : EIATTR_MAX_THREADS
	.align		4
.L_570:
        /*0188*/ 	.byte	0x04, 0x05
        /*018a*/ 	.short	(.L_572 - .L_571)
.L_571:
        /*018c*/ 	.word	0x00000280
        /*0190*/ 	.word	0x00000001
        /*0194*/ 	.word	0x00000001


	//----- nvinfo : EIATTR_CRS_STACK_SIZE
	.align		4
.L_572:
        /*0198*/ 	.byte	0x04, 0x1e
        /*019a*/ 	.short	(.L_574 - .L_573)
.L_573:
        /*019c*/ 	.word	0x00000000


	//----- nvinfo : EIATTR_CBANK_PARAM_SIZE
	.align		4
.L_574:
        /*01a0*/ 	.byte	0x03, 0x19
        /*01a2*/ 	.short	0x0028


	//----- nvinfo : EIATTR_PARAM_CBANK
	.align		4
        /*01a4*/ 	.byte	0x04, 0x0a
        /*01a6*/ 	.short	(.L_576 - .L_575)
	.align		4
.L_575:
        /*01a8*/ 	.word	index@(.nv.constant0._ZN3cub18CUB_300001_SM_10006detail6reduce28DeviceReduceSingleTileKernelINS2_10policy_hubIdjN4cuda3std3__44plusIdEEE10Policy1000EN6thrust24THRUST_300001_SM_1000_NS6detail15normal_iteratorINSD_10device_ptrIdEEEEPdjS9_ddN9Rastrigin17evaluate_functionEEEvT0_T1_T2_T3_T4_T6_)
        /*01ac*/ 	.short	0x0380
        /*01ae*/ 	.short	0x0028


	//----- nvinfo : EIATTR_SW_WAR
	.align		4
.L_576:
        /*01b0*/ 	.byte	0x04, 0x36
        /*01b2*/ 	.short	(.L_578 - .L_577)
.L_577:
        /*01b4*/ 	.word	0x00000008
.L_578:


//--------------------- .nv.info._ZN3cub18CUB_300001_SM_10006detail9transform16transform_kernelINS2_10policy_hubILb1EN4cuda3std3__45tupleIJP10DEInstanceEEEE10policy1000ElNS7_10__identityESA_JSA_EEEvT0_iT1_T2_DpNS2_10kernel_argIT3_EE --------------------------
	.section	.nv.info._ZN3cub18CUB_300001_SM_10006detail9transform16transform_kernelINS2_10policy_hubILb1EN4cuda3std3__45tupleIJP10DEInstanceEEEE10policy1000ElNS7_10__identityESA_JSA_EEEvT0_iT1_T2_DpNS2_10kernel_argIT3_EE,"",@"SHT_CUDA_INFO"
	.sectionflags	@""
	.align	4


	//----- nvinfo : EIATTR_CUDA_API_VERSION
	.align		4
        /*0000*/ 	.byte	0x04, 0x37
        /*0002*/ 	.short	(.L_580 - .L_579)
.L_579:
        /*0004*/ 	.word	0x00000082


	//----- nvinfo : EIATTR_KPARAM_INFO
	.align		4
.L_580:
        /*0008*/ 	.byte	0x04, 0x17
        /*000a*/ 	.short	(.L_582 - .L_581)
.L_581:
        /*000c*/ 	.word	0x00000000
        /*0010*/ 	.short	0x0004
        /*0012*/ 	.short	0x0018
        /*0014*/ 	.byte	0x00, 0xf0, 0x41, 0x00


	//----- nvinfo : EIATTR_KPARAM_INFO
	.align		4
.L_582:
        /*0018*/ 	.byte	0x04, 0x17
        /*001a*/ 	.short	(.L_584 - .L_583)
.L_583:
        /*001c*/ 	.word	0x00000000
        /*0020*/ 	.short	0x0003
        /*0022*/ 	.short	0x0010
        /*0024*/ 	.byte	0x00, 0xf5, 0x21, 0x00


	//----- nvinfo : EIATTR_KPARAM_INFO
	.align		4
.L_584:
        /*0028*/ 	.byte	0x04, 0x17
        /*002a*/ 	.short	(.L_586 - .L_585)
.L_585:
        /*002c*/ 	.word	0x00000000
        /*0030*/ 	.short	0x0002
        /*0032*/ 	.short	0x000c
        /*0034*/ 	.byte	0x00, 0xf0, 0x05, 0x00


	//----- nvinfo : EIATTR_KPARAM_INFO
	.align		4
.L_586:
        /*0038*/ 	.byte	0x04, 0x17
        /*003a*/ 	.short	(.L_588 - .L_587)
.L_587:
        /*003c*/ 	.word	0x00000000
        /*0040*/ 	.short	0x0001
        /*0042*/ 	.short	0x0008
        /*0044*/ 	.byte	0x00, 0xf0, 0x11, 0x00


	//----- nvinfo : EIATTR_KPARAM_INFO
	.align		4
.L_588:
        /*0048*/ 	.byte	0x04, 0x17
        /*004a*/ 	.short	(.L_590 - .L_589)
.L_589:
        /*004c*/ 	.word	0x00000000
        /*0050*/ 	.short	0x0000
        /*0052*/ 	.short	0x0000
        /*0054*/ 	.byte	0x00, 0xf0, 0x21, 0x00


	//----- nvinfo : EIATTR_SPARSE_MMA_MASK
	.align		4
.L_590:
        /*0058*/ 	.byte	0x03, 0x50
        /*005a*/ 	.short	0x0000


	//----- nvinfo : EIATTR_MAXREG_COUNT
	.align		4
        /*005c*/ 	.byte	0x03, 0x1b
        /*005e*/ 	.short	0x00ff


	//----- nvinfo : EIATTR_MERCURY_ISA_VERSION
	.align		4
        /*0060*/ 	.byte	0x03, 0x5f
        /*0062*/ 	.short	0x0101


	//----- nvinfo : EIATTR_VRC_CTA_INIT_COUNT
	.align		4
        /*0064*/ 	.byte	0x02, 0x4a
	.zero		1
	.zero		1


	//----- nvinfo : EIATTR_EXIT_INSTR_OFFSETS
	.align		4
        /*0068*/ 	.byte	0x04, 0x1c
        /*006a*/ 	.short	(.L_592 - .L_591)


	//   ....[0]....
.L_591:
        /*006c*/ 	.word	0x00000330


	//   ....[1]....
        /*0070*/ 	.word	0x00000bd0


	//   ....[2]....
        /*0074*/ 	.word	0x00000e40


	//   ....[3]....
        /*0078*/ 	.word	0x00000fa0


	//   ....[4]....
        /*007c*/ 	.word	0x00000fd0


	//   ....[5]....
        /*0080*/ 	.word	0x00001040


	//   ....[6]....
        /*0084*/ 	.word	0x00001070


	//   ....[7]....
        /*0088*/ 	.word	0x000016a0


	//   ....[8]....
        /*008c*/ 	.word	0x00001940


	//   ....[9]....
        /*0090*/ 	.word	0x00001ae0


	//   ....[10]....
        /*0094*/ 	.word	0x00001c30


	//----- nvinfo : EIATTR_MAX_THREADS
	.align		4
.L_592:
        /*0098*/ 	.byte	0x04, 0x05
        /*009a*/ 	.short	(.L_594 - .L_593)
.L_593:
        /*009c*/ 	.word	0x00000080
        /*00a0*/ 	.word	0x00000001
        /*00a4*/ 	.word	0x00000001


	//----- nvinfo : EIATTR_CRS_STACK_SIZE
	.align		4
.L_594:
        /*00a8*/ 	.byte	0x04, 0x1e
        /*00aa*/ 	.short	(.L_596 - .L_595)
.L_595:
        /*00ac*/ 	.word	0x00000000


	//----- nvinfo : EIATTR_CBANK_PARAM_SIZE
	.align		4
.L_596:
        /*00b0*/ 	.byte	0x03, 0x19
        /*00b2*/ 	.short	0x0028


	//----- nvinfo : EIATTR_PARAM_CBANK
	.align		4
        /*00b4*/ 	.byte	0x04, 0x0a
        /*00b6*/ 	.short	(.L_598 - .L_597)
	.align		4
.L_597:
        /*00b8*/ 	.word	index@(.nv.constant0._ZN3cub18CUB_300001_SM_10006detail9transform16transform_kernelINS2_10policy_hubILb1EN4cuda3std3__45tupleIJP10DEInstanceEEEE10policy1000ElNS7_10__identityESA_JSA_EEEvT0_iT1_T2_DpNS2_10kernel_argIT3_EE)
        /*00bc*/ 	.short	0x0380
        /*00be*/ 	.short	0x0028


	//----- nvinfo : EIATTR_SW_WAR
	.align		4
.L_598:
        /*00c0*/ 	.byte	0x04, 0x36
        /*00c2*/ 	.short	(.L_600 - .L_599)
.L_599:
        /*00c4*/ 	.word	0x00000008
.L_600:


//--------------------- .nv.info._ZN3cub18CUB_300001_SM_10006detail9transform16transform_kernelINS2_10policy_hubILb1EN4cuda3std3__45tupleIJP10DEInstanceEEEE10policy1000EiNS7_10__identityESA_JSA_EEEvT0_iT1_T2_DpNS2_10kernel_argIT3_EE --------------------------
	.section	.nv.info._ZN3cub18CUB_300001_SM_10006detail9transform16transform_kernelINS2_10policy_hubILb1EN4cuda3std3__45tupleIJP10DEInstanceEEEE10policy1000EiNS7_10__identityESA_JSA_EEEvT0_iT1_T2_DpNS2_10kernel_argIT3_EE,"",@"SHT_CUDA_INFO"
	.sectionflags	@""
	.align	4


	//----- nvinfo : EIATTR_CUDA_API_VERSION
	.align		4
        /*0000*/ 	.byte	0x04, 0x37
        /*0002*/ 	.short	(.L_602 - .L_601)
.L_601:
        /*0004*/ 	.word	0x00000082


	//----- nvinfo : EIATTR_KPARAM_INFO
	.align		4
.L_602:
        /*0008*/ 	.byte	0x04, 0x17
        /*000a*/ 	.short	(.L_604 - .L_603)
.L_603:
        /*000c*/ 	.word	0x00000000
        /*0010*/ 	.short	0x0004
        /*0012*/ 	.short	0x0018
        /*0014*/ 	.byte	0x00, 0xf0, 0x41, 0x00


	//----- nvinfo : EIATTR_KPARAM_INFO
	.align		4
.L_604:
        /*0018*/ 	.byte	0x04, 0x17
        /*001a*/ 	.short	(.L_606 - .L_605)
.L_605:
        /*001c*/ 	.word	0x00000000
        /*0020*/ 	.short	0x0003
        /*0022*/ 	.short	0x0010
        /*0024*/ 	.byte	0x00, 0xf5, 0x21, 0x00


	//----- nvinfo : EIATTR_KPARAM_INFO
	.align		4
.L_606:
        /*0028*/ 	.byte	0x04, 0x17
        /*002a*/ 	.short	(.L_608 - .L_607)
.L_607:
        /*002c*/ 	.word	0x00000000
        /*0030*/ 	.short	0x0002
        /*0032*/ 	.short	0x0008
        /*0034*/ 	.byte	0x00, 0xf0, 0x05, 0x00


	//----- nvinfo : EIATTR_KPARAM_INFO
	.align		4
.L_608:
        /*0038*/ 	.byte	0x04, 0x17
        /*003a*/ 	.short	(.L_610 - .L_609)
.L_609:
        /*003c*/ 	.word	0x00000000
        /*0040*/ 	.short	0x0001
        /*0042*/ 	.short	0x0004
        /*0044*/ 	.byte	0x00, 0xf0, 0x11, 0x00


	//----- nvinfo : EIATTR_KPARAM_INFO
	.align		4
.L_610:
        /*0048*/ 	.byte	0x04, 0x17
        /*004a*/ 	.short	(.L_612 - .L_611)
.L_611:
        /*004c*/ 	.word	0x00000000
        /*0050*/ 	.short	0x0000
        /*0052*/ 	.short	0x0000
        /*0054*/ 	.byte	0x00, 0xf0, 0x11, 0x00


	//----- nvinfo : EIATTR_SPARSE_MMA_MASK
	.align		4
.L_612:
        /*0058*/ 	.byte	0x03, 0x50
        /*005a*/ 	.short	0x0000


	//----- nvinfo : EIATTR_MAXREG_COUNT
	.align		4
        /*005c*/ 	.byte	0x03, 0x1b
        /*005e*/ 	.short	0x00ff


	//----- nvinfo : EIATTR_MERCURY_ISA_VERSION
	.align		4
        /*0060*/ 	.byte	0x03, 0x5f
        /*0062*/ 	.short	0x0101


	//----- nvinfo : EIATTR_VRC_CTA_INIT_COUNT
	.align		4
        /*0064*/ 	.byte	0x02, 0x4a
	.zero		1
	.zero		1


	//----- nvinfo : EIATTR_EXIT_INSTR_OFFSETS
	.align		4
        /*0068*/ 	.byte	0x04, 0x1c
        /*006a*/ 	.short	(.L_614 - .L_613)


	//   ....[0]....
.L_613:
        /*006c*/ 	.word	0x00000260


	//   ....[1]....
        /*0070*/ 	.word	0x000008a0


	//   ....[2]....
        /*0074*/ 	.word	0x00000b60


	//   ....[3]....
        /*0078*/ 	.word	0x00000d10


	//   ....[4]....
        /*007c*/ 	.word	0x00000ea0


	//   ....[5]....
        /*0080*/ 	.word	0x00000ed0


	//   ....[6]....
        /*0084*/ 	.word	0x00001320


	//   ....[7]....
        /*0088*/ 	.word	0x000015d0


	//   ....[8]....
        /*008c*/ 	.word	0x00001750


	//   ....[9]....
        /*0090*/ 	.word	0x00001780


	//   ....[10]....
        /*0094*/ 	.word	0x00001800


	//----- nvinfo : EIATTR_MAX_THREADS
	.align		4
.L_614:
        /*0098*/ 	.byte	0x04, 0x05
        /*009a*/ 	.short	(.L_616 - .L_615)
.L_615:
        /*009c*/ 	.word	0x00000080
        /*00a0*/ 	.word	0x00000001
        /*00a4*/ 	.word	0x00000001


	//----- nvinfo : EIATTR_CRS_STACK_SIZE
	.align		4
.L_616:
        /*00a8*/ 	.byte	0x04, 0x1e
        /*00aa*/ 	.short	(.L_618 - .L_617)
.L_617:
        /*00ac*/ 	.word	0x00000000


	//----- nvinfo : EIATTR_CBANK_PARAM_SIZE
	.align		4
.L_618:
        /*00b0*/ 	.byte	0x03, 0x19
        /*00b2*/ 	.short	0x0028


	//----- nvinfo : EIATTR_PARAM_CBANK
	.align		4
        /*00b4*/ 	.byte	0x04, 0x0a
        /*00b6*/ 	.short	(.L_620 - .L_619)
	.align		4
.L_619:
        /*00b8*/ 	.word	index@(.nv.constant0._ZN3cub18CUB_300001_SM_10006detail9transform16transform_kernelINS2_10policy_hubILb1EN4cuda3std3__45tupleIJP10DEInstanceEEEE10policy1000EiNS7_10__identityESA_JSA_EEEvT0_iT1_T2_DpNS2_10kernel_argIT3_EE)
        /*00bc*/ 	.short	0x0380
        /*00be*/ 	.short	0x0028


	//----- nvinfo : EIATTR_SW_WAR
	.align		4
.L_620:
        /*00c0*/ 	.byte	0x04, 0x36
        /*00c2*/ 	.short	(.L_622 - .L_621)
.L_621:
        /*00c4*/ 	.word	0x00000008
.L_622:


//--------------------- .nv.info._ZN3cub18CUB_300001_SM_10006detail9transform16transform_kernelINS2_10policy_hubILb1EN4cuda3std3__45tupleIJN6thrust24THRUST_300001_SM_1000_NS10device_ptrI10DEInstanceEEEEEE10policy1000ElNS7_10__identityEPSC_JSI_EEEvT0_iT1_T2_DpNS2_10kernel_argIT3_EE --------------------------
	.section	.nv.info._ZN3cub18CUB_300001_SM_10006detail9transform16transform_kernelINS2_10policy_hubILb1EN4cuda3std3__45tupleIJN6thrust24THRUST_300001_SM_1000_NS10device_ptrI10DEInstanceEEEEEE10policy1000ElNS7_10__identityEPSC_JSI_EEEvT0_iT1_T2_DpNS2_10kernel_argIT3_EE,"",@"SHT_CUDA_INFO"
	.sectionflags	@""
	.align	4


	//----- nvinfo : EIATTR_CUDA_API_VERSION
	.align		4
        /*0000*/ 	.byte	0x04, 0x37
        /*0002*/ 	.short	(.L_624 - .L_623)
.L_623:
        /*0004*/ 	.word	0x00000082


	//----- nvinfo : EIATTR_KPARAM_INFO
	.align		4
.L_624:
        /*0008*/ 	.byte	0x04, 0x17
        /*000a*/ 	.short	(.L_626 - .L_625)
.L_625:
        /*000c*/ 	.word	0x00000000
        /*0010*/ 	.short	0x0004
        /*0012*/ 	.short	0x0018
        /*0014*/ 	.byte	0x00, 0xf0, 0x41, 0x00


	//----- nvinfo : EIATTR_KPARAM_INFO
	.align		4
.L_626:
        /*0018*/ 	.byte	0x04, 0x17
        /*001a*/ 	.short	(.L_628 - .L_627)
.L_627:
        /*001c*/ 	.word	0x00000000
        /*0020*/ 	.short	0x0003
        /*0022*/ 	.short	0x0010
        /*0024*/ 	.byte	0x00, 0xf5, 0x21, 0x00


	//----- nvinfo : EIATTR_KPARAM_INFO
	.align		4
.L_628:
        /*0028*/ 	.byte	0x04, 0x17
        /*002a*/ 	.short	(.L_630 - .L_629)
.L_629:
        /*002c*/ 	.word	0x00000000
        /*0030*/ 	.short	0x0002
        /*0032*/ 	.short	0x000c
        /*0034*/ 	.byte	0x00, 0xf0, 0x05, 0x00


	//----- nvinfo : EIATTR_KPARAM_INFO
	.align		4
.L_630:
        /*0038*/ 	.byte	0x04, 0x17
        /*003a*/ 	.short	(.L_632 - .L_631)
.L_631:
        /*003c*/ 	.word	0x00000000
        /*0040*/ 	.short	0x0001
        /*0042*/ 	.short	0x0008
        /*0044*/ 	.byte	0x00, 0xf0, 0x11, 0x00


	//----- nvinfo : EIATTR_KPARAM_INFO
	.align		4
.L_632:
        /*0048*/ 	.byte	0x04, 0x17
        /*004a*/ 	.short	(.L_634 - .L_633)
.L_633:
        /*004c*/ 	.word	0x00000000
        /*0050*/ 	.short	0x0000
        /*0052*/ 	.short	0x0000
        /*0054*/ 	.byte	0x00, 0xf0, 0x21, 0x00


	//----- nvinfo : EIATTR_SPARSE_MMA_MASK
	.align		4
.L_634:
        /*0058*/ 	.byte	0x03, 0x50
        /*005a*/ 	.short	0x0000


	//----- nvinfo : EIATTR_MAXREG_COUNT
	.align		4
        /*005c*/ 	.byte	0x03, 0x1b
        /*005e*/ 	.short	0x00ff


	//----- nvinfo : EIATTR_MERCURY_ISA_VERSION
	.align		4
        /*0060*/ 	.byte	0x03, 0x5f
        /*0062*/ 	.short	0x0101


	//----- nvinfo : EIATTR_VRC_CTA_INIT_COUNT
	.align		4
        /*0064*/ 	.byte	0x02, 0x4a
	.zero		1
	.zero		1


	//----- nvinfo : EIATTR_EXIT_INSTR_OFFSETS
	.align		4
        /*0068*/ 	.byte	0x04, 0x1c
        /*006a*/ 	.short	(.L_636 - .L_635)


	//   ....[0]....
.L_635:
        /*006c*/ 	.word	0x00000330


	//   ....[1]....
        /*0070*/ 	.word	0x00000bd0


	//   ....[2]....
        /*0074*/ 	.word	0x00000e40


	//   ....[3]....
        /*0078*/ 	.word	0x00000fa0


	//   ....[4]....
        /*007c*/ 	.word	0x00000fd0


	//   ....[5]....
        /*0080*/ 	.word	0x00001040


	//   ....[6]....
        /*0084*/ 	.word	0x00001070


	//   ....[7]....
        /*0088*/ 	.word	0x000016a0


	//   ....[8]....
        /*008c*/ 	.word	0x00001940


	//   ....[9]....
        /*0090*/ 	.word	0x00001ae0


	//   ....[10]....
        /*0094*/ 	.word	0x00001c30


	//----- nvinfo : EIATTR_MAX_THREADS
	.align		4
.L_636:
        /*0098*/ 	.byte	0x04, 0x05
        /*009a*/ 	.short	(.L_638 - .L_637)
.L_637:
        /*009c*/ 	.word	0x00000080
        /*00a0*/ 	.word	0x00000001
        /*00a4*/ 	.word	0x00000001


	//----- nvinfo : EIATTR_CRS_STACK_SIZE
	.align		4
.L_638:
        /*00a8*/ 	.byte	0x04, 0x1e
        /*00aa*/ 	.short	(.L_640 - .L_639)
.L_639:
        /*00ac*/ 	.word	0x00000000


	//----- nvinfo : EIATTR_CBANK_PARAM_SIZE
	.align		4
.L_640:
        /*00b0*/ 	.byte	0x03, 0x19
        /*00b2*/ 	.short	0x0028


	//----- nvinfo : EIATTR_PARAM_CBANK
	.align		4
        /*00b4*/ 	.byte	0x04, 0x0a
        /*00b6*/ 	.short	(.L_642 - .L_641)
	.align		4
.L_641:
        /*00b8*/ 	.word	index@(.nv.constant0._ZN3cub18CUB_300001_SM_10006detail9transform16transform_kernelINS2_10policy_hubILb1EN4cuda3std3__45tupleIJN6thrust24THRUST_300001_SM_1000_NS10device_ptrI10DEInstanceEEEEEE10policy1000ElNS7_10__identityEPSC_JSI_EEEvT0_iT1_T2_DpNS2_10kernel_argIT3_EE)
        /*00bc*/ 	.short	0x0380
        /*00be*/ 	.short	0x0028


	//----- nvinfo : EIATTR_SW_WAR
	.align		4
.L_642:
        /*00c0*/ 	.byte	0x04, 0x36
        /*00c2*/ 	.short	(.L_644 - .L_643)
.L_643:
        /*00c4*/ 	.word	0x00000008
.L_644:


//--------------------- .nv.info._ZN3cub18CUB_300001_SM_10006detail9transform16transform_kernelINS2_10policy_hubILb1EN4cuda3std3__45tupleIJN6thrust24THRUST_300001_SM_1000_NS10device_ptrI10DEInstanceEEEEEE10policy1000EiNS7_10__identityEPSC_JSI_EEEvT0_iT1_T2_DpNS2_10kernel_argIT3_EE --------------------------
	.section	.nv.info._ZN3cub18CUB_300001_SM_10006detail9transform16transform_kernelINS2_10policy_hubILb1EN4cuda3std3__45tupleIJN6thrust24THRUST_300001_SM_1000_NS10device_ptrI10DEInstanceEEEEEE10policy1000EiNS7_10__identityEPSC_JSI_EEEvT0_iT1_T2_DpNS2_10kernel_argIT3_EE,"",@"SHT_CUDA_INFO"
	.sectionflags	@""
	.align	4


	//----- nvinfo : EIATTR_CUDA_API_VERSION
	.align		4
        /*0000*/ 	.byte	0x04, 0x37
        /*0002*/ 	.short	(.L_646 - .L_645)
.L_645:
        /*0004*/ 	.word	0x00000082


	//----- nvinfo : EIATTR_KPARAM_INFO
	.align		4
.L_646:
        /*0008*/ 	.byte	0x04, 0x17
        /*000a*/ 	.short	(.L_648 - .L_647)
.L_647:
        /*000c*/ 	.word	0x00000000
        /*0010*/ 	.short	0x0004
        /*0012*/ 	.short	0x0018
        /*0014*/ 	.byte	0x00, 0xf0, 0x41, 0x00


	//----- nvinfo : EIATTR_KPARAM_INFO
	.align		4
.L_648:
        /*0018*/ 	.byte	0x04, 0x17
        /*001a*/ 	.short	(.L_650 - .L_649)
.L_649:
        /*001c*/ 	.word	0x00000000
        /*0020*/ 	.short	0x0003
        /*0022*/ 	.short	0x0010
        /*0024*/ 	.byte	0x00, 0xf5, 0x21, 0x00


	//----- nvinfo : EIATTR_KPARAM_INFO
	.align		4
.L_650:
        /*0028*/ 	.byte	0x04, 0x17
        /*002a*/ 	.short	(.L_652 - .L_651)
.L_651:
        /*002c*/ 	.word	0x00000000
        /*0030*/ 	.short	0x0002
        /*0032*/ 	.short	0x0008
        /*0034*/ 	.byte	0x00, 0xf0, 0x05, 0x00


	//----- nvinfo : EIATTR_KPARAM_INFO
	.align		4
.L_652:
        /*0038*/ 	.byte	0x04, 0x17
        /*003a*/ 	.short	(.L_654 - .L_653)
.L_653:
        /*003c*/ 	.word	0x00000000
        /*0040*/ 	.short	0x0001
        /*0042*/ 	.short	0x0004
        /*0044*/ 	.byte	0x00, 0xf0, 0x11, 0x00


	//----- nvinfo : EIATTR_KPARAM_INFO
	.align		4
.L_654:
        /*0048*/ 	.byte	0x04, 0x17
        /*004a*/ 	.short	(.L_656 - .L_655)
.L_655:
        /*004c*/ 	.word	0x00000000
        /*0050*/ 	.short	0x0000
        /*0052*/ 	.short	0x0000
        /*0054*/ 	.byte	0x00, 0xf0, 0x11, 0x00


	//----- nvinfo : EIATTR_SPARSE_MMA_MASK
	.align		4
.L_656:
        /*0058*/ 	.byte	0x03, 0x50
        /*005a*/ 	.short	0x0000


	//----- nvinfo : EIATTR_MAXREG_COUNT
	.align		4
        /*005c*/ 	.byte	0x03, 0x1b
        /*005e*/ 	.short	0x00ff


	//----- nvinfo : EIATTR_MERCURY_ISA_VERSION
	.align		4
        /*0060*/ 	.byte	0x03, 0x5f
        /*0062*/ 	.short	0x0101


	//----- nvinfo : EIATTR_VRC_CTA_INIT_COUNT
	.align		4
        /*0064*/ 	.byte	0x02, 0x4a
	.zero		1
	.zero		1


	//----- nvinfo : EIATTR_EXIT_INSTR_OFFSETS
	.align		4
        /*0068*/ 	.byte	0x04, 0x1c
        /*006a*/ 	.short	(.L_658 - .L_657)


	//   ....[0]....
.L_657:
        /*006c*/ 	.word	0x00000260


	//   ....[1]....
        /*0070*/ 	.word	0x000008a0


	//   ....[2]....
        /*0074*/ 	.word	0x00000b60


	//   ....[3]....
        /*0078*/ 	.word	0x00000d10


	//   ....[4]....
        /*007c*/ 	.word	0x00000ea0


	//   ....[5]....
        /*0080*/ 	.word	0x00000ed0


	//   ....[6]....
        /*0084*/ 	.word	0x00001320


	//   ....[7]....
        /*0088*/ 	.word	0x000015d0


	//   ....[8]....
        /*008c*/ 	.word	0x00001750


	//   ....[9]....
        /*0090*/ 	.word	0x00001780


	//   ....[10]....
        /*0094*/ 	.word	0x00001800


	//----- nvinfo : EIATTR_MAX_THREADS
	.align		4
.L_658:
        /*0098*/ 	.byte	0x04, 0x05
        /*009a*/ 	.short	(.L_660 - .L_659)
.L_659:
        /*009c*/ 	.word	0x00000080
        /*00a0*/ 	.word	0x00000001
        /*00a4*/ 	.word	0x00000001


	//----- nvinfo : EIATTR_CRS_STACK_SIZE
	.align		4
.L_660:
        /*00a8*/ 	.byte	0x04, 0x1e
        /*00aa*/ 	.short	(.L_662 - .L_661)
.L_661:
        /*00ac*/ 	.word	0x00000000


	//----- nvinfo : EIATTR_CBANK_PARAM_SIZE
	.align		4
.L_662:
        /*00b0*/ 	.byte	0x03, 0x19
        /*00b2*/ 	.short	0x0028


	//----- nvinfo : EIATTR_PARAM_CBANK
	.align		4
        /*00b4*/ 	.byte	0x04, 0x0a
        /*00b6*/ 	.short	(.L_664 - .L_663)
	.align		4
.L_663:
        /*00b8*/ 	.word	index@(.nv.constant0._ZN3cub18CUB_300001_SM_10006detail9transform16transform_kernelINS2_10policy_hubILb1EN4cuda3std3__45tupleIJN6thrust24THRUST_300001_SM_1000_NS10device_ptrI10DEInstanceEEEEEE10policy1000EiNS7_10__identityEPSC_JSI_EEEvT0_iT1_T2_DpNS2_10kernel_argIT3_EE)
        /*00bc*/ 	.short	0x0380
        /*00be*/ 	.short	0x0028


	//----- nvinfo : EIATTR_SW_WAR
	.align		4
.L_664:
        /*00c0*/ 	.byte	0x04, 0x36
        /*00c2*/ 	.short	(.L_666 - .L_665)
.L_665:
        /*00c4*/ 	.word	0x00000008
.L_666:


//--------------------- .nv.info._ZN3cub18CUB_300001_SM_10006detail9transform16transform_kernelINS2_10policy_hubILb1EN4cuda3std3__45tupleIJN6thrust24THRUST_300001_SM_1000_NS6detail15normal_iteratorINSA_10device_ptrI10DEInstanceEEEESG_EEEE10policy1000ElN21DifferentialEvolution21randomized_comparisonESG_JPSE_SM_EEEvT0_iT1_T2_DpNS2_10kernel_argIT3_EE --------------------------
	.section	.nv.info._ZN3cub18CUB_300001_SM_10006detail9transform16transform_kernelINS2_10policy_hubILb1EN4cuda3std3__45tupleIJN6thrust24THRUST_300001_SM_1000_NS6detail15normal_iteratorINSA_10device_ptrI10DEInstanceEEEESG_EEEE10policy1000ElN21DifferentialEvolution21randomized_comparisonESG_JPSE_SM_EEEvT0_iT1_T2_DpNS2_10kernel_argIT3_EE,"",@"SHT_CUDA_INFO"
	.sectionflags	@""
	.align	4


	//----- nvinfo : EIATTR_CUDA_API_VERSION
	.align		4
        /*0000*/ 	.byte	0x04, 0x37
        /*0002*/ 	.short	(.L_668 - .L_667)
.L_667:
        /*0004*/ 	.word	0x00000082


	//----- nvinfo : EIATTR_KPARAM_INFO
	.align		4
.L_668:
        /*0008*/ 	.byte	0x04, 0x17
        /*000a*/ 	.short	(.L_670 - .L_669)
.L_669:
        /*000c*/ 	.word	0x00000000
        /*0010*/ 	.short	0x0005
        /*0012*/ 	.short	0x0048
        /*0014*/ 	.byte	0x00, 0xf0, 0x41, 0x00


	//----- nvinfo : EIATTR_KPARAM_INFO
	.align		4
.L_670:
        /*0018*/ 	.byte	0x04, 0x17
        /*001a*/ 	.short	(.L_672 - .L_671)
.L_671:
        /*001c*/ 	.word	0x00000000
        /*0020*/ 	.short	0x0004
        /*0022*/ 	.short	0x0038
        /*0024*/ 	.byte	0x00, 0xf0, 0x41, 0x00


	//----- nvinfo : EIATTR_KPARAM_INFO
	.align		4
.L_672:
        /*0028*/ 	.byte	0x04, 0x17
        /*002a*/ 	.short	(.L_674 - .L_673)
.L_673:
        /*002c*/ 	.word	0x00000000
        /*0030*/ 	.short	0x0003
        /*0032*/ 	.short	0x0030
        /*0034*/ 	.byte	0x00, 0xf0, 0x21, 0x00


	//----- nvinfo : EIATTR_KPARAM_INFO
	.align		4
.L_674:
        /*0038*/ 	.byte	0x04, 0x17
        /*003a*/ 	.short	(.L_676 - .L_675)
.L_675:
        /*003c*/ 	.word	0x00000000
        /*0040*/ 	.short	0x0002
        /*0042*/ 	.short	0x0010
        /*0044*/ 	.byte	0x00, 0xf0, 0x81, 0x00


	//----- nvinfo : EIATTR_KPARAM_INFO
	.align		4
.L_676:
        /*0048*/ 	.byte	0x04, 0x17
        /*004a*/ 	.short	(.L_678 - .L_677)
.L_677:
        /*004c*/ 	.word	0x00000000
        /*0050*/ 	.short	0x0001
        /*0052*/ 	.short	0x0008
        /*0054*/ 	.byte	0x00, 0xf0, 0x11, 0x00


	//----- nvinfo : EIATTR_KPARAM_INFO
	.align		4
.L_678:
        /*0058*/ 	.byte	0x04, 0x17
        /*005a*/ 	.short	(.L_680 - .L_679)
.L_679:
        /*005c*/ 	.word	0x00000000
        /*0060*/ 	.short	0x0000
        /*0062*/ 	.short	0x0000
        /*0064*/ 	.byte	0x00, 0xf0, 0x21, 0x00


	//----- nvinfo : EIATTR_SPARSE_MMA_MASK
	.align		4
.L_680:
        /*0068*/ 	.byte	0x03, 0x50
        /*006a*/ 	.short	0x0000


	//----- nvinfo : EIATTR_MAXREG_COUNT
	.align		4
        /*006c*/ 	.byte	0x03, 0x1b
        /*006e*/ 	.short	0x00ff


	//----- nvinfo : EIATTR_MERCURY_ISA_VERSION
	.align		4
        /*0070*/ 	.byte	0x03, 0x5f
        /*0072*/ 	.short	0x0101


	//----- nvinfo : EIATTR_VRC_CTA_INIT_COUNT
	.align		4
        /*0074*/ 	.byte	0x02, 0x4a
	.zero		1
	.zero		1


	//----- nvinfo : EIATTR_EXIT_INSTR_OFFSETS
	.align		4
        /*0078*/ 	.byte	0x04, 0x1c
        /*007a*/ 	.short	(.L_682 - .L_681)


	//   ....[0]....
.L_681:
        /*007c*/ 	.word	0x00000460


	//   ....[1]....
        /*0080*/ 	.word	0x00001470


	//   ....[2]....
        /*0084*/ 	.word	0x00001950


	//   ....[3]....
        /*0088*/ 	.word	0x00001980


	//   ....[4]....
        /*008c*/ 	.word	0x00002760


	//   ....[5]....
        /*0090*/ 	.word	0x00002e70


	//   ....[6]....
        /*0094*/ 	.word	0x000031c0


	//----- nvinfo : EIATTR_MAX_THREADS
	.align		4
.L_682:
        /*0098*/ 	.byte	0x04, 0x05
        /*009a*/ 	.short	(.L_684 - .L_683)
.L_683:
        /*009c*/ 	.word	0x00000080
        /*00a0*/ 	.word	0x00000001
        /*00a4*/ 	.word	0x00000001


	//----- nvinfo : EIATTR_CRS_STACK_SIZE
	.align		4
.L_684:
        /*00a8*/ 	.byte	0x04, 0x1e
        /*00aa*/ 	.short	(.L_686 - .L_685)
.L_685:
        /*00ac*/ 	.word	0x00000000


	//----- nvinfo : EIATTR_CBANK_PARAM_SIZE
	.align		4
.L_686:
        /*00b0*/ 	.byte	0x03, 0x19
        /*00b2*/ 	.short	0x0058


	//----- nvinfo : EIATTR_PARAM_CBANK
	.align		4
        /*00b4*/ 	.byte	0x04, 0x0a
        /*00b6*/ 	.short	(.L_688 - .L_687)
	.align		4
.L_687:
        /*00b8*/ 	.word	index@(.nv.constant0._ZN3cub18CUB_300001_SM_10006detail9transform16transform_kernelINS2_10policy_hubILb1EN4cuda3std3__45tupleIJN6thrust24THRUST_300001_SM_1000_NS6detail15normal_iteratorINSA_10device_ptrI10DEInstanceEEEESG_EEEE10policy1000ElN21DifferentialEvolution21randomized_comparisonESG_JPSE_SM_EEEvT0_iT1_T2_DpNS2_10kernel_argIT3_EE)
        /*00bc*/ 	.short	0x0380
        /*00be*/ 	.short	0x0058


	//----- nvinfo : EIATTR_SW_WAR
	.align		4
.L_688:
        /*00c0*/ 	.byte	0x04, 0x36
        /*00c2*/ 	.short	(.L_690 - .L_689)
.L_689:
        /*00c4*/ 	.word	0x00000008
.L_690:


//--------------------- .nv.info._ZN3cub18CUB_300001_SM_10006detail9transform16transform_kernelINS2_10policy_hubILb1EN4cuda3std3__45tupleIJN6thrust24THRUST_300001_SM_1000_NS6detail15normal_iteratorINSA_10device_ptrI10DEInstanceEEEESG_EEEE10policy1000EiN21DifferentialEvolution21randomized_comparisonESG_JPSE_SM_EEEvT0_iT1_T2_DpNS2_10kernel_argIT3_EE --------------------------
	.section	.nv.info._ZN3cub18CUB_300001_SM_10006detail9transform16transform_kernelINS2_10policy_hubILb1EN4cuda3std3__45tupleIJN6thrust24THRUST_300001_SM_1000_NS6detail15normal_iteratorINSA_10device_ptrI10DEInstanceEEEESG_EEEE10policy1000EiN21DifferentialEvolution21randomized_comparisonESG_JPSE_SM_EEEvT0_iT1_T2_DpNS2_10kernel_argIT3_EE,"",@"SHT_CUDA_INFO"
	.sectionflags	@""
	.align	4


	//----- nvinfo : EIATTR_CUDA_API_VERSION
	.align		4
        /*0000*/ 	.byte	0x04, 0x37
        /*0002*/ 	.short	(.L_692 - .L_691)
.L_691:
        /*0004*/ 	.word	0x00000082


	//----- nvinfo : EIATTR_KPARAM_INFO
	.align		4
.L_692:
        /*0008*/ 	.byte	0x04, 0x17
        /*000a*/ 	.short	(.L_694 - .L_693)
.L_693:
        /*000c*/ 	.word	0x00000000
        /*0010*/ 	.short	0x0005
        /*0012*/ 	.short	0x0040
        /*0014*/ 	.byte	0x00, 0xf0, 0x41, 0x00


	//----- nvinfo : EIATTR_KPARAM_INFO
	.align		4
.L_694:
        /*0018*/ 	.byte	0x04, 0x17
        /*001a*/ 	.short	(.L_696 - .L_695)
.L_695:
        /*001c*/ 	.word	0x00000000
        /*0020*/ 	.short	0x0004
        /*0022*/ 	.short	0x0030
        /*0024*/ 	.byte	0x00, 0xf0, 0x41, 0x00


	//----- nvinfo : EIATTR_KPARAM_INFO
	.align		4
.L_696:
        /*0028*/ 	.byte	0x04, 0x17
        /*002a*/ 	.short	(.L_698 - .L_697)
.L_697:
        /*002c*/ 	.word	0x00000000
        /*0030*/ 	.short	0x0003
        /*0032*/ 	.short	0x0028
        /*0034*/ 	.byte	0x00, 0xf0, 0x21, 0x00


	//----- nvinfo : EIATTR_KPARAM_INFO
	.align		4
.L_698:
        /*0038*/ 	.byte	0x04, 0x17
        /*003a*/ 	.short	(.L_700 - .L_699)
.L_699:
        /*003c*/ 	.word	0x00000000
        /*0040*/ 	.short	0x0002
        /*0042*/ 	.short	0x0008
        /*0044*/ 	.byte	0x00, 0xf0, 0x81, 0x00


	//----- nvinfo : EIATTR_KPARAM_INFO
	.align		4
.L_700:
        /*0048*/ 	.byte	0x04, 0x17
        /*004a*/ 	.short	(.L_702 - .L_701)
.L_701:
        /*004c*/ 	.word	0x00000000
        /*0050*/ 	.short	0x0001
        /*0052*/ 	.short	0x0004
        /*0054*/ 	.byte	0x00, 0xf0, 0x11, 0x00


	//----- nvinfo : EIATTR_KPARAM_INFO
	.align		4
.L_702:
        /*0058*/ 	.byte	0x04, 0x17
        /*005a*/ 	.short	(.L_704 - .L_703)
.L_703:
        /*005c*/ 	.word	0x00000000
        /*0060*/ 	.short	0x0000
        /*0062*/ 	.short	0x0000
        /*0064*/ 	.byte	0x00, 0xf0, 0x11, 0x00


	//----- nvinfo : EIATTR_SPARSE_MMA_MASK
	.align		4
.L_704:
        /*0068*/ 	.byte	0x03, 0x50
        /*006a*/ 	.short	0x0000


	//----- nvinfo : EIATTR_MAXREG_COUNT
	.align		4
        /*006c*/ 	.byte	0x03, 0x1b
        /*006e*/ 	.short	0x00ff


	//----- nvinfo : EIATTR_ANNOTATIONS
	.align		4
        /*0070*/ 	.byte	0x04, 0x55
        /*0072*/ 	.short	(.L_706 - .L_705)


	//   ....[0]....
.L_705:
        /*0074*/ 	.word	0x00000001
        /*0078*/ 	.byte	0x90, 0x03, 0x00, 0x00, 0x01, 0x00, 0x00, 0x00, 0x30, 0x04, 0x00, 0x00, 0x01, 0x00, 0x00, 0x00
        /*0088*/ 	.byte	0x80, 0x11, 0x00, 0x00, 0x01, 0x00, 0x00, 0x00, 0x20, 0x17, 0x00, 0x00, 0x01, 0x00, 0x00, 0x00
        /*0098*/ 	.byte	0x30, 0x18, 0x00, 0x00, 0x01, 0x00, 0x00, 0x00, 0xa0, 0x18, 0x00, 0x00


	//----- nvinfo : EIATTR_MERCURY_ISA_VERSION
	.align		4
.L_706:
        /*00a4*/ 	.byte	0x03, 0x5f
        /*00a6*/ 	.short	0x0101


	//----- nvinfo : EIATTR_VRC_CTA_INIT_COUNT
	.align		4
        /*00a8*/ 	.byte	0x02, 0x4a
	.zero		1
	.zero		1


	//----- nvinfo : EIATTR_EXIT_INSTR_OFFSETS
	.align		4
        /*00ac*/ 	.byte	0x04, 0x1c
        /*00ae*/ 	.short	(.L_708 - .L_707)


	//   ....[0]....
.L_707:
        /*00b0*/ 	.word	0x00000360


	//   ....[1]....
        /*00b4*/ 	.word	0x00001150


	//   ....[2]....
        /*00b8*/ 	.word	0x00001890


	//   ....[3]....
        /*00bc*/ 	.word	0x00001bf0


	//   ....[4]....
        /*00c0*/ 	.word	0x00001c20


	//   ....[5]....
        /*00c4*/ 	.word	0x00002b80


	//   ....[6]....
        /*00c8*/ 	.word	0x00002fd0


	//----- nvinfo : EIATTR_MAX_THREADS
	.align		4
.L_708:
        /*00cc*/ 	.byte	0x04, 0x05
        /*00ce*/ 	.short	(.L_710 - .L_709)
.L_709:
        /*00d0*/ 	.word	0x00000080
        /*00d4*/ 	.word	0x00000001
        /*00d8*/ 	.word	0x00000001


	//----- nvinfo : EIATTR_CRS_STACK_SIZE
	.align		4
.L_710:
        /*00dc*/ 	.byte	0x04, 0x1e
        /*00de*/ 	.short	(.L_712 - .L_711)
.L_711:
        /*00e0*/ 	.word	0x00000000


	//----- nvinfo : EIATTR_CBANK_PARAM_SIZE
	.align		4
.L_712:
        /*00e4*/ 	.byte	0x03, 0x19
        /*00e6*/ 	.short	0x0050


	//----- nvinfo : EIATTR_PARAM_CBANK
	.align		4
        /*00e8*/ 	.byte	0x04, 0x0a
        /*00ea*/ 	.short	(.L_714 - .L_713)
	.align		4
.L_713:
        /*00ec*/ 	.word	index@(.nv.constant0._ZN3cub18CUB_300001_SM_10006detail9transform16transform_kernelINS2_10policy_hubILb1EN4cuda3std3__45tupleIJN6thrust24THRUST_300001_SM_1000_NS6detail15normal_iteratorINSA_10device_ptrI10DEInstanceEEEESG_EEEE10policy1000EiN21DifferentialEvolution21randomized_comparisonESG_JPSE_SM_EEEvT0_iT1_T2_DpNS2_10kernel_argIT3_EE)
        /*00f0*/ 	.short	0x0380
        /*00f2*/ 	.short	0x0050


	//----- nvinfo : EIATTR_SW_WAR
	.align		4
.L_714:
        /*00f4*/ 	.byte	0x04, 0x36
        /*00f6*/ 	.short	(.L_716 - .L_715)
.L_715:
        /*00f8*/ 	.word	0x00000008
.L_716:


//--------------------- .nv.info._ZN3cub18CUB_300001_SM_10006detail9transform16transform_kernelINS2_10policy_hubILb1EN4cuda3std3__45tupleIJN6thrust24THRUST_300001_SM_1000_NS7pointerI10DEInstanceNSA_8cuda_cub3tagENSA_11use_defaultESF_EEEEEE10policy1000ElNS7_10__identityEPSC_JSL_EEEvT0_iT1_T2_DpNS2_10kernel_argIT3_EE --------------------------
	.section	.nv.info._ZN3cub18CUB_300001_SM_10006detail9transform16transform_kernelINS2_10policy_hubILb1EN4cuda3std3__45tupleIJN6thrust24THRUST_300001_SM_1000_NS7pointerI10DEInstanceNSA_8cuda_cub3tagENSA_11use_defaultESF_EEEEEE10policy1000ElNS7_10__identityEPSC_JSL_EEEvT0_iT1_T2_DpNS2_10kernel_argIT3_EE,"",@"SHT_CUDA_INFO"
	.sectionflags	@""
	.align	4


	//----- nvinfo : EIATTR_CUDA_API_VERSION
	.align		4
        /*0000*/ 	.byte	0x04, 0x37
        /*0002*/ 	.short	(.L_718 - .L_717)
.L_717:
        /*0004*/ 	.word	0x00000082


	//----- nvinfo : EIATTR_KPARAM_INFO
	.align		4
.L_718:
        /*0008*/ 	.byte	0x04, 0x17
        /*000a*/ 	.short	(.L_720 - .L_719)
.L_719:
        /*000c*/ 	.word	0x00000000
        /*0010*/ 	.short	0x0004
        /*0012*/ 	.short	0x0018
        /*0014*/ 	.byte	0x00, 0xf0, 0x41, 0x00


	//----- nvinfo : EIATTR_KPARAM_INFO
	.align		4
.L_720:
        /*0018*/ 	.byte	0x04, 0x17
        /*001a*/ 	.short	(.L_722 - .L_721)
.L_721:
        /*001c*/ 	.word	0x00000000
        /*0020*/ 	.short	0x0003
        /*0022*/ 	.short	0x0010
        /*0024*/ 	.byte	0x00, 0xf5, 0x21, 0x00


	//----- nvinfo : EIATTR_KPARAM_INFO
	.align		4
.L_722:
        /*0028*/ 	.byte	0x04, 0x17
        /*002a*/ 	.short	(.L_724 - .L_723)
.L_723:
        /*002c*/ 	.word	0x00000000
        /*0030*/ 	.short	0x0002
        /*0032*/ 	.short	0x000c
        /*0034*/ 	.byte	0x00, 0xf0, 0x05, 0x00


	//----- nvinfo : EIATTR_KPARAM_INFO
	.align		4
.L_724:
        /*0038*/ 	.byte	0x04, 0x17
        /*003a*/ 	.short	(.L_726 - .L_725)
.L_725:
        /*003c*/ 	.word	0x00000000
        /*0040*/ 	.short	0x0001
        /*0042*/ 	.short	0x0008
        /*0044*/ 	.byte	0x00, 0xf0, 0x11, 0x00


	//----- nvinfo : EIATTR_KPARAM_INFO
	.align		4
.L_726:
        /*0048*/ 	.byte	0x04, 0x17
        /*004a*/ 	.short	(.L_728 - .L_727)
.L_727:
        /*004c*/ 	.word	0x00000000
        /*0050*/ 	.short	0x0000
        /*0052*/ 	.short	0x0000
        /*0054*/ 	.byte	0x00, 0xf0, 0x21, 0x00


	//----- nvinfo : EIATTR_SPARSE_MMA_MASK
	.align		4
.L_728:
        /*0058*/ 	.byte	0x03, 0x50
        /*005a*/ 	.short	0x0000


	//----- nvinfo : EIATTR_MAXREG_COUNT
	.align		4
        /*005c*/ 	.byte	0x03, 0x1b
        /*005e*/ 	.short	0x00ff


	//----- nvinfo : EIATTR_MERCURY_ISA_VERSION
	.align		4
        /*0060*/ 	.byte	0x03, 0x5f
        /*0062*/ 	.short	0x0101


	//----- nvinfo : EIATTR_VRC_CTA_INIT_COUNT
	.align		4
        /*0064*/ 	.byte	0x02, 0x4a
	.zero		1
	.zero		1


	//----- nvinfo : EIATTR_EXIT_INSTR_OFFSETS
	.align		4
        /*0068*/ 	.byte	0x04, 0x1c
        /*006a*/ 	.short	(.L_730 - .L_729)


	//   ....[0]....
.L_729:
        /*006c*/ 	.word	0x00000330


	//   ....[1]....
        /*0070*/ 	.word	0x00000bd0


	//   ....[2]....
        /*0074*/ 	.word	0x00000e40


	//   ....[3]....
        /*0078*/ 	.word	0x00000fa0


	//   ....[4]....
        /*007c*/ 	.word	0x00000fd0


	//   ....[5]....
        /*0080*/ 	.word	0x00001040


	//   ....[6]....
        /*0084*/ 	.word	0x00001070


	//   ....[7]....
        /*0088*/ 	.word	0x000016a0


	//   ....[8]....
        /*008c*/ 	.word	0x00001940


	//   ....[9]....
        /*0090*/ 	.word	0x00001ae0


	//   ....[10]....
        /*0094*/ 	.word	0x00001c30


	//----- nvinfo : EIATTR_MAX_THREADS
	.align		4
.L_730:
        /*0098*/ 	.byte	0x04, 0x05
        /*009a*/ 	.short	(.L_732 - .L_731)
.L_731:
        /*009c*/ 	.word	0x00000080
        /*00a0*/ 	.word	0x00000001
        /*00a4*/ 	.word	0x00000001


	//----- nvinfo : EIATTR_CRS_STACK_SIZE
	.align		4
.L_732:
        /*00a8*/ 	.byte	0x04, 0x1e
        /*00aa*/ 	.short	(.L_734 - .L_733)
.L_733:
        /*00ac*/ 	.word	0x00000000


	//----- nvinfo : EIATTR_CBANK_PARAM_SIZE
	.align		4
.L_734:
        /*00b0*/ 	.byte	0x03, 0x19
        /*00b2*/ 	.short	0x0028


	//----- nvinfo : EIATTR_PARAM_CBANK
	.align		4
        /*00b4*/ 	.byte	0x04, 0x0a
        /*00b6*/ 	.short	(.L_736 - .L_735)
	.align		4
.L_735:
        /*00b8*/ 	.word	index@(.nv.constant0._ZN3cub18CUB_300001_SM_10006detail9transform16transform_kernelINS2_10policy_hubILb1EN4cuda3std3__45tupleIJN6thrust24THRUST_300001_SM_1000_NS7pointerI10DEInstanceNSA_8cuda_cub3tagENSA_11use_defaultESF_EEEEEE10policy1000ElNS7_10__identityEPSC_JSL_EEEvT0_iT1_T2_DpNS2_10kernel_argIT3_EE)
        /*00bc*/ 	.short	0x0380
        /*00be*/ 	.short	0x0028


	//----- nvinfo : EIATTR_SW_WAR
	.align		4
.L_736:
        /*00c0*/ 	.byte	0x04, 0x36
        /*00c2*/ 	.short	(.L_738 - .L_737)
.L_737:
        /*00c4*/ 	.word	0x00000008
.L_738:


//--------------------- .nv.info._ZN3cub18CUB_300001_SM_10006detail9transform16transform_kernelINS2_10policy_hubILb1EN4cuda3std3__45tupleIJN6thrust24THRUST_300001_SM_1000_NS7pointerI10DEInstanceNSA_8cuda_cub3tagENSA_11use_defaultESF_EEEEEE10policy1000EiNS7_10__identityEPSC_JSL_EEEvT0_iT1_T2_DpNS2_10kernel_argIT3_EE --------------------------
	.section	.nv.info._ZN3cub18CUB_300001_SM_10006detail9transform16transform_kernelINS2_10policy_hubILb1EN4cuda3std3__45tupleIJN6thrust24THRUST_300001_SM_1000_NS7pointerI10DEInstanceNSA_8cuda_cub3tagENSA_11use_defaultESF_EEEEEE10policy1000EiNS7_10__identityEPSC_JSL_EEEvT0_iT1_T2_DpNS2_10kernel_argIT3_EE,"",@"SHT_CUDA_INFO"
	.sectionflags	@""
	.align	4


	//----- nvinfo : EIATTR_CUDA_API_VERSION
	.align		4
        /*0000*/ 	.byte	0x04, 0x37
        /*0002*/ 	.short	(.L_740 - .L_739)
.L_739:
        /*0004*/ 	.word	0x00000082


	//----- nvinfo : EIATTR_KPARAM_INFO
	.align		4
.L_740:
        /*0008*/ 	.byte	0x04, 0x17
        /*000a*/ 	.short	(.L_742 - .L_741)
.L_741:
        /*000c*/ 	.word	0x00000000
        /*0010*/ 	.short	0x0004
        /*0012*/ 	.short	0x0018
        /*0014*/ 	.byte	0x00, 0xf0, 0x41, 0x00


	//----- nvinfo : EIATTR_KPARAM_INFO
	.align		4
.L_742:
        /*0018*/ 	.byte	0x04, 0x17
        /*001a*/ 	.short	(.L_744 - .L_743)
.L_743:
        /*001c*/ 	.word	0x00000000
        /*0020*/ 	.short	0x0003
        /*0022*/ 	.short	0x0010
        /*0024*/ 	.byte	0x00, 0xf5, 0x21, 0x00


	//----- nvinfo : EIATTR_KPARAM_INFO
	.align		4
.L_744:
        /*0028*/ 	.byte	0x04, 0x17
        /*002a*/ 	.short	(.L_746 - .L_745)
.L_745:
        /*002c*/ 	.word	0x00000000
        /*0030*/ 	.short	0x0002
        /*0032*/ 	.short	0x0008
        /*0034*/ 	.byte	0x00, 0xf0, 0x05, 0x00


	//----- nvinfo : EIATTR_KPARAM_INFO
	.align		4
.L_746:
        /*0038*/ 	.byte	0x04, 0x17
        /*003a*/ 	.short	(.L_748 - .L_747)
.L_747:
        /*003c*/ 	.word	0x00000000
        /*0040*/ 	.short	0x0001
        /*0042*/ 	.short	0x0004
        /*0044*/ 	.byte	0x00, 0xf0, 0x11, 0x00


	//----- nvinfo : EIATTR_KPARAM_INFO
	.align		4
.L_748:
        /*0048*/ 	.byte	0x04, 0x17
        /*004a*/ 	.short	(.L_750 - .L_749)
.L_749:
        /*004c*/ 	.word	0x00000000
        /*0050*/ 	.short	0x0000
        /*0052*/ 	.short	0x0000
        /*0054*/ 	.byte	0x00, 0xf0, 0x11, 0x00


	//----- nvinfo : EIATTR_SPARSE_MMA_MASK
	.align		4
.L_750:
        /*0058*/ 	.byte	0x03, 0x50
        /*005a*/ 	.short	0x0000


	//----- nvinfo : EIATTR_MAXREG_COUNT
	.align		4
        /*005c*/ 	.byte	0x03, 0x1b
        /*005e*/ 	.short	0x00ff


	//----- nvinfo : EIATTR_MERCURY_ISA_VERSION
	.align		4
        /*0060*/ 	.byte	0x03, 0x5f
        /*0062*/ 	.short	0x0101


	//----- nvinfo : EIATTR_VRC_CTA_INIT_COUNT
	.align		4
        /*0064*/ 	.byte	0x02, 0x4a
	.zero		1
	.zero		1


	//----- nvinfo : EIATTR_EXIT_INSTR_OFFSETS
	.align		4
        /*0068*/ 	.byte	0x04, 0x1c
        /*006a*/ 	.short	(.L_752 - .L_751)


	//   ....[0]....
.L_751:
        /*006c*/ 	.word	0x00000260


	//   ....[1]....
        /*0070*/ 	.word	0x000008a0


	//   ....[2]....
        /*0074*/ 	.word	0x00000b60


	//   ....[3]....
        /*0078*/ 	.word	0x00000d10


	//   ....[4]....
        /*007c*/ 	.word	0x00000ea0


	//   ....[5]....
        /*0080*/ 	.word	0x00000ed0


	//   ....[6]....
        /*0084*/ 	.word	0x00001320


	//   ....[7]....
        /*0088*/ 	.word	0x000015d0


	//   ....[8]....
        /*008c*/ 	.word	0x00001750


	//   ....[9]....
        /*0090*/ 	.word	0x00001780


	//   ....[10]....
        /*0094*/ 	.word	0x00001800


	//----- nvinfo : EIATTR_MAX_THREADS
	.align		4
.L_752:
        /*0098*/ 	.byte	0x04, 0x05
        /*009a*/ 	.short	(.L_754 - .L_753)
.L_753:
        /*009c*/ 	.word	0x00000080
        /*00a0*/ 	.word	0x00000001
        /*00a4*/ 	.word	0x00000001


	//----- nvinfo : EIATTR_CRS_STACK_SIZE
	.align		4
.L_754:
        /*00a8*/ 	.byte	0x04, 0x1e
        /*00aa*/ 	.short	(.L_756 - .L_755)
.L_755:
        /*00ac*/ 	.word	0x00000000


	//----- nvinfo : EIATTR_CBANK_PARAM_SIZE
	.align		4
.L_756:
        /*00b0*/ 	.byte	0x03, 0x19
        /*00b2*/ 	.short	0x0028


	//----- nvinfo : EIATTR_PARAM_CBANK
	.align		4
        /*00b4*/ 	.byte	0x04, 0x0a
        /*00b6*/ 	.short	(.L_758 - .L_757)
	.align		4
.L_757:
        /*00b8*/ 	.word	index@(.nv.constant0._ZN3cub18CUB_300001_SM_10006detail9transform16transform_kernelINS2_10policy_hubILb1EN4cuda3std3__45tupleIJN6thrust24THRUST_300001_SM_1000_NS7pointerI10DEInstanceNSA_8cuda_cub3tagENSA_11use_defaultESF_EEEEEE10policy1000EiNS7_10__identityEPSC_JSL_EEEvT0_iT1_T2_DpNS2_10kernel_argIT3_EE)
        /*00bc*/ 	.short	0x0380
        /*00be*/ 	.short	0x0028


	//----- nvinfo : EIATTR_SW_WAR
	.align		4
.L_758:
        /*00c0*/ 	.byte	0x04, 0x36
        /*00c2*/ 	.short	(.L_760 - .L_759)
.L_759:
        /*00c4*/ 	.word	0x00000008
.L_760:


//--------------------- .nv.info._ZN3cub18CUB_300001_SM_10006detail9transform16transform_kernelINS2_10policy_hubILb1EN4cuda3std3__45tupleIJN6thrust24THRUST_300001_SM_1000_NS7pointerI10DEInstanceNSA_8cuda_cub3tagENSA_11use_defaultESF_EEEEEE10policy1000ElNS7_10__identityENSA_10device_ptrISC_EEJPSC_EEEvT0_iT1_T2_DpNS2_10kernel_argIT3_EE --------------------------
	.section	.nv.info._ZN3cub18CUB_300001_SM_10006detail9transform16transform_kernelINS2_10policy_hubILb1EN4cuda3std3__45tupleIJN6thrust24THRUST_300001_SM_1000_NS7pointerI10DEInstanceNSA_8cuda_cub3tagENSA_11use_defaultESF_EEEEEE10policy1000ElNS7_10__identityENSA_10device_ptrISC_EEJPSC_EEEvT0_iT1_T2_DpNS2_10kernel_argIT3_EE,"",@"SHT_CUDA_INFO"
	.sectionflags	@""
	.align	4


	//----- nvinfo : EIATTR_CUDA_API_VERSION
	.align		4
        /*0000*/ 	.byte	0x04, 0x37
        /*0002*/ 	.short	(.L_762 - .L_761)
.L_761:
        /*0004*/ 	.word	0x00000082


	//----- nvinfo : EIATTR_KPARAM_INFO
	.align		4
.L_762:
        /*0008*/ 	.byte	0x04, 0x17
        /*000a*/ 	.short	(.L_764 - .L_763)
.L_763:
        /*000c*/ 	.word	0x00000000
        /*0010*/ 	.short	0x0004
        /*0012*/ 	.short	0x0018
        /*0014*/ 	.byte	0x00, 0xf0, 0x41, 0x00


	//----- nvinfo : EIATTR_KPARAM_INFO
	.align		4
.L_764:
        /*0018*/ 	.byte	0x04, 0x17
        /*001a*/ 	.short	(.L_766 - .L_765)
.L_765:
        /*001c*/ 	.word	0x00000000
        /*0020*/ 	.short	0x0003
        /*0022*/ 	.short	0x0010
        /*0024*/ 	.byte	0x00, 0xf0, 0x21, 0x00


	//----- nvinfo : EIATTR_KPARAM_INFO
	.align		4
.L_766:
        /*0028*/ 	.byte	0x04, 0x17
        /*002a*/ 	.short	(.L_768 - .L_767)
.L_767:
        /*002c*/ 	.word	0x00000000
        /*0030*/ 	.short	0x0002
        /*0032*/ 	.short	0x000c
        /*0034*/ 	.byte	0x00, 0xf0, 0x05, 0x00


	//----- nvinfo : EIATTR_KPARAM_INFO
	.align		4
.L_768:
        /*0038*/ 	.byte	0x04, 0x17
        /*003a*/ 	.short	(.L_770 - .L_769)
.L_769:
        /*003c*/ 	.word	0x00000000
        /*0040*/ 	.short	0x0001
        /*0042*/ 	.short	0x0008
        /*0044*/ 	.byte	0x00, 0xf0, 0x11, 0x00


	//----- nvinfo : EIATTR_KPARAM_INFO
	.align		4
.L_770:
        /*0048*/ 	.byte	0x04, 0x17
        /*004a*/ 	.short	(.L_772 - .L_771)
.L_771:
        /*004c*/ 	.word	0x00000000
        /*0050*/ 	.short	0x0000
        /*0052*/ 	.short	0x0000
        /*0054*/ 	.byte	0x00, 0xf0, 0x21, 0x00


	//----- nvinfo : EIATTR_SPARSE_MMA_MASK
	.align		4
.L_772:
        /*0058*/ 	.byte	0x03, 0x50
        /*005a*/ 	.short	0x0000


	//----- nvinfo : EIATTR_MAXREG_COUNT
	.align		4
        /*005c*/ 	.byte	0x03, 0x1b
        /*005e*/ 	.short	0x00ff


	//----- nvinfo : EIATTR_MERCURY_ISA_VERSION
	.align		4
        /*0060*/ 	.byte	0x03, 0x5f
        /*0062*/ 	.short	0x0101


	//----- nvinfo : EIATTR_VRC_CTA_INIT_COUNT
	.align		4
        /*0064*/ 	.byte	0x02, 0x4a
	.zero		1
	.zero		1


	//----- nvinfo : EIATTR_EXIT_INSTR_OFFSETS
	.align		4
        /*0068*/ 	.byte	0x04, 0x1c
        /*006a*/ 	.short	(.L_774 - .L_773)


	//   ....[0]....
.L_773:
        /*006c*/ 	.word	0x00000330


	//   ....[1]....
        /*0070*/ 	.word	0x00000bd0


	//   ....[2]....
        /*0074*/ 	.word	0x00000e40


	//   ....[3]....
        /*0078*/ 	.word	0x00000fa0


	//   ....[4]....
        /*007c*/ 	.word	0x00000fd0


	//   ....[5]....
        /*0080*/ 	.word	0x00001040


	//   ....[6]....
        /*0084*/ 	.word	0x00001070


	//   ....[7]....
        /*0088*/ 	.word	0x00001680


	//   ....[8]....
        /*008c*/ 	.word	0x00001920


	//   ....[9]....
        /*0090*/ 	.word	0x00001ac0


	//   ....[10]....
        /*0094*/ 	.word	0x00001c10


	//----- nvinfo : EIATTR_MAX_THREADS
	.align		4
.L_774:
        /*0098*/ 	.byte	0x04, 0x05
        /*009a*/ 	.short	(.L_776 - .L_775)
.L_775:
        /*009c*/ 	.word	0x00000080
        /*00a0*/ 	.word	0x00000001
        /*00a4*/ 	.word	0x00000001


	//----- nvinfo : EIATTR_CRS_STACK_SIZE
	.align		4
.L_776:
        /*00a8*/ 	.byte	0x04, 0x1e
        /*00aa*/ 	.short	(.L_778 - .L_777)
.L_777:
        /*00ac*/ 	.word	0x00000000


	//----- nvinfo : EIATTR_CBANK_PARAM_SIZE
	.align		4
.L_778:
        /*00b0*/ 	.byte	0x03, 0x19
        /*00b2*/ 	.short	0x0028


	//----- nvinfo : EIATTR_PARAM_CBANK
	.align		4
        /*00b4*/ 	.byte	0x04, 0x0a
        /*00b6*/ 	.short	(.L_780 - .L_779)
	.align		4
.L_779:
        /*00b8*/ 	.word	index@(.nv.constant0._ZN3cub18CUB_300001_SM_10006detail9transform16transform_kernelINS2_10policy_hubILb1EN4cuda3std3__45tupleIJN6thrust24THRUST_300001_SM_1000_NS7pointerI10DEInstanceNSA_8cuda_cub3tagENSA_11use_defaultESF_EEEEEE10policy1000ElNS7_10__identityENSA_10device_ptrISC_EEJPSC_EEEvT0_iT1_T2_DpNS2_10kernel_argIT3_EE)
        /*00bc*/ 	.short	0x0380
        /*00be*/ 	.short	0x0028


	//----- nvinfo : EIATTR_SW_WAR
	.align		4
.L_780:
        /*00c0*/ 	.byte	0x04, 0x36
        /*00c2*/ 	.short	(.L_782 - .L_781)
.L_781:
        /*00c4*/ 	.word	0x00000008
.L_782:


//--------------------- .nv.info._ZN3cub18CUB_300001_SM_10006detail9transform16transform_kernelINS2_10policy_hubILb1EN4cuda3std3__45tupleIJPK10DEInstanceEEEE10policy1000ElNS7_10__identityEN6thrust24THRUST_300001_SM_1000_NS10device_ptrIS9_EEJSB_EEEvT0_iT1_T2_DpNS2_10kernel_argIT3_EE --------------------------
	.section	.nv.info._ZN3cub18CUB_300001_SM_10006detail9transform16transform_kernelINS2_10policy_hubILb1EN4cuda3std3__45tupleIJPK10DEInstanceEEEE10policy1000ElNS7_10__identityEN6thrust24THRUST_300001_SM_1000_NS10device_ptrIS9_EEJSB_EEEvT0_iT1_T2_DpNS2_10kernel_argIT3_EE,"",@"SHT_CUDA_INFO"
	.sectionflags	@""
	.align	4


	//----- nvinfo : EIATTR_CUDA_API_VERSION
	.align		4
        /*0000*/ 	.byte	0x04, 0x37
        /*0002*/ 	.short	(.L_784 - .L_783)
.L_783:
        /*0004*/ 	.word	0x00000082


	//----- nvinfo : EIATTR_KPARAM_INFO
	.align		4
.L_784:
        /*0008*/ 	.byte	0x04, 0x17
        /*000a*/ 	.short	(.L_786 - .L_785)
.L_785:
        /*000c*/ 	.word	0x00000000
        /*0010*/ 	.short	0x0004
        /*0012*/ 	.short	0x0018
        /*0014*/ 	.byte	0x00, 0xf0, 0x41, 0x00


	//----- nvinfo : EIATTR_KPARAM_INFO
	.align		4
.L_786:
        /*0018*/ 	.byte	0x04, 0x17
        /*001a*/ 	.short	(.L_788 - .L_787)
.L_787:
        /*001c*/ 	.word	0x00000000
        /*0020*/ 	.short	0x0003
        /*0022*/ 	.short	0x0010
        /*0024*/ 	.byte	0x00, 0xf0, 0x21, 0x00


	//----- nvinfo : EIATTR_KPARAM_INFO
	.align		4
.L_788:
        /*0028*/ 	.byte	0x04, 0x17
        /*002a*/ 	.short	(.L_790 - .L_789)
.L_789:
        /*002c*/ 	.word	0x00000000
        /*0030*/ 	.short	0x0002
        /*0032*/ 	.short	0x000c
        /*0034*/ 	.byte	0x00, 0xf0, 0x05, 0x00


	//----- nvinfo : EIATTR_KPARAM_INFO
	.align		4
.L_790:
        /*0038*/ 	.byte	0x04, 0x17
        /*003a*/ 	.short	(.L_792 - .L_791)
.L_791:
        /*003c*/ 	.word	0x00000000
        /*0040*/ 	.short	0x0001
        /*0042*/ 	.short	0x0008
        /*0044*/ 	.byte	0x00, 0xf0, 0x11, 0x00


	//----- nvinfo : EIATTR_KPARAM_INFO
	.align		4
.L_792:
        /*0048*/ 	.byte	0x04, 0x17
        /*004a*/ 	.short	(.L_794 - .L_793)
.L_793:
        /*004c*/ 	.word	0x00000000
        /*0050*/ 	.short	0x0000
        /*0052*/ 	.short	0x0000
        /*0054*/ 	.byte	0x00, 0xf0, 0x21, 0x00


	//----- nvinfo : EIATTR_SPARSE_MMA_MASK
	.align		4
.L_794:
        /*0058*/ 	.byte	0x03, 0x50
        /*005a*/ 	.short	0x0000


	//----- nvinfo : EIATTR_MAXREG_COUNT
	.align		4
        /*005c*/ 	.byte	0x03, 0x1b
        /*005e*/ 	.short	0x00ff


	//----- nvinfo : EIATTR_MERCURY_ISA_VERSION
	.align		4
        /*0060*/ 	.byte	0x03, 0x5f
        /*0062*/ 	.short	0x0101


	//----- nvinfo : EIATTR_VRC_CTA_INIT_COUNT
	.align		4
        /*0064*/ 	.byte	0x02, 0x4a
	.zero		1
	.zero		1


	//----- nvinfo : EIATTR_EXIT_INSTR_OFFSETS
	.align		4
        /*0068*/ 	.byte	0x04, 0x1c
        /*006a*/ 	.short	(.L_796 - .L_795)


	//   ....[0]....
.L_795:
        /*006c*/ 	.word	0x00000330


	//   ....[1]....
        /*0070*/ 	.word	0x00000bd0


	//   ....[2]....
        /*0074*/ 	.word	0x00000e40


	//   ....[3]....
        /*0078*/ 	.word	0x00000fa0


	//   ....[4]....
        /*007c*/ 	.word	0x00000fd0


	//   ....[5]....
        /*0080*/ 	.word	0x00001040


	//   ....[6]....
        /*0084*/ 	.word	0x00001070


	//   ....[7]....
        /*0088*/ 	.word	0x00001680


	//   ....[8]....
        /*008c*/ 	.word	0x00001920


	//   ....[9]....
        /*0090*/ 	.word	0x00001ac0


	//   ....[10]....
        /*0094*/ 	.word	0x00001c10


	//----- nvinfo : EIATTR_MAX_THREADS
	.align		4
.L_796:
        /*0098*/ 	.byte	0x04, 0x05
        /*009a*/ 	.short	(.L_798 - .L_797)
.L_797:
        /*009c*/ 	.word	0x00000080
        /*00a0*/ 	.word	0x00000001
        /*00a4*/ 	.word	0x00000001


	//----- nvinfo : EIATTR_CRS_STACK_SIZE
	.align		4
.L_798:
        /*00a8*/ 	.byte	0x04, 0x1e
        /*00aa*/ 	.short	(.L_800 - .L_799)
.L_799:
        /*00ac*/ 	.word	0x00000000


	//----- nvinfo : EIATTR_CBANK_PARAM_SIZE
	.align		4
.L_800:
        /*00b0*/ 	.byte	0x03, 0x19
        /*00b2*/ 	.short	0x0028


	//----- nvinfo : EIATTR_PARAM_CBANK
	.align		4
        /*00b4*/ 	.byte	0x04, 0x0a
        /*00b6*/ 	.short	(.L_802 - .L_801)
	.align		4
.L_801:
        /*00b8*/ 	.word	index@(.nv.constant0._ZN3cub18CUB_300001_SM_10006detail9transform16transform_kernelINS2_10policy_hubILb1EN4cuda3std3__45tupleIJPK10DEInstanceEEEE10policy1000ElNS7_10__identityEN6thrust24THRUST_300001_SM_1000_NS10device_ptrIS9_EEJSB_EEEvT0_iT1_T2_DpNS2_10kernel_argIT3_EE)
        /*00bc*/ 	.short	0x0380
        /*00be*/ 	.short	0x0028


	//----- nvinfo : EIATTR_SW_WAR
	.align		4
.L_802:
        /*00c0*/ 	.byte	0x04, 0x36
        /*00c2*/ 	.short	(.L_804 - .L_803)
.L_803:
        /*00c4*/ 	.word	0x00000008
.L_804:


//--------------------- .nv.info._ZN3cub18CUB_300001_SM_10006detail9transform16transform_kernelINS2_10policy_hubILb1EN4cuda3std3__45tupleIJPK10DEInstanceEEEE10policy1000EiNS7_10__identityEN6thrust24THRUST_300001_SM_1000_NS10device_ptrIS9_EEJSB_EEEvT0_iT1_T2_DpNS2_10kernel_argIT3_EE --------------------------
	.section	.nv.info._ZN3cub18CUB_300001_SM_10006detail9transform16transform_kernelINS2_10policy_hubILb1EN4cuda3std3__45tupleIJPK10DEInstanceEEEE10policy1000EiNS7_10__identityEN6thrust24THRUST_300001_SM_1000_NS10device_ptrIS9_EEJSB_EEEvT0_iT1_T2_DpNS2_10kernel_argIT3_EE,"",@"SHT_CUDA_INFO"
	.sectionflags	@""
	.align	4


	//----- nvinfo : EIATTR_CUDA_API_VERSION
	.align		4
        /*0000*/ 	.byte	0x04, 0x37
        /*0002*/ 	.short	(.L_806 - .L_805)
.L_805:
        /*0004*/ 	.word	0x00000082


	//----- nvinfo : EIATTR_KPARAM_INFO
	.align		4
.L_806:
        /*0008*/ 	.byte	0x04, 0x17
        /*000a*/ 	.short	(.L_808 - .L_807)
.L_807:
        /*000c*/ 	.word	0x00000000
        /*0010*/ 	.short	0x0004
        /*0012*/ 	.short	0x0018
        /*0014*/ 	.byte	0x00, 0xf0, 0x41, 0x00


	//----- nvinfo : EIATTR_KPARAM_INFO
	.align		4
.L_808:
        /*0018*/ 	.byte	0x04, 0x17
        /*001a*/ 	.short	(.L_810 - .L_809)
.L_809:
        /*001c*/ 	.word	0x00000000
        /*0020*/ 	.short	0x0003
        /*0022*/ 	.short	0x0010
        /*0024*/ 	.byte	0x00, 0xf0, 0x21, 0x00


	//----- nvinfo : EIATTR_KPARAM_INFO
	.align		4
.L_810:
        /*0028*/ 	.byte	0x04, 0x17
        /*002a*/ 	.short	(.L_812 - .L_811)
.L_811:
        /*002c*/ 	.word	0x00000000
        /*0030*/ 	.short	0x0002
        /*0032*/ 	.short	0x0008
        /*0034*/ 	.byte	0x00, 0xf0, 0x05, 0x00


	//----- nvinfo : EIATTR_KPARAM_INFO
	.align		4
.L_812:
        /*0038*/ 	.byte	0x04, 0x17
        /*003a*/ 	.short	(.L_814 - .L_813)
.L_813:
        /*003c*/ 	.word	0x00000000
        /*0040*/ 	.short	0x0001
        /*0042*/ 	.short	0x0004
        /*0044*/ 	.byte	0x00, 0xf0, 0x11, 0x00


	//----- nvinfo : EIATTR_KPARAM_INFO
	.align		4
.L_814:
        /*0048*/ 	.byte	0x04, 0x17
        /*004a*/ 	.short	(.L_816 - .L_815)
.L_815:
        /*004c*/ 	.word	0x00000000
        /*0050*/ 	.short	0x0000
        /*0052*/ 	.short	0x0000
        /*0054*/ 	.byte	0x00, 0xf0, 0x11, 0x00


	//----- nvinfo : EIATTR_SPARSE_MMA_MASK
	.align		4
.L_816:
        /*0058*/ 	.byte	0x03, 0x50
        /*005a*/ 	.short	0x0000


	//----- nvinfo : EIATTR_MAXREG_COUNT
	.align		4
        /*005c*/ 	.byte	0x03, 0x1b
        /*005e*/ 	.short	0x00ff


	//----- nvinfo : EIATTR_MERCURY_ISA_VERSION
	.align		4
        /*0060*/ 	.byte	0x03, 0x5f
        /*0062*/ 	.short	0x0101


	//----- nvinfo : EIATTR_VRC_CTA_INIT_COUNT
	.align		4
        /*0064*/ 	.byte	0x02, 0x4a
	.zero		1
	.zero		1


	//----- nvinfo : EIATTR_EXIT_INSTR_OFFSETS
	.align		4
        /*0068*/ 	.byte	0x04, 0x1c
        /*006a*/ 	.short	(.L_818 - .L_817)


	//   ....[0]....
.L_817:
        /*006c*/ 	.word	0x00000260


	//   ....[1]....
        /*0070*/ 	.word	0x000008a0


	//   ....[2]....
        /*0074*/ 	.word	0x00000b60


	//   ....[3]....
        /*0078*/ 	.word	0x00000d10


	//   ....[4]....
        /*007c*/ 	.word	0x00000ea0


	//   ....[5]....
        /*0080*/ 	.word	0x00000ed0


	//   ....[6]....
        /*0084*/ 	.word	0x00001320


	//   ....[7]....
        /*0088*/ 	.word	0x000015d0


	//   ....[8]....
        /*008c*/ 	.word	0x00001750


	//   ....[9]....
        /*0090*/ 	.word	0x00001780


	//   ....[10]....
        /*0094*/ 	.word	0x00001800


	//----- nvinfo : EIATTR_MAX_THREADS
	.align		4
.L_818:
        /*0098*/ 	.byte	0x04, 0x05
        /*009a*/ 	.short	(.L_820 - .L_819)
.L_819:
        /*009c*/ 	.word	0x00000080
        /*00a0*/ 	.word	0x00000001
        /*00a4*/ 	.word	0x00000001


	//----- nvinfo : EIATTR_CRS_STACK_SIZE
	.align		4
.L_820:
        /*00a8*/ 	.byte	0x04, 0x1e
        /*00aa*/ 	.short	(.L_822 - .L_821)
.L_821:
        /*00ac*/ 	.word	0x00000000


	//----- nvinfo : EIATTR_CBANK_PARAM_SIZE
	.align		4
.L_822:
        /*00b0*/ 	.byte	0x03, 0x19
        /*00b2*/ 	.short	0x0028


	//----- nvinfo : EIATTR_PARAM_CBANK
	.align		4
        /*00b4*/ 	.byte	0x04, 0x0a
        /*00b6*/ 	.short	(.L_824 - .L_823)
	.align		4
.L_823:
        /*00b8*/ 	.word	index@(.nv.constant0._ZN3cub18CUB_300001_SM_10006detail9transform16transform_kernelINS2_10policy_hubILb1EN4cuda3std3__45tupleIJPK10DEInstanceEEEE10policy1000EiNS7_10__identityEN6thrust24THRUST_300001_SM_1000_NS10device_ptrIS9_EEJSB_EEEvT0_iT1_T2_DpNS2_10kernel_argIT3_EE)
        /*00bc*/ 	.short	0x0380
        /*00be*/ 	.short	0x0028


	//----- nvinfo : EIATTR_SW_WAR
	.align		4
.L_824:
        /*00c0*/ 	.byte	0x04, 0x36
        /*00c2*/ 	.short	(.L_826 - .L_825)
.L_825:
        /*00c4*/ 	.word	0x00000008
.L_826:


//--------------------- .nv.info._ZN3cub18CUB_300001_SM_10006detail9transform16transform_kernelINS2_10policy_hubILb1EN4cuda3std3__45tupleIJN6thrust24THRUST_300001_SM_1000_NS7pointerI10DEInstanceNSA_8cuda_cub3tagENSA_11use_defaultESF_EEEEEE10policy1000EiNS7_10__identityENSA_10device_ptrISC_EEJPSC_EEEvT0_iT1_T2_DpNS2_10kernel_argIT3_EE --------------------------
	.section	.nv.info._ZN3cub18CUB_300001_SM_10006detail9transform16transform_kernelINS2_10policy_hubILb1EN4cuda3std3__45tupleIJN6thrust24THRUST_300001_SM_1000_NS7pointerI10DEInstanceNSA_8cuda_cub3tagENSA_11use_defaultESF_EEEEEE10policy1000EiNS7_10__identityENSA_10device_ptrISC_EEJPSC_EEEvT0_iT1_T2_DpNS2_10kernel_argIT3_EE,"",@"SHT_CUDA_INFO"
	.sectionflags	@""
	.align	4


	//----- nvinfo : EIATTR_CUDA_API_VERSION
	.align		4
        /*0000*/ 	.byte	0x04, 0x37
        /*0002*/ 	.short	(.L_828 - .L_827)
.L_827:
        /*0004*/ 	.word	0x00000082


	//----- nvinfo : EIATTR_KPARAM_INFO
	.align		4
.L_828:
        /*0008*/ 	.byte	0x04, 0x17
        /*000a*/ 	.short	(.L_830 - .L_829)
.L_829:
        /*000c*/ 	.word	0x00000000
        /*0010*/ 	.short	0x0004
        /*0012*/ 	.short	0x0018
        /*0014*/ 	.byte	0x00, 0xf0, 0x41, 0x00


	//----- nvinfo : EIATTR_KPARAM_INFO
	.align		4
.L_830:
        /*0018*/ 	.byte	0x04, 0x17
        /*001a*/ 	.short	(.L_832 - .L_831)
.L_831:
        /*001c*/ 	.word	0x00000000
        /*0020*/ 	.short	0x0003
        /*0022*/ 	.short	0x0010
        /*0024*/ 	.byte	0x00, 0xf0, 0x21, 0x00


	//----- nvinfo : EIATTR_KPARAM_INFO
	.align		4
.L_832:
        /*0028*/ 	.byte	0x04, 0x17
        /*002a*/ 	.short	(.L_834 - .L_833)
.L_833:
        /*002c*/ 	.word	0x00000000
        /*0030*/ 	.short	0x0002
        /*0032*/ 	.short	0x0008
        /*0034*/ 	.byte	0x00, 0xf0, 0x05, 0x00


	//----- nvinfo : EIATTR_KPARAM_INFO
	.align		4
.L_834:
        /*0038*/ 	.byte	0x04, 0x17
        /*003a*/ 	.short	(.L_836 - .L_835)
.L_835:
        /*003c*/ 	.word	0x00000000
        /*0040*/ 	.short	0x0001
        /*0042*/ 	.short	0x0004
        /*0044*/ 	.byte	0x00, 0xf0, 0x11, 0x00


	//----- nvinfo : EIATTR_KPARAM_INFO
	.align		4
.L_836:
        /*0048*/ 	.byte	0x04, 0x17
        /*004a*/ 	.short	(.L_838 - .L_837)
.L_837:
        /*004c*/ 	.word	0x00000000
        /*0050*/ 	.short	0x0000
        /*0052*/ 	.short	0x0000
        /*0054*/ 	.byte	0x00, 0xf0, 0x11, 0x00


	//----- nvinfo : EIATTR_SPARSE_MMA_MASK
	.align		4
.L_838:
        /*0058*/ 	.byte	0x03, 0x50
        /*005a*/ 	.short	0x0000


	//----- nvinfo : EIATTR_MAXREG_COUNT
	.align		4
        /*005c*/ 	.byte	0x03, 0x1b
        /*005e*/ 	.short	0x00ff


	//----- nvinfo : EIATTR_MERCURY_ISA_VERSION
	.align		4
        /*0060*/ 	.byte	0x03, 0x5f
        /*0062*/ 	.short	0x0101


	//----- nvinfo : EIATTR_VRC_CTA_INIT_COUNT
	.align		4
        /*0064*/ 	.byte	0x02, 0x4a
	.zero		1
	.zero		1


	//----- nvinfo : EIATTR_EXIT_INSTR_OFFSETS
	.align		4
        /*0068*/ 	.byte	0x04, 0x1c
        /*006a*/ 	.short	(.L_840 - .L_839)


	//   ....[0]....
.L_839:
        /*006c*/ 	.word	0x00000260


	//   ....[1]....
        /*0070*/ 	.word	0x000008a0


	//   ....[2]....
        /*0074*/ 	.word	0x00000b60


	//   ....[3]....
        /*0078*/ 	.word	0x00000d10


	//   ....[4]....
        /*007c*/ 	.word	0x00000ea0


	//   ....[5]....
        /*0080*/ 	.word	0x00000ed0


	//   ....[6]....
        /*0084*/ 	.word	0x00001320


	//   ....[7]....
        /*0088*/ 	.word	0x000015d0


	//   ....[8]....
        /*008c*/ 	.word	0x00001750


	//   ....[9]....
        /*0090*/ 	.word	0x00001780


	//   ....[10]....
        /*0094*/ 	.word	0x00001800


	//----- nvinfo : EIATTR_MAX_THREADS
	.align		4
.L_840:
        /*0098*/ 	.byte	0x04, 0x05
        /*009a*/ 	.short	(.L_842 - .L_841)
.L_841:
        /*009c*/ 	.word	0x00000080
        /*00a0*/ 	.word	0x00000001
        /*00a4*/ 	.word	0x00000001


	//----- nvinfo : EIATTR_CRS_STACK_SIZE
	.align		4
.L_842:
        /*00a8*/ 	.byte	0x04, 0x1e
        /*00aa*/ 	.short	(.L_844 - .L_843)
.L_843:
        /*00ac*/ 	.word	0x00000000


	//----- nvinfo : EIATTR_CBANK_PARAM_SIZE
	.align		4
.L_844:
        /*00b0*/ 	.byte	0x03, 0x19
        /*00b2*/ 	.short	0x0028


	//----- nvinfo : EIATTR_PARAM_CBANK
	.align		4
        /*00b4*/ 	.byte	0x04, 0x0a
        /*00b6*/ 	.short	(.L_846 - .L_845)
	.align		4
.L_845:
        /*00b8*/ 	.word	index@(.nv.constant0._ZN3cub18CUB_300001_SM_10006detail9transform16transform_kernelINS2_10policy_hubILb1EN4cuda3std3__45tupleIJN6thrust24THRUST_300001_SM_1000_NS7pointerI10DEInstanceNSA_8cuda_cub3tagENSA_11use_defaultESF_EEEEEE10policy1000EiNS7_10__identityENSA_10device_ptrISC_EEJPSC_EEEvT0_iT1_T2_DpNS2_10kernel_argIT3_EE)
        /*00bc*/ 	.short	0x0380
        /*00be*/ 	.short	0x0028


	//----- nvinfo : EIATTR_SW_WAR
	.align		4
.L_846:
        /*00c0*/ 	.byte	0x04, 0x36
        /*00c2*/ 	.short	(.L_848 - .L_847)
.L_847:
        /*00c4*/ 	.word	0x00000008
.L_848:


//--------------------- .nv.info._ZN3cub18CUB_300001_SM_10006detail8for_each13static_kernelINS2_12policy_hub_t12policy_500_tElN6thrust24THRUST_300001_SM_1000_NS8cuda_cub20__uninitialized_copy7functorIP10DEInstanceNS7_7pointerISB_NS8_3tagENS7_11use_defaultESF_EEEEEEvT0_T1_ --------------------------
	.section	.nv.info._ZN3cub18CUB_300001_SM_10006detail8for_each13static_kernelINS2_12policy_hub_t12policy_500_tElN6thrust24THRUST_300001_SM_1000_NS8cuda_cub20__uninitialized_copy7functorIP10DEInstanceNS7_7pointerISB_NS8_3tagENS7_11use_defaultESF_EEEEEEvT0_T1_,"",@"SHT_CUDA_INFO"
	.sectionflags	@""
	.align	4


	//----- nvinfo : EIATTR_CUDA_API_VERSION
	.align		4
        /*0000*/ 	.byte	0x04, 0x37
        /*0002*/ 	.short	(.L_850 - .L_849)
.L_849:
        /*0004*/ 	.word	0x00000082


	//----- nvinfo : EIATTR_KPARAM_INFO
	.align		4
.L_850:
        /*0008*/ 	.byte	0x04, 0x17
        /*000a*/ 	.short	(.L_852 - .L_851)
.L_851:
        /*000c*/ 	.word	0x00000000
        /*0010*/ 	.short	0x0001
        /*0012*/ 	.short	0x0008
        /*0014*/ 	.byte	0x00, 0xf0, 0x41, 0x00


	//----- nvinfo : EIATTR_KPARAM_INFO
	.align		4
.L_852:
        /*0018*/ 	.byte	0x04, 0x17
        /*001a*/ 	.short	(.L_854 - .L_853)
.L_853:
        /*001c*/ 	.word	0x00000000
        /*0020*/ 	.short	0x0000
        /*0022*/ 	.short	0x0000
        /*0024*/ 	.byte	0x00, 0xf0, 0x21, 0x00


	//----- nvinfo : EIATTR_SPARSE_MMA_MASK
	.align		4
.L_854:
        /*0028*/ 	.byte	0x03, 0x50
        /*002a*/ 	.short	0x0000


	//----- nvinfo : EIATTR_MAXREG_COUNT
	.align		4
        /*002c*/ 	.byte	0x03, 0x1b
        /*002e*/ 	.short	0x00ff


	//----- nvinfo : EIATTR_MERCURY_ISA_VERSION
	.align		4
        /*0030*/ 	.byte	0x03, 0x5f
        /*0032*/ 	.short	0x0101


	//----- nvinfo : EIATTR_VRC_CTA_INIT_COUNT
	.align		4
        /*0034*/ 	.byte	0x02, 0x4a
	.zero		1
	.zero		1


	//----- nvinfo : EIATTR_EXIT_INSTR_OFFSETS
	.align		4
        /*0038*/ 	.byte	0x04, 0x1c
        /*003a*/ 	.short	(.L_856 - .L_855)


	//   ....[0]....
.L_855:
        /*003c*/ 	.word	0x000001d0


	//   ....[1]....
        /*0040*/ 	.word	0x00000380


	//   ....[2]....
        /*0044*/ 	.word	0x00000470


	//----- nvinfo : EIATTR_MAX_THREADS
	.align		4
.L_856:
        /*0048*/ 	.byte	0x04, 0x05
        /*004a*/ 	.short	(.L_858 - .L_857)
.L_857:
        /*004c*/ 	.word	0x00000100
        /*0050*/ 	.word	0x00000001
        /*0054*/ 	.word	0x00000001


	//----- nvinfo : EIATTR_CRS_STACK_SIZE
	.align		4
.L_858:
        /*0058*/ 	.byte	0x04, 0x1e
        /*005a*/ 	.short	(.L_860 - .L_859)
.L_859:
        /*005c*/ 	.word	0x00000000


	//----- nvinfo : EIATTR_CBANK_PARAM_SIZE
	.align		4
.L_860:
        /*0060*/ 	.byte	0x03, 0x19
        /*0062*/ 	.short	0x0018


	//----- nvinfo : EIATTR_PARAM_CBANK
	.align		4
        /*0064*/ 	.byte	0x04, 0x0a
        /*0066*/ 	.short	(.L_862 - .L_861)
	.align		4
.L_861:
        /*0068*/ 	.word	index@(.nv.constant0._ZN3cub18CUB_300001_SM_10006detail8for_each13static_kernelINS2_12policy_hub_t12policy_500_tElN6thrust24THRUST_300001_SM_1000_NS8cuda_cub20__uninitialized_copy7functorIP10DEInstanceNS7_7pointerISB_NS8_3tagENS7_11use_defaultESF_EEEEEEvT0_T1_)
        /*006c*/ 	.short	0x0380
        /*006e*/ 	.short	0x0018


	//----- nvinfo : EIATTR_SW_WAR
	.align		4
.L_862:
        /*0070*/ 	.byte	0x04, 0x36
        /*0072*/ 	.short	(.L_864 - .L_863)
.L_863:
        /*0074*/ 	.word	0x00000008
.L_864:


//--------------------- .nv.info._ZN3cub18CUB_300001_SM_10006detail8for_each13static_kernelINS2_12policy_hub_t12policy_500_tElN6thrust24THRUST_300001_SM_1000_NS8cuda_cub20__uninitialized_copy7functorINS7_10device_ptrI10DEInstanceEENS7_7pointerISC_NS8_3tagENS7_11use_defaultESG_EEEEEEvT0_T1_ --------------------------
	.section	.nv.info._ZN3cub18CUB_300001_SM_10006detail8for_each13static_kernelINS2_12policy_hub_t12policy_500_tElN6thrust24THRUST_300001_SM_1000_NS8cuda_cub20__uninitialized_copy7functorINS7_10device_ptrI10DEInstanceEENS7_7pointerISC_NS8_3tagENS7_11use_defaultESG_EEEEEEvT0_T1_,"",@"SHT_CUDA_INFO"
	.sectionflags	@""
	.align	4


	//----- nvinfo : EIATTR_CUDA_API_VERSION
	.align		4
        /*0000*/ 	.byte	0x04, 0x37
        /*0002*/ 	.short	(.L_866 - .L_865)
.L_865:
        /*0004*/ 	.word	0x00000082


	//----- nvinfo : EIATTR_KPARAM_INFO
	.align		4
.L_866:
        /*0008*/ 	.byte	0x04, 0x17
        /*000a*/ 	.short	(.L_868 - .L_867)
.L_867:
        /*000c*/ 	.word	0x00000000
        /*0010*/ 	.short	0x0001
        /*0012*/ 	.short	0x0008
        /*0014*/ 	.byte	0x00, 0xf0, 0x41, 0x00


	//----- nvinfo : EIATTR_KPARAM_INFO
	.align		4
.L_868:
        /*0018*/ 	.byte	0x04, 0x17
        /*001a*/ 	.short	(.L_870 - .L_869)
.L_869:
        /*001c*/ 	.word	0x00000000
        /*0020*/ 	.short	0x0000
        /*0022*/ 	.short	0x0000
        /*0024*/ 	.byte	0x00, 0xf0, 0x21, 0x00


	//----- nvinfo : EIATTR_SPARSE_MMA_MASK
	.align		4
.L_870:
        /*0028*/ 	.byte	0x03, 0x50
        /*002a*/ 	.short	0x0000


	//----- nvinfo : EIATTR_MAXREG_COUNT
	.align		4
        /*002c*/ 	.byte	0x03, 0x1b
        /*002e*/ 	.short	0x00ff


	//----- nvinfo : EIATTR_MERCURY_ISA_VERSION
	.align		4
        /*0030*/ 	.byte	0x03, 0x5f
        /*0032*/ 	.short	0x0101


	//----- nvinfo : EIATTR_VRC_CTA_INIT_COUNT
	.align		4
        /*0034*/ 	.byte	0x02, 0x4a
	.zero		1
	.zero		1


	//----- nvinfo : EIATTR_EXIT_INSTR_OFFSETS
	.align		4
        /*0038*/ 	.byte	0x04, 0x1c
        /*003a*/ 	.short	(.L_872 - .L_871)


	//   ....[0]....
.L_871:
        /*003c*/ 	.word	0x000001d0


	//   ....[1]....
        /*0040*/ 	.word	0x00000380


	//   ....[2]....
        /*0044*/ 	.word	0x00000470


	//----- nvinfo : EIATTR_MAX_THREADS
	.align		4
.L_872:
        /*0048*/ 	.byte	0x04, 0x05
        /*004a*/ 	.short	(.L_874 - .L_873)
.L_873:
        /*004c*/ 	.word	0x00000100
        /*0050*/ 	.word	0x00000001
        /*0054*/ 	.word	0x00000001


	//----- nvinfo : EIATTR_CRS_STACK_SIZE
	.align		4
.L_874:
        /*0058*/ 	.byte	0x04, 0x1e
        /*005a*/ 	.short	(.L_876 - .L_875)
.L_875:
        /*005c*/ 	.word	0x00000000


	//----- nvinfo : EIATTR_CBANK_PARAM_SIZE
	.align		4
.L_876:
        /*0060*/ 	.byte	0x03, 0x19
        /*0062*/ 	.short	0x0018


	//----- nvinfo : EIATTR_PARAM_CBANK
	.align		4
        /*0064*/ 	.byte	0x04, 0x0a
        /*0066*/ 	.short	(.L_878 - .L_877)
	.align		4
.L_877:
        /*0068*/ 	.word	index@(.nv.constant0._ZN3cub18CUB_300001_SM_10006detail8for_each13static_kernelINS2_12policy_hub_t12policy_500_tElN6thrust24THRUST_300001_SM_1000_NS8cuda_cub20__uninitialized_copy7functorINS7_10device_ptrI10DEInstanceEENS7_7pointerISC_NS8_3tagENS7_11use_defaultESG_EEEEEEvT0_T1_)
        /*006c*/ 	.short	0x0380
        /*006e*/ 	.short	0x0018


	//----- nvinfo : EIATTR_SW_WAR
	.align		4
.L_878:
        /*0070*/ 	.byte	0x04, 0x36
        /*0072*/ 	.short	(.L_880 - .L_879)
.L_879:
        /*0074*/ 	.word	0x00000008
.L_880:


//--------------------- .nv.info._ZN3cub18CUB_300001_SM_10006detail8for_each13static_kernelINS2_12policy_hub_t12policy_500_tElN6thrust24THRUST_300001_SM_1000_NS8cuda_cub20__uninitialized_copy7functorINS7_6detail15normal_iteratorINS7_10device_ptrIK10DEInstanceEEEENS7_7pointerISE_NS8_3tagENS7_11use_defaultESK_EEEEEEvT0_T1_ --------------------------
	.section	.nv.info._ZN3cub18CUB_300001_SM_10006detail8for_each13static_kernelINS2_12policy_hub_t12policy_500_tElN6thrust24THRUST_300001_SM_1000_NS8cuda_cub20__uninitialized_copy7functorINS7_6detail15normal_iteratorINS7_10device_ptrIK10DEInstanceEEEENS7_7pointerISE_NS8_3tagENS7_11use_defaultESK_EEEEEEvT0_T1_,"",@"SHT_CUDA_INFO"
	.sectionflags	@""
	.align	4


	//----- nvinfo : EIATTR_CUDA_API_VERSION
	.align		4
        /*0000*/ 	.byte	0x04, 0x37
        /*0002*/ 	.short	(.L_882 - .L_881)
.L_881:
        /*0004*/ 	.word	0x00000082


	//----- nvinfo : EIATTR_KPARAM_INFO
	.align		4
.L_882:
        /*0008*/ 	.byte	0x04, 0x17
        /*000a*/ 	.short	(.L_884 - .L_883)
.L_883:
        /*000c*/ 	.word	0x00000000
        /*0010*/ 	.short	0x0001
        /*0012*/ 	.short	0x0008
        /*0014*/ 	.byte	0x00, 0xf0, 0x41, 0x00


	//----- nvinfo : EIATTR_KPARAM_INFO
	.align		4
.L_884:
        /*0018*/ 	.byte	0x04, 0x17
        /*001a*/ 	.short	(.L_886 - .L_885)
.L_885:
        /*001c*/ 	.word	0x00000000
        /*0020*/ 	.short	0x0000
        /*0022*/ 	.short	0x0000
        /*0024*/ 	.byte	0x00, 0xf0, 0x21, 0x00


	//----- nvinfo : EIATTR_SPARSE_MMA_MASK
	.align		4
.L_886:
        /*0028*/ 	.byte	0x03, 0x50
        /*002a*/ 	.short	0x0000


	//----- nvinfo : EIATTR_MAXREG_COUNT
	.align		4
        /*002c*/ 	.byte	0x03, 0x1b
        /*002e*/ 	.short	0x00ff


	//----- nvinfo : EIATTR_MERCURY_ISA_VERSION
	.align		4
        /*0030*/ 	.byte	0x03, 0x5f
        /*0032*/ 	.short	0x0101


	//----- nvinfo : EIATTR_VRC_CTA_INIT_COUNT
	.align		4
        /*0034*/ 	.byte	0x02, 0x4a
	.zero		1
	.zero		1


	//----- nvinfo : EIATTR_EXIT_INSTR_OFFSETS
	.align		4
        /*0038*/ 	.byte	0x04, 0x1c
        /*003a*/ 	.short	(.L_888 - .L_887)


	//   ....[0]....
.L_887:
        /*003c*/ 	.word	0x000001d0


	//   ....[1]....
        /*0040*/ 	.word	0x00000380


	//   ....[2]....
        /*0044*/ 	.word	0x00000470


	//----- nvinfo : EIATTR_MAX_THREADS
	.align		4
.L_888:
        /*0048*/ 	.byte	0x04, 0x05
        /*004a*/ 	.short	(.L_890 - .L_889)
.L_889:
        /*004c*/ 	.word	0x00000100
        /*0050*/ 	.word	0x00000001
        /*0054*/ 	.word	0x00000001


	//----- nvinfo : EIATTR_CRS_STACK_SIZE
	.align		4
.L_890:
        /*0058*/ 	.byte	0x04, 0x1e
        /*005a*/ 	.short	(.L_892 - .L_891)
.L_891:
        /*005c*/ 	.word	0x00000000


	//----- nvinfo : EIATTR_CBANK_PARAM_SIZE
	.align		4
.L_892:
        /*0060*/ 	.byte	0x03, 0x19
        /*0062*/ 	.short	0x0018


	//----- nvinfo : EIATTR_PARAM_CBANK
	.align		4
        /*0064*/ 	.byte	0x04, 0x0a
        /*0066*/ 	.short	(.L_894 - .L_893)
	.align		4
.L_893:
        /*0068*/ 	.word	index@(.nv.constant0._ZN3cub18CUB_300001_SM_10006detail8for_each13static_kernelINS2_12policy_hub_t12policy_500_tElN6thrust24THRUST_300001_SM_1000_NS8cuda_cub20__uninitialized_copy7functorINS7_6detail15normal_iteratorINS7_10device_ptrIK10DEInstanceEEEENS7_7pointerISE_NS8_3tagENS7_11use_defaultESK_EEEEEEvT0_T1_)
        /*006c*/ 	.short	0x0380
        /*006e*/ 	.short	0x0018


	//----- nvinfo : EIATTR_SW_WAR
	.align		4
.L_894:
        /*0070*/ 	.byte	0x04, 0x36
        /*0072*/ 	.short	(.L_896 - .L_895)
.L_895:
        /*0074*/ 	.word	0x00000008
.L_896:


//--------------------- .nv.info._ZN3cub18CUB_300001_SM_10006detail8for_each13static_kernelINS2_12policy_hub_t12policy_500_tElN6thrust24THRUST_300001_SM_1000_NS8cuda_cub20__uninitialized_copy7functorINS7_7pointerI10DEInstanceNS8_3tagENS7_11use_defaultESE_EESF_EEEEvT0_T1_ --------------------------
	.section	.nv.info._ZN3cub18CUB_300001_SM_10006detail8for_each13static_kernelINS2_12policy_hub_t12policy_500_tElN6thrust24THRUST_300001_SM_1000_NS8cuda_cub20__uninitialized_copy7functorINS7_7pointerI10DEInstanceNS8_3tagENS7_11use_defaultESE_EESF_EEEEvT0_T1_,"",@"SHT_CUDA_INFO"
	.sectionflags	@""
	.align	4


	//----- nvinfo : EIATTR_CUDA_API_VERSION
	.align		4
        /*0000*/ 	.byte	0x04, 0x37
        /*0002*/ 	.short	(.L_898 - .L_897)
.L_897:
        /*0004*/ 	.word	0x00000082


	//----- nvinfo : EIATTR_KPARAM_INFO
	.align		4
.L_898:
        /*0008*/ 	.byte	0x04, 0x17
        /*000a*/ 	.short	(.L_900 - .L_899)
.L_899:
        /*000c*/ 	.word	0x00000000
        /*0010*/ 	.short	0x0001
        /*0012*/ 	.short	0x0008
        /*0014*/ 	.byte	0x00, 0xf0, 0x41, 0x00


	//----- nvinfo : EIATTR_KPARAM_INFO
	.align		4
.L_900:
        /*0018*/ 	.byte	0x04, 0x17
        /*001a*/ 	.short	(.L_902 - .L_901)
.L_901:
        /*001c*/ 	.word	0x00000000
        /*0020*/ 	.short	0x0000
        /*0022*/ 	.short	0x0000
        /*0024*/ 	.byte	0x00, 0xf0, 0x21, 0x00


	//----- nvinfo : EIATTR_SPARSE_MMA_MASK
	.align		4
.L_902:
        /*0028*/ 	.byte	0x03, 0x50
        /*002a*/ 	.short	0x0000


	//----- nvinfo : EIATTR_MAXREG_COUNT
	.align		4
        /*002c*/ 	.byte	0x03, 0x1b
        /*002e*/ 	.short	0x00ff


	//----- nvinfo : EIATTR_MERCURY_ISA_VERSION
	.align		4
        /*0030*/ 	.byte	0x03, 0x5f
        /*0032*/ 	.short	0x0101


	//----- nvinfo : EIATTR_VRC_CTA_INIT_COUNT
	.align		4
        /*0034*/ 	.byte	0x02, 0x4a
	.zero		1
	.zero		1


	//----- nvinfo : EIATTR_EXIT_INSTR_OFFSETS
	.align		4
        /*0038*/ 	.byte	0x04, 0x1c
        /*003a*/ 	.short	(.L_904 - .L_903)


	//   ....[0]....
.L_903:
        /*003c*/ 	.word	0x000001d0


	//   ....[1]....
        /*0040*/ 	.word	0x00000380


	//   ....[2]....
        /*0044*/ 	.word	0x00000470


	//----- nvinfo : EIATTR_MAX_THREADS
	.align		4
.L_904:
        /*0048*/ 	.byte	0x04, 0x05
        /*004a*/ 	.short	(.L_906 - .L_905)
.L_905:
        /*004c*/ 	.word	0x00000100
        /*0050*/ 	.word	0x00000001
        /*0054*/ 	.word	0x00000001


	//----- nvinfo : EIATTR_CRS_STACK_SIZE
	.align		4
.L_906:
        /*0058*/ 	.byte	0x04, 0x1e
        /*005a*/ 	.short	(.L_908 - .L_907)
.L_907:
        /*005c*/ 	.word	0x00000000


	//----- nvinfo : EIATTR_CBANK_PARAM_SIZE
	.align		4
.L_908:
        /*0060*/ 	.byte	0x03, 0x19
        /*0062*/ 	.short	0x0018


	//----- nvinfo : EIATTR_PARAM_CBANK
	.align		4
        /*0064*/ 	.byte	0x04, 0x0a
        /*0066*/ 	.short	(.L_910 - .L_909)
	.align		4
.L_909:
        /*0068*/ 	.word	index@(.nv.constant0._ZN3cub18CUB_300001_SM_10006detail8for_each13static_kernelINS2_12policy_hub_t12policy_500_tElN6thrust24THRUST_300001_SM_1000_NS8cuda_cub20__uninitialized_copy7functorINS7_7pointerI10DEInstanceNS8_3tagENS7_11use_defaultESE_EESF_EEEEvT0_T1_)
        /*006c*/ 	.short	0x0380
        /*006e*/ 	.short	0x0018


	//----- nvinfo : EIATTR_SW_WAR
	.align		4
.L_910:
        /*0070*/ 	.byte	0x04, 0x36
        /*0072*/ 	.short	(.L_912 - .L_911)
.L_911:
        /*0074*/ 	.word	0x00000008
.L_912:


//--------------------- .nv.info._ZN3cub18CUB_300001_SM_10006detail8for_each13static_kernelINS2_12policy_hub_t12policy_500_tEmNS2_12op_wrapper_tImN6thrust24THRUST_300001_SM_1000_NS6detail23allocator_traits_detail24construct1_via_allocatorINS9_18no_throw_allocatorINS9_19temporary_allocatorI10DEInstanceNS8_8cuda_cub3tagEEEEEEENS8_7pointerISE_SG_NS8_11use_defaultESL_EEEEEEvT0_T1_ --------------------------
	.section	.nv.info._ZN3cub18CUB_300001_SM_10006detail8for_each13static_kernelINS2_12policy_hub_t12policy_500_tEmNS2_12op_wrapper_tImN6thrust24THRUST_300001_SM_1000_NS6detail23allocator_traits_detail24construct1_via_allocatorINS9_18no_throw_allocatorINS9_19temporary_allocatorI10DEInstanceNS8_8cuda_cub3tagEEEEEEENS8_7pointerISE_SG_NS8_11use_defaultESL_EEEEEEvT0_T1_,"",@"SHT_CUDA_INFO"
	.sectionflags	@""
	.align	4


	//----- nvinfo : EIATTR_CUDA_API_VERSION
	.align		4
        /*0000*/ 	.byte	0x04, 0x37
        /*0002*/ 	.short	(.L_914 - .L_913)
.L_913:
        /*0004*/ 	.word	0x00000082


	//----- nvinfo : EIATTR_KPARAM_INFO
	.align		4
.L_914:
        /*0008*/ 	.byte	0x04, 0x17
        /*000a*/ 	.short	(.L_916 - .L_915)
.L_915:
        /*000c*/ 	.word	0x00000000
        /*0010*/ 	.short	0x0001
        /*0012*/ 	.short	0x0008
        /*0014*/ 	.byte	0x00, 0xf0, 0x41, 0x00


	//----- nvinfo : EIATTR_KPARAM_INFO
	.align		4
.L_916:
        /*0018*/ 	.byte	0x04, 0x17
        /*001a*/ 	.short	(.L_918 - .L_917)
.L_917:
        /*001c*/ 	.word	0x00000000
        /*0020*/ 	.short	0x0000
        /*0022*/ 	.short	0x0000
        /*0024*/ 	.byte	0x00, 0xf0, 0x21, 0x00


	//----- nvinfo : EIATTR_SPARSE_MMA_MASK
	.align		4
.L_918:
        /*0028*/ 	.byte	0x03, 0x50
        /*002a*/ 	.short	0x0000


	//----- nvinfo : EIATTR_MAXREG_COUNT
	.align		4
        /*002c*/ 	.byte	0x03, 0x1b
        /*002e*/ 	.short	0x00ff


	//----- nvinfo : EIATTR_MERCURY_ISA_VERSION
	.align		4
        /*0030*/ 	.byte	0x03, 0x5f
        /*0032*/ 	.short	0x0101


	//----- nvinfo : EIATTR_VRC_CTA_INIT_COUNT
	.align		4
        /*0034*/ 	.byte	0x02, 0x4a
	.zero		1
	.zero		1


	//----- nvinfo : EIATTR_EXIT_INSTR_OFFSETS
	.align		4
        /*0038*/ 	.byte	0x04, 0x1c
        /*003a*/ 	.short	(.L_920 - .L_919)


	//   ....[0]....
.L_919:
        /*003c*/ 	.word	0x00000160


	//   ....[1]....
        /*0040*/ 	.word	0x00000280


	//   ....[2]....
        /*0044*/ 	.word	0x000002d0


	//----- nvinfo : EIATTR_MAX_THREADS
	.align		4
.L_920:
        /*0048*/ 	.byte	0x04, 0x05
        /*004a*/ 	.short	(.L_922 - .L_921)
.L_921:
        /*004c*/ 	.word	0x00000100
        /*0050*/ 	.word	0x00000001
        /*0054*/ 	.word	0x00000001


	//----- nvinfo : EIATTR_CBANK_PARAM_SIZE
	.align		4
.L_922:
        /*0058*/ 	.byte	0x03, 0x19
        /*005a*/ 	.short	0x0018


	//----- nvinfo : EIATTR_PARAM_CBANK
	.align		4
        /*005c*/ 	.byte	0x04, 0x0a
        /*005e*/ 	.short	(.L_924 - .L_923)
	.align		4
.L_923:
        /*0060*/ 	.word	index@(.nv.constant0._ZN3cub18CUB_300001_SM_10006detail8for_each13static_kernelINS2_12policy_hub_t12policy_500_tEmNS2_12op_wrapper_tImN6thrust24THRUST_300001_SM_1000_NS6detail23allocator_traits_detail24construct1_via_allocatorINS9_18no_throw_allocatorINS9_19temporary_allocatorI10DEInstanceNS8_8cuda_cub3tagEEEEEEENS8_7pointerISE_SG_NS8_11use_defaultESL_EEEEEEvT0_T1_)
        /*0064*/ 	.short	0x0380
        /*0066*/ 	.short	0x0018


	//----- nvinfo : EIATTR_SW_WAR
	.align		4
.L_924:
        /*0068*/ 	.byte	0x04, 0x36
        /*006a*/ 	.short	(.L_926 - .L_925)
.L_925:
        /*006c*/ 	.word	0x00000008
.L_926:


//--------------------- .nv.info._ZN3cub18CUB_300001_SM_10006detail11EmptyKernelIvEEvv --------------------------
	.section	.nv.info._ZN3cub18CUB_300001_SM_10006detail11EmptyKernelIvEEvv,"",@"SHT_CUDA_INFO"
	.sectionflags	@""
	.align	4


	//----- nvinfo : EIATTR_CUDA_API_VERSION
	.align		4
        /*0000*/ 	.byte	0x04, 0x37
        /*0002*/ 	.short	(.L_928 - .L_927)
.L_927:
        /*0004*/ 	.word	0x00000082


	//----- nvinfo : EIATTR_SPARSE_MMA_MASK
	.align		4
.L_928:
        /*0008*/ 	.byte	0x03, 0x50
        /*000a*/ 	.short	0x0000


	//----- nvinfo : EIATTR_MAXREG_COUNT
	.align		4
        /*000c*/ 	.byte	0x03, 0x1b
        /*000e*/ 	.short	0x00ff


	//----- nvinfo : EIATTR_MERCURY_ISA_VERSION
	.align		4
        /*0010*/ 	.byte	0x03, 0x5f
        /*0012*/ 	.short	0x0101


	//----- nvinfo : EIATTR_VRC_CTA_INIT_COUNT
	.align		4
        /*0014*/ 	.byte	0x02, 0x4a
	.zero		1
	.zero		1


	//----- nvinfo : EIATTR_EXIT_INSTR_OFFSETS
	.align		4
        /*0018*/ 	.byte	0x04, 0x1c
        /*001a*/ 	.short	(.L_930 - .L_929)


	//   ....[0]....
.L_929:
        /*001c*/ 	.word	0x00000010


	//----- nvinfo : EIATTR_SW_WAR
	.align		4
.L_930:
        /*0020*/ 	.byte	0x04, 0x36
        /*0022*/ 	.short	(.L_932 - .L_931)
.L_931:
        /*0024*/ 	.word	0x00000008
.L_932:


//--------------------- .nv.info._Z15transformNumberPdidd --------------------------
	.section	.nv.info._Z15transformNumberPdidd,"",@"SHT_CUDA_INFO"
	.sectionflags	@""
	.align	4


	//----- nvinfo : EIATTR_CUDA_API_VERSION
	.align		4
        /*0000*/ 	.byte	0x04, 0x37
        /*0002*/ 	.short	(.L_934 - .L_933)
.L_933:
        /*0004*/ 	.word	0x00000082


	//----- nvinfo : EIATTR_KPARAM_INFO
	.align		4
.L_934:
        /*0008*/ 	.byte	0x04, 0x17
        /*000a*/ 	.short	(.L_936 - .L_935)
.L_935:
        /*000c*/ 	.word	0x00000000
        /*0010*/ 	.short	0x0003
        /*0012*/ 	.short	0x0018
        /*0014*/ 	.byte	0x00, 0xf0, 0x21, 0x00


	//----- nvinfo : EIATTR_KPARAM_INFO
	.align		4
.L_936:
        /*0018*/ 	.byte	0x04, 0x17
        /*001a*/ 	.short	(.L_938 - .L_937)
.L_937:
        /*001c*/ 	.word	0x00000000
        /*0020*/ 	.short	0x0002
        /*0022*/ 	.short	0x0010
        /*0024*/ 	.byte	0x00, 0xf0, 0x21, 0x00


	//----- nvinfo : EIATTR_KPARAM_INFO
	.align		4
.L_938:
        /*0028*/ 	.byte	0x04, 0x17
        /*002a*/ 	.short	(.L_940 - .L_939)
.L_939:
        /*002c*/ 	.word	0x00000000
        /*0030*/ 	.short	0x0001
        /*0032*/ 	.short	0x0008
        /*0034*/ 	.byte	0x00, 0xf0, 0x11, 0x00


	//----- nvinfo : EIATTR_KPARAM_INFO
	.align		4
.L_940:
        /*0038*/ 	.byte	0x04, 0x17
        /*003a*/ 	.short	(.L_942 - .L_941)
.L_941:
        /*003c*/ 	.word	0x00000000
        /*0040*/ 	.short	0x0000
        /*0042*/ 	.short	0x0000
        /*0044*/ 	.byte	0x00, 0xf5, 0x21, 0x00


	//----- nvinfo : EIATTR_SPARSE_MMA_MASK
	.align		4
.L_942:
        /*0048*/ 	.byte	0x03, 0x50
        /*004a*/ 	.short	0x0000


	//----- nvinfo : EIATTR_MAXREG_COUNT
	.align		4
        /*004c*/ 	.byte	0x03, 0x1b
        /*004e*/ 	.short	0x00ff


	//----- nvinfo : EIATTR_MERCURY_ISA_VERSION
	.align		4
        /*0050*/ 	.byte	0x03, 0x5f
        /*0052*/ 	.short	0x0101


	//----- nvinfo : EIATTR_VRC_CTA_INIT_COUNT
	.align		4
        /*0054*/ 	.byte	0x02, 0x4a
	.zero		1
	.zero		1


	//----- nvinfo : EIATTR_EXIT_INSTR_OFFSETS
	.align		4
        /*0058*/ 	.byte	0x04, 0x1c
        /*005a*/ 	.short	(.L_944 - .L_943)


	//   ....[0]....
.L_943:
        /*005c*/ 	.word	0x00000090


	//   ....[1]....
        /*0060*/ 	.word	0x00000140


	//----- nvinfo : EIATTR_CBANK_PARAM_SIZE
	.align		4
.L_944:
        /*0064*/ 	.byte	0x03, 0x19
        /*0066*/ 	.short	0x0020


	//----- nvinfo : EIATTR_PARAM_CBANK
	.align		4
        /*0068*/ 	.byte	0x04, 0x0a
        /*006a*/ 	.short	(.L_946 - .L_945)
	.align		4
.L_945:
        /*006c*/ 	.word	index@(.nv.constant0._Z15transformNumberPdidd)
        /*0070*/ 	.short	0x0380
        /*0072*/ 	.short	0x0020


	//----- nvinfo : EIATTR_SW_WAR
	.align		4
.L_946:
        /*0074*/ 	.byte	0x04, 0x36
        /*0076*/ 	.short	(.L_948 - .L_947)
.L_947:
        /*0078*/ 	.word	0x00000008
.L_948:


//--------------------- .nv.callgraph             --------------------------
	.section	.nv.callgraph,"",@"SHT_CUDA_CALLGRAPH"
	.align	4
	.sectionentsize	8
	.align		4
        /*0000*/ 	.word	0x00000000
	.align		4
        /*0004*/ 	.word	0xffffffff
	.align		4
        /*0008*/ 	.word	0x00000000
	.align		4
        /*000c*/ 	.word	0xfffffffe
	.align		4
        /*0010*/ 	.word	0x00000000
	.align		4
        /*0014*/ 	.word	0xfffffffd
	.align		4
        /*0018*/ 	.word	0x00000000
	.align		4
        /*001c*/ 	.word	0xfffffffc


//--------------------- .nv.constant4             --------------------------
	.section	.nv.constant4,"a",@progbits
	.align	8
	.align		8
.nv.constant4:
        /*0000*/ 	.dword	_ZN34_INTERNAL_2ffbb314_4_k_cu_b407ae584cuda3std3__45__cpo5beginE
	.align		8
        /*0008*/ 	.dword	_ZN34_INTERNAL_2ffbb314_4_k_cu_b407ae584cuda3std3__45__cpo3endE
	.align		8
        /*0010*/ 	.dword	_ZN34_INTERNAL_2ffbb314_4_k_cu_b407ae584cuda3std3__45__cpo6cbeginE
	.align		8
        /*0018*/ 	.dword	_ZN34_INTERNAL_2ffbb314_4_k_cu_b407ae584cuda3std3__45__cpo4cendE
	.align		8
        /*0020*/ 	.dword	_ZN34_INTERNAL_2ffbb314_4_k_cu_b407ae584cuda3std3__45__cpo6rbeginE
	.align		8
        /*0028*/ 	.dword	_ZN34_INTERNAL_2ffbb314_4_k_cu_b407ae584cuda3std3__45__cpo4rendE
	.align		8
        /*0030*/ 	.dword	_ZN34_INTERNAL_2ffbb314_4_k_cu_b407ae584cuda3std3__45__cpo7crbeginE
	.align		8
        /*0038*/ 	.dword	_ZN34_INTERNAL_2ffbb314_4_k_cu_b407ae584cuda3std3__45__cpo5crendE
	.align		8
        /*0040*/ 	.dword	_ZN34_INTERNAL_2ffbb314_4_k_cu_b407ae584cuda3std3__436_GLOBAL__N__2ffbb314_4_k_cu_b407ae586ignoreE
	.align		8
        /*0048*/ 	.dword	_ZN34_INTERNAL_2ffbb314_4_k_cu_b407ae584cuda3std3__419piecewise_constructE
	.align		8
        /*0050*/ 	.dword	_ZN34_INTERNAL_2ffbb314_4_k_cu_b407ae584cuda3std3__48in_placeE
	.align		8
        /*0058*/ 	.dword	_ZN34_INTERNAL_2ffbb314_4_k_cu_b407ae584cuda3std3__420unreachable_sentinelE
	.align		8
        /*0060*/ 	.dword	_ZN34_INTERNAL_2ffbb314_4_k_cu_b407ae584cuda3std3__47nulloptE
	.align		8
        /*0068*/ 	.dword	_ZN34_INTERNAL_2ffbb314_4_k_cu_b407ae584cuda3std3__48unexpectE
	.align		8
        /*0070*/ 	.dword	_ZN34_INTERNAL_2ffbb314_4_k_cu_b407ae584cuda3std6ranges3__45__cpo4swapE
	.align		8
        /*0078*/ 	.dword	_ZN34_INTERNAL_2ffbb314_4_k_cu_b407ae584cuda3std6ranges3__45__cpo9iter_moveE
	.align		8
        /*0080*/ 	.dword	_ZN34_INTERNAL_2ffbb314_4_k_cu_b407ae584cuda3std6ranges3__45__cpo5beginE
	.align		8
        /*0088*/ 	.dword	_ZN34_INTERNAL_2ffbb314_4_k_cu_b407ae584cuda3std6ranges3__45__cpo3endE
	.align		8
        /*0090*/ 	.dword	_ZN34_INTERNAL_2ffbb314_4_k_cu_b407ae584cuda3std6ranges3__45__cpo6cbeginE
	.align		8
        /*0098*/ 	.dword	_ZN34_INTERNAL_2ffbb314_4_k_cu_b407ae584cuda3std6ranges3__45__cpo4cendE
	.align		8
        /*00a0*/ 	.dword	_ZN34_INTERNAL_2ffbb314_4_k_cu_b407ae584cuda3std6ranges3__45__cpo7advanceE
	.align		8
        /*00a8*/ 	.dword	_ZN34_INTERNAL_2ffbb314_4_k_cu_b407ae584cuda3std6ranges3__45__cpo9iter_swapE
	.align		8
        /*00b0*/ 	.dword	_ZN34_INTERNAL_2ffbb314_4_k_cu_b407ae584cuda3std6ranges3__45__cpo4nextE
	.align		8
        /*00b8*/ 	.dword	_ZN34_INTERNAL_2ffbb314_4_k_cu_b407ae584cuda3std6ranges3__45__cpo4prevE
	.align		8
        /*00c0*/ 	.dword	_ZN34_INTERNAL_2ffbb314_4_k_cu_b407ae584cuda3std6ranges3__45__cpo4dataE
	.align		8
        /*00c8*/ 	.dword	_ZN34_INTERNAL_2ffbb314_4_k_cu_b407ae584cuda3std6ranges3__45__cpo5cdataE
	.align		8
        /*00d0*/ 	.dword	_ZN34_INTERNAL_2ffbb314_4_k_cu_b407ae584cuda3std6ranges3__45__cpo4sizeE
	.align		8
        /*00d8*/ 	.dword	_ZN34_INTERNAL_2ffbb314_4_k_cu_b407ae584cuda3std6ranges3__45__cpo5ssizeE
	.align		8
        /*00e0*/ 	.dword	_ZN34_INTERNAL_2ffbb314_4_k_cu_b407ae584cuda3std6ranges3__45__cpo8distanceE
	.align		8
        /*00e8*/ 	.dword	_ZN34_INTERNAL_2ffbb314_4_k_cu_b407ae586thrust24THRUST_300001_SM_1000_NS8cuda_cub3parE
	.align		8
        /*00f0*/ 	.dword	_ZN34_INTERNAL_2ffbb314_4_k_cu_b407ae586thrust24THRUST_300001_SM_1000_NS8cuda_cub10par_nosyncE
	.align		8
        /*00f8*/ 	.dword	_ZN34_INTERNAL_2ffbb314_4_k_cu_b407ae586thrust24THRUST_300001_SM_1000_NS6system6detail10sequential3seqE
	.align		8
        /*0100*/ 	.dword	_ZN34_INTERNAL_2ffbb314_4_k_cu_b407ae586thrust24THRUST_300001_SM_1000_NS12placeholders2_1E
	.align		8
        /*0108*/ 	.dword	_ZN34_INTERNAL_2ffbb314_4_k_cu_b407ae586thrust24THRUST_300001_SM_1000_NS12placeholders2_2E
	.align		8
        /*0110*/ 	.dword	_ZN34_INTERNAL_2ffbb314_4_k_cu_b407ae586thrust24THRUST_300001_SM_1000_NS12placeholders2_3E
	.align		8
        /*0118*/ 	.dword	_ZN34_INTERNAL_2ffbb314_4_k_cu_b407ae586thrust24THRUST_300001_SM_1000_NS12placeholders2_4E
	.align		8
        /*0120*/ 	.dword	_ZN34_INTERNAL_2ffbb314_4_k_cu_b407ae586thrust24THRUST_300001_SM_1000_NS12placeholders2_5E
	.align		8
        /*0128*/ 	.dword	_ZN34_INTERNAL_2ffbb314_4_k_cu_b407ae586thrust24THRUST_300001_SM_1000_NS12placeholders2_6E
	.align		8
        /*0130*/ 	.dword	_ZN34_INTERNAL_2ffbb314_4_k_cu_b407ae586thrust24THRUST_300001_SM_1000_NS12placeholders2_7E
	.align		8
        /*0138*/ 	.dword	_ZN34_INTERNAL_2ffbb314_4_k_cu_b407ae586thrust24THRUST_300001_SM_1000_NS12placeholders2_8E
	.align		8
        /*0140*/ 	.dword	_ZN34_INTERNAL_2ffbb314_4_k_cu_b407ae586thrust24THRUST_300001_SM_1000_NS12placeholders2_9E
	.align		8
        /*0148*/ 	.dword	_ZN34_INTERNAL_2ffbb314_4_k_cu_b407ae586thrust24THRUST_300001_SM_1000_NS12placeholders3_10E
	.align		8
        /*0150*/ 	.dword	_ZN34_INTERNAL_2ffbb314_4_k_cu_b407ae586thrust24THRUST_300001_SM_1000_NS3seqE
	.align		8
        /*0158*/ 	.dword	__cudart_i2opi_d
	.align		8
        /*0160*/ 	.dword	__cudart_sin_cos_coeffs


//--------------------- .text._ZN3cub18CUB_300001_SM_10006detail6reduce28DeviceReduceSingleTileKernelINS2_10policy_hubI10DEInstanceyN21DifferentialEvolution14determine_bestEE10Policy1000EPS5_SA_iS7_S5_S5_N4cuda3std3__410__identityEEEvT0_T1_T2_T3_T4_T6_ --------------------------
	.section	.text._ZN3cub18CUB_300001_SM_10006detail6reduce28DeviceReduceSingleTileKernelINS2_10policy_hubI10DEInstanceyN21DifferentialEvolution14determine_bestEE10Policy1000EPS5_SA_iS7_S5_S5_N4cuda3std3__410__identityEEEvT0_T1_T2_T3_T4_T6_,"ax",@progbits
	.align	128
        .global         _ZN3cub18CUB_300001_SM_10006detail6reduce28DeviceReduceSingleTileKernelINS2_10policy_hubI10DEInstanceyN21DifferentialEvolution14determine_bestEE10Policy1000EPS5_SA_iS7_S5_S5_N4cuda3std3__410__identityEEEvT0_T1_T2_T3_T4_T6_
        .type           _ZN3cub18CUB_300001_SM_10006detail6reduce28DeviceReduceSingleTileKernelINS2_10policy_hubI10DEInstanceyN21DifferentialEvolution14determine_bestEE10Policy1000EPS5_SA_iS7_S5_S5_N4cuda3std3__410__identityEEEvT0_T1_T2_T3_T4_T6_,@function
        .size           _ZN3cub18CUB_300001_SM_10006detail6reduce28DeviceReduceSingleTileKernelINS2_10policy_hubI10DEInstanceyN21DifferentialEvolution14determine_bestEE10Policy1000EPS5_SA_iS7_S5_S5_N4cuda3std3__410__identityEEEvT0_T1_T2_T3_T4_T6_,(.L_x_1366 - _ZN3cub18CUB_300001_SM_10006detail6reduce28DeviceReduceSingleTileKernelINS2_10policy_hubI10DEInstanceyN21DifferentialEvolution14determine_bestEE10Policy1000EPS5_SA_iS7_S5_S5_N4cuda3std3__410__identityEEEvT0_T1_T2_T3_T4_T6_)
        .other          _ZN3cub18CUB_300001_SM_10006detail6reduce28DeviceReduceSingleTileKernelINS2_10policy_hubI10DEInstanceyN21DifferentialEvolution14determine_bestEE10Policy1000EPS5_SA_iS7_S5_S5_N4cuda3std3__410__identityEEEvT0_T1_T2_T3_T4_T6_,@"STO_CUDA_ENTRY STV_DEFAULT"
_ZN3cub18CUB_300001_SM_10006detail6reduce28DeviceReduceSingleTileKernelINS2_10policy_hubI10DEInstanceyN21DifferentialEvolution14determine_bestEE10Policy1000EPS5_SA_iS7_S5_S5_N4cuda3std3__410__identityEEEvT0_T1_T2_T3_T4_T6_:
.text._ZN3cub18CUB_300001_SM_10006detail6reduce28DeviceReduceSingleTileKernelINS2_10policy_hubI10DEInstanceyN21DifferentialEvolution14determine_bestEE10Policy1000EPS5_SA_iS7_S5_S5_N4cuda3std3__410__identityEEEvT0_T1_T2_T3_T4_T6_:
[----:B------:R-:W-:Y:S01]  /*0000*/  LDC R1, c[0x0][0x37c] ;  /* 0x0000df00ff017b82 */ /* 0x000fe20000000800 */
[----:B------:R-:W0:Y:S01]  /*0010*/  LDCU UR4, c[0x0][0x390] ;  /* 0x00007200ff0477ac */ /* 0x000e220008000800 */
[----:B------:R-:W1:Y:S01]  /*0020*/  LDCU.64 UR6, c[0x0][0x358] ;  /* 0x00006b00ff0677ac */ /* 0x000e620008000a00 */
[----:B0-----:R-:W-:-:S05]  /*0030*/  IMAD.U32 R0, RZ, RZ, UR4 ;  /* 0x00000004ff007e24 */ /* 0x001fca000f8e00ff */
[----:B------:R-:W-:-:S13]  /*0040*/  ISETP.NE.AND P0, PT, R0, RZ, PT ;  /* 0x000000ff0000720c */ /* 0x000fda0003f05270 */
[----:B-1----:R-:W-:Y:S05]  /*0050*/  @P0 BRA `(.L_x_0) ;  /* 0x0000000000240947 */ /* 0x002fea0003800000 */
[----:B------:R-:W0:Y:S02]  /*0060*/  S2R R0, SR_TID.X ;  /* 0x0000000000007919 */ /* 0x000e240000002100 */
[----:B0-----:R-:W-:-:S13]  /*0070*/  ISETP.NE.AND P0, PT, R0, RZ, PT ;  /* 0x000000ff0000720c */ /* 0x001fda0003f05270 */
[----:B------:R-:W-:Y:S05]  /*0080*/  @P0 EXIT ;  /* 0x000000000000094d */ /* 0x000fea0003800000 */
[----:B------:R-:W0:Y:S08]  /*0090*/  LDC.64 R2, c[0x0][0x388] ;  /* 0x0000e200ff027b82 */ /* 0x000e300000000a00 */
[----:B------:R-:W0:Y:S08]  /*00a0*/  LDC.64 R4, c[0x0][0x398] ;  /* 0x0000e600ff047b82 */ /* 0x000e300000000a00 */
[----:B------:R-:W1:Y:S01]  /*00b0*/  LDC.64 R6, c[0x0][0x3a0] ;  /* 0x0000e800ff067b82 */ /* 0x000e620000000a00 */
[----:B0-----:R-:W-:Y:S04]  /*00c0*/  STG.E.64 desc[UR6][R2.64], R4 ;  /* 0x0000000402007986 */ /* 0x001fe8000c101b06 */
[----:B-1----:R-:W-:Y:S01]  /*00d0*/  STG.E.64 desc[UR6][R2.64+0x8], R6 ;  /* 0x0000080602007986 */ /* 0x002fe2000c101b06 */
[----:B------:R-:W-:Y:S05]  /*00e0*/  EXIT ;  /* 0x000000000000794d */ /* 0x000fea0003800000 */
.L_x_0:
[----:B------:R-:W-:Y:S01]  /*00f0*/  ISETP.GT.AND P0, PT, R0, 0x3ff, PT ;  /* 0x000003ff0000780c */ /* 0x000fe20003f04270 */
[----:B------:R-:W-:-:S12]  /*0100*/  BSSY.RECONVERGENT B0, `(.L_x_1) ;  /* 0x0000624000007945 */ /* 0x000fd80003800200 */
[----:B------:R-:W-:Y:S05]  /*0110*/  @P0 BRA `(.L_x_2) ;  /* 0x0000002c00dc0947 */ /* 0x000fea0003800000 */
[----:B------:R-:W0:Y:S01]  /*0120*/  S2R R75, SR_TID.X ;  /* 0x00000000004b7919 */ /* 0x000e220000002100 */
[----:B------:R-:W-:Y:S01]  /*0130*/  BSSY.RECONVERGENT B1, `(.L_x_3) ;  /* 0x000000c000017945 */ /* 0x000fe20003800200 */
[----:B------:R-:W-:Y:S01]  /*0140*/  IMAD.MOV.U32 R4, RZ, RZ, 0x0 ;  /* 0x00000000ff047424 */ /* 0x000fe200078e00ff */
[----:B------:R-:W-:Y:S01]  /*0150*/  CS2R R2, SRZ ;  /* 0x0000000000027805 */ /* 0x000fe2000001ff00 */
[----:B------:R-:W-:Y:S01]  /*0160*/  IMAD.MOV.U32 R5, RZ, RZ, -0x40100000 ;  /* 0xbff00000ff057424 */ /* 0x000fe200078e00ff */
[----:B0-----:R-:W-:Y:S01]  /*0170*/  ISETP.GE.AND P0, PT, R75, R0, PT ;  /* 0x000000004b00720c */ /* 0x001fe20003f06270 */
[----:B------:R-:W-:-:S12]  /*0180*/  IMAD.MOV.U32 R77, RZ, RZ, R75 ;  /* 0x000000ffff4d7224 */ /* 0x000fd800078e004b */
[----:B------:R-:W-:Y:S05]  /*0190*/  @P0 BRA `(.L_x_4) ;  /* 0x0000000000140947 */ /* 0x000fea0003800000 */
[----:B------:R-:W0:Y:S02]  /*01a0*/  LDC.64 R6, c[0x0][0x380] ;  /* 0x0000e000ff067b82 */ /* 0x000e240000000a00 */
[----:B0-----:R-:W-:-:S05]  /*01b0*/  IMAD.WIDE.U32 R6, R75, 0x10, R6 ;  /* 0x000000104b067825 */ /* 0x001fca00078e0006 */
[----:B------:R0:W5:Y:S04]  /*01c0*/  LDG.E.64.CONSTANT R4, desc[UR6][R6.64+0x8] ;  /* 0x0000080606047981 */ /* 0x000168000c1e9b00 */
[----:B------:R0:W5:Y:S01]  /*01d0*/  LDG.E.64.CONSTANT R2, desc[UR6][R6.64] ;  /* 0x0000000606027981 */ /* 0x000162000c1e9b00 */
[----:B------:R-:W-:-:S07]  /*01e0*/  VIADD R77, R75, 0x100 ;  /* 0x000001004b4d7836 */ /* 0x000fce0000000000 */
.L_x_4:
[----:B------:R-:W-:Y:S05]  /*01f0*/  BSYNC.RECONVERGENT B1 ;  /* 0x0000000000017941 */ /* 0x000fea0003800200 */
.L_x_3:
[----:B------:R-:W-:Y:S01]  /*0200*/  ISETP.GE.AND P0, PT, R77, R0, PT ;  /* 0x000000004d00720c */ /* 0x000fe20003f06270 */
[----:B------:R-:W-:-:S12]  /*0210*/  BSSY.RECONVERGENT B1, `(.L_x_5) ;  /* 0x0000141000017945 */ /* 0x000fd80003800200 */
[----:B------:R-:W-:Y:S05]  /*0220*/  @P0 BRA `(.L_x_6) ;  /* 0x0000001000fc0947 */ /* 0x000fea0003800000 */
[----:B0-----:R-:W-:Y:S01]  /*0230*/  LOP3.LUT R7, RZ, R77, RZ, 0x33, !PT ;  /* 0x0000004dff077212 */ /* 0x001fe200078e33ff */
[----:B------:R-:W-:Y:S04]  /*0240*/  BSSY.RECONVERGENT B2, `(.L_x_7) ;  /* 0x000001e000027945 */ /* 0x000fe80003800200 */
[----:B------:R-:W-:-:S05]  /*0250*/  IMAD.IADD R8, R7, 0x1, R0 ;  /* 0x0000000107087824 */ /* 0x000fca00078e0200 */
[C---:B------:R-:W-:Y:S02]  /*0260*/  LOP3.LUT R6, R8.reuse, 0x300, RZ, 0xc0, !PT ;  /* 0x0000030008067812 */ /* 0x040fe400078ec0ff */
[----:B------:R-:W-:Y:S02]  /*0270*/  ISETP.GE.U32.AND P2, PT, R8, 0x300, PT ;  /* 0x000003000800780c */ /* 0x000fe40003f46070 */
[----:B------:R-:W-:-:S13]  /*0280*/  ISETP.NE.AND P0, PT, R6, 0x300, PT ;  /* 0x000003000600780c */ /* 0x000fda0003f05270 */
[----:B------:R-:W-:Y:S05]  /*0290*/  @!P0 BRA `(.L_x_8) ;  /* 0x0000000000608947 */ /* 0x000fea0003800000 */
[----:B------:R-:W0:Y:S01]  /*02a0*/  LDC.64 R6, c[0x0][0x380] ;  /* 0x0000e000ff067b82 */ /* 0x000e220000000a00 */
[----:B------:R-:W-:-:S04]  /*02b0*/  LEA.HI R8, R8, 0x1, RZ, 0x18 ;  /* 0x0000000108087811 */ /* 0x000fc800078fc0ff */
[----:B------:R-:W-:-:S05]  /*02c0*/  LOP3.LUT R8, R8, 0x3, RZ, 0xc0, !PT ;  /* 0x0000000308087812 */ /* 0x000fca00078ec0ff */
[----:B------:R-:W-:Y:S02]  /*02d0*/  IMAD.MOV R12, RZ, RZ, -R8 ;  /* 0x000000ffff0c7224 */ /* 0x000fe400078e0a08 */
[----:B0-----:R-:W-:-:S04]  /*02e0*/  IMAD.WIDE.U32 R6, R77, 0x10, R6 ;  /* 0x000000104d067825 */ /* 0x001fc800078e0006 */
[----:B------:R-:W-:Y:S02]  /*02f0*/  IMAD.MOV.U32 R13, RZ, RZ, R6 ;  /* 0x000000ffff0d7224 */ /* 0x000fe400078e0006 */
[----:B------:R-:W-:-:S07]  /*0300*/  IMAD.MOV.U32 R14, RZ, RZ, R7 ;  /* 0x000000ffff0e7224 */ /* 0x000fce00078e0007 */
.L_x_9:
[----:B------:R-:W-:Y:S02]  /*0310*/  IMAD.MOV.U32 R10, RZ, RZ, R13 ;  /* 0x000000ffff0a7224 */ /* 0x000fe400078e000d */
[----:B------:R-:W-:-:S05]  /*0320*/  IMAD.MOV.U32 R11, RZ, RZ, R14 ;  /* 0x000000ffff0b7224 */ /* 0x000fca00078e000e */
[----:B------:R-:W2:Y:S04]  /*0330*/  LDG.E.64.CONSTANT R8, desc[UR6][R10.64+0x8] ;  /* 0x000008060a087981 */ /* 0x000ea8000c1e9b00 */
[----:B------:R-:W3:Y:S01]  /*0340*/  LDG.E.64.CONSTANT R6, desc[UR6][R10.64] ;  /* 0x000000060a067981 */ /* 0x000ee2000c1e9b00 */
[----:B-----5:R-:W-:Y:S01]  /*0350*/  ISETP.EQ.U32.AND P1, PT, R2, RZ, PT ;  /* 0x000000ff0200720c */ /* 0x020fe20003f22070 */
[----:B------:R-:W-:Y:S01]  /*0360*/  VIADD R12, R12, 0x1 ;  /* 0x000000010c0c7836 */ /* 0x000fe20000000000 */
[----:B------:R-:W-:Y:S01]  /*0370*/  IADD3 R13, P3, PT, R10, 0x1000, RZ ;  /* 0x000010000a0d7810 */ /* 0x000fe20007f7e0ff */
[----:B------:R-:W-:-:S04]  /*0380*/  VIADD R77, R77, 0x100 ;  /* 0x000001004d4d7836 */ /* 0x000fc80000000000 */
[----:B------:R-:W-:Y:S01]  /*0390*/  IMAD.X R14, RZ, RZ, R11, P3 ;  /* 0x000000ffff0e7224 */ /* 0x000fe200018e060b */
[----:B--2---:R-:W-:-:S06]  /*03a0*/  DSETP.GT.AND P0, PT, R4, R8, PT ;  /* 0x000000080400722a */ /* 0x004fcc0003f04000 */
[----:B------:R-:W-:Y:S02]  /*03b0*/  ISETP.EQ.OR.EX P0, PT, R3, RZ, P0, P1 ;  /* 0x000000ff0300720c */ /* 0x000fe40000702710 */
[----:B------:R-:W-:Y:S02]  /*03c0*/  ISETP.NE.AND P1, PT, R12, RZ, PT ;  /* 0x000000ff0c00720c */ /* 0x000fe40003f25270 */
[----:B------:R-:W-:Y:S02]  /*03d0*/  FSEL R4, R8, R4, P0 ;  /* 0x0000000408047208 */ /* 0x000fe40000000000 */
[----:B------:R-:W-:Y:S02]  /*03e0*/  FSEL R5, R9, R5, P0 ;  /* 0x0000000509057208 */ /* 0x000fe40000000000 */
[----:B---3--:R-:W-:Y:S02]  /*03f0*/  SEL R2, R6, R2, P0 ;  /* 0x0000000206027207 */ /* 0x008fe40000000000 */
[----:B------:R-:W-:-:S05]  /*0400*/  SEL R3, R7, R3, P0 ;  /* 0x0000000307037207 */ /* 0x000fca0000000000 */
[----:B------:R-:W-:Y:S05]  /*0410*/  @P1 BRA `(.L_x_9) ;  /* 0xfffffffc00bc1947 */ /* 0x000fea000383ffff */
.L_x_8:
[----:B------:R-:W-:Y:S05]  /*0420*/  BSYNC.RECONVERGENT B2 ;  /* 0x0000000000027941 */ /* 0x000fea0003800200 */
.L_x_7:
[----:B------:R-:W-:Y:S05]  /*0430*/  @!P2 BRA `(.L_x_6) ;  /* 0x000000100078a947 */ /* 0x000fea0003800000 */
[----:B------:R-:W-:Y:S01]  /*0440*/  IMAD.IADD R6, R0, 0x1, -R77 ;  /* 0x0000000100067824 */ /* 0x000fe200078e0a4d */
[----:B------:R-:W-:Y:S01]  /*0450*/  BSSY.RECONVERGENT B2, `(.L_x_10) ;  /* 0x00000a1000027945 */ /* 0x000fe20003800200 */
[----:B------:R-:W-:-:S03]  /*0460*/  PLOP3.LUT P0, PT, PT, PT, PT, 0x80, 0x8 ;  /* 0x000000000008781c */ /* 0x000fc60003f0f070 */
[----:B------:R-:W-:-:S13]  /*0470*/  ISETP.GT.AND P1, PT, R6, 0xc00, PT ;  /* 0x00000c000600780c */ /* 0x000fda0003f24270 */
[----:B------:R-:W-:Y:S05]  /*0480*/  @!P1 BRA `(.L_x_11) ;  /* 0x0000000800749947 */ /* 0x000fea0003800000 */
[----:B------:R-:W0:Y:S01]  /*0490*/  LDC.64 R6, c[0x0][0x380] ;  /* 0x0000e000ff067b82 */ /* 0x000e220000000a00 */
[----:B------:R-:W-:Y:S01]  /*04a0*/  PLOP3.LUT P0, PT, PT, PT, PT, 0x8, 0x80 ;  /* 0x000000000080781c */ /* 0x000fe20003f0e170 */
[----:B------:R-:W-:-:S12]  /*04b0*/  VIADD R74, R0, 0xfffff400 ;  /* 0xfffff400004a7836 */ /* 0x000fd80000000000 */
.L_x_12:
[----:B0-----:R-:W-:-:S05]  /*04c0*/  IMAD.WIDE R40, R77, 0x10, R6 ;  /* 0x000000104d287825 */ /* 0x001fca00078e0206 */
[----:B------:R-:W2:Y:S04]  /*04d0*/  LDG.E.64.CONSTANT R8, desc[UR6][R40.64+0x8] ;  /* 0x0000080628087981 */ /* 0x000ea8000c1e9b00 */
[----:B------:R-:W3:Y:S04]  /*04e0*/  LDG.E.64.CONSTANT R10, desc[UR6][R40.64] ;  /* 0x00000006280a7981 */ /* 0x000ee8000c1e9b00 */
[----:B------:R-:W4:Y:S04]  /*04f0*/  LDG.E.64.CONSTANT R12, desc[UR6][R40.64+0x1008] ;  /* 0x00100806280c7981 */ /* 0x000f28000c1e9b00 */
[----:B------:R-:W4:Y:S04]  /*0500*/  LDG.E.64.CONSTANT R14, desc[UR6][R40.64+0x1000] ;  /* 0x00100006280e7981 */ /* 0x000f28000c1e9b00 */
[----:B------:R-:W4:Y:S04]  /*0510*/  LDG.E.64.CONSTANT R16, desc[UR6][R40.64+0x2008] ;  /* 0x0020080628107981 */ /* 0x000f28000c1e9b00 */
[----:B------:R-:W4:Y:S04]  /*0520*/  LDG.E.64.CONSTANT R18, desc[UR6][R40.64+0x2000] ;  /* 0x0020000628127981 */ /* 0x000f28000c1e9b00 */
[----:B------:R-:W4:Y:S01]  /*0530*/  LDG.E.64.CONSTANT R20, desc[UR6][R40.64+0x3008] ;  /* 0x0030080628147981 */ /* 0x000f22000c1e9b00 */
[----:B------:R-:W-:-:S03]  /*0540*/  VIADD R57, R77, 0x400 ;  /* 0x000004004d397836 */ /* 0x000fc60000000000 */
[----:B------:R-:W4:Y:S01]  /*0550*/  LDG.E.64.CONSTANT R22, desc[UR6][R40.64+0x3000] ;  /* 0x0030000628167981 */ /* 0x000f22000c1e9b00 */
[----:B------:R-:W-:-:S05]  /*0560*/  IMAD.WIDE R56, R57, 0x10, R6 ;  /* 0x0000001039387825 */ /* 0x000fca00078e0206 */
[----:B------:R-:W4:Y:S04]  /*0570*/  LDG.E.64.CONSTANT R24, desc[UR6][R56.64+0x8] ;  /* 0x0000080638187981 */ /* 0x000f28000c1e9b00 */
[----:B------:R-:W4:Y:S04]  /*0580*/  LDG.E.64.CONSTANT R26, desc[UR6][R56.64] ;  /* 0x00000006381a7981 */ /* 0x000f28000c1e9b00 */
        /* <DEDUP_REMOVED lines=24> */
[----:B------:R-:W4:Y:S04]  /*0710*/  LDG.E.64.CONSTANT R68, desc[UR6][R70.64+0x3008] ;  /* 0x0030080646447981 */ /* 0x000f28000c1e9b00 */
[----:B------:R-:W4:Y:S01]  /*0720*/  LDG.E.64.CONSTANT R72, desc[UR6][R70.64+0x3000] ;  /* 0x0030000646487981 */ /* 0x000f22000c1e9b00 */
[----:B-----5:R-:W-:Y:S01]  /*0730*/  ISETP.EQ.U32.AND P2, PT, R2, RZ, PT ;  /* 0x000000ff0200720c */ /* 0x020fe20003f42070 */
[----:B--2---:R-:W-:-:S06]  /*0740*/  DSETP.GT.AND P1, PT, R4, R8, PT ;  /* 0x000000080400722a */ /* 0x004fcc0003f24000 */
[----:B------:R-:W-:-:S04]  /*0750*/  ISETP.EQ.OR.EX P1, PT, R3, RZ, P1, P2 ;  /* 0x000000ff0300720c */ /* 0x000fc80000f22720 */
[----:B------:R-:W-:Y:S02]  /*0760*/  FSEL R4, R8, R4, P1 ;  /* 0x0000000408047208 */ /* 0x000fe40000800000 */
[----:B------:R-:W-:Y:S02]  /*0770*/  FSEL R5, R9, R5, P1 ;  /* 0x0000000509057208 */ /* 0x000fe40000800000 */
[----:B---3--:R-:W-:Y:S02]  /*0780*/  SEL R9, R10, R2, P1 ;  /* 0x000000020a097207 */ /* 0x008fe40000800000 */
[----:B------:R-:W-:Y:S02]  /*0790*/  SEL R11, R11, R3, P1 ;  /* 0x000000030b0b7207 */ /* 0x000fe40000800000 */
[----:B----4-:R-:W-:Y:S01]  /*07a0*/  DSETP.GT.AND P2, PT, R4, R12, PT ;  /* 0x0000000c0400722a */ /* 0x010fe20003f44000 */
[----:B------:R-:W-:-:S05]  /*07b0*/  ISETP.EQ.U32.AND P1, PT, R9, RZ, PT ;  /* 0x000000ff0900720c */ /* 0x000fca0003f22070 */
[----:B------:R-:W-:-:S04]  /*07c0*/  ISETP.EQ.OR.EX P2, PT, R11, RZ, P2, P1 ;  /* 0x000000ff0b00720c */ /* 0x000fc80001742710 */
[----:B------:R-:W-:Y:S02]  /*07d0*/  FSEL R2, R12, R4, P2 ;  /* 0x000000040c027208 */ /* 0x000fe40001000000 */
[----:B------:R-:W-:Y:S02]  /*07e0*/  FSEL R3, R13, R5, P2 ;  /* 0x000000050d037208 */ /* 0x000fe40001000000 */
[----:B------:R-:W-:Y:S02]  /*07f0*/  SEL R9, R14, R9, P2 ;  /* 0x000000090e097207 */ /* 0x000fe40001000000 */
[----:B------:R-:W-:Y:S02]  /*0800*/  SEL R15, R15, R11, P2 ;  /* 0x0000000b0f0f7207 */ /* 0x000fe40001000000 */
[----:B------:R-:W-:Y:S01]  /*0810*/  DSETP.GT.AND P1, PT, R2, R16, PT ;  /* 0x000000100200722a */ /* 0x000fe20003f24000 */
        /* <DEDUP_REMOVED lines=88> */
[----:B------:R-:W-:Y:S01]  /*0da0*/  SEL R9, R66, R9, P1 ;  /* 0x0000000942097207 */ /* 0x000fe20000800000 */
[----:B------:R-:W-:Y:S01]  /*0db0*/  VIADD R77, R77, 0x1000 ;  /* 0x000010004d4d7836 */ /* 0x000fe20000000000 */
[----:B------:R-:W-:Y:S02]  /*0dc0*/  SEL R67, R67, R63, P1 ;  /* 0x0000003f43437207 */ /* 0x000fe40000800000 */
[----:B------:R-:W-:Y:S01]  /*0dd0*/  DSETP.GT.AND P2, PT, R2, R68, PT ;  /* 0x000000440200722a */ /* 0x000fe20003f44000 */
[----:B------:R-:W-:-:S05]  /*0de0*/  ISETP.EQ.U32.AND P1, PT, R9, RZ, PT ;  /* 0x000000ff0900720c */ /* 0x000fca0003f22070 */
[----:B------:R-:W-:Y:S02]  /*0df0*/  ISETP.EQ.OR.EX P2, PT, R67, RZ, P2, P1 ;  /* 0x000000ff4300720c */ /* 0x000fe40001742710 */
[----:B------:R-:W-:Y:S02]  /*0e00*/  ISETP.GE.AND P1, PT, R77, R74, PT ;  /* 0x0000004a4d00720c */ /* 0x000fe40003f26270 */
[----:B------:R-:W-:Y:S02]  /*0e10*/  FSEL R4, R68, R2, P2 ;  /* 0x0000000244047208 */ /* 0x000fe40001000000 */
[----:B------:R-:W-:Y:S02]  /*0e20*/  FSEL R5, R69, R3, P2 ;  /* 0x0000000345057208 */ /* 0x000fe40001000000 */
[----:B------:R-:W-:Y:S02]  /*0e30*/  SEL R2, R72, R9, P2 ;  /* 0x0000000948027207 */ /* 0x000fe40001000000 */
[----:B------:R-:W-:-:S05]  /*0e40*/  SEL R3, R73, R67, P2 ;  /* 0x0000004349037207 */ /* 0x000fca0001000000 */
[----:B------:R-:W-:Y:S05]  /*0e50*/  @!P1 BRA `(.L_x_12) ;  /* 0xfffffff400989947 */ /* 0x000fea000383ffff */
.L_x_11:
[----:B------:R-:W-:Y:S05]  /*0e60*/  BSYNC.RECONVERGENT B2 ;  /* 0x0000000000027941 */ /* 0x000fea0003800200 */
.L_x_10:
[----:B------:R-:W-:Y:S01]  /*0e70*/  IMAD.IADD R6, R0, 0x1, -R77 ;  /* 0x0000000100067824 */ /* 0x000fe200078e0a4d */
[----:B------:R-:W-:Y:S04]  /*0e80*/  BSSY.RECONVERGENT B2, `(.L_x_13) ;  /* 0x0000051000027945 */ /* 0x000fe80003800200 */
[----:B------:R-:W-:-:S13]  /*0e90*/  ISETP.GT.AND P1, PT, R6, 0x400, PT ;  /* 0x000004000600780c */ /* 0x000fda0003f24270 */
[----:B------:R-:W-:Y:S05]  /*0ea0*/  @!P1 BRA `(.L_x_14) ;  /* 0x0000000400389947 */ /* 0x000fea0003800000 */
[----:B------:R-:W0:Y:S02]  /*0eb0*/  LDC.64 R34, c[0x0][0x380] ;  /* 0x0000e000ff227b82 */ /* 0x000e240000000a00 */
        /* <DEDUP_REMOVED lines=9> */
[----:B------:R3:W4:Y:S01]  /*0f50*/  LDG.E.64.CONSTANT R30, desc[UR6][R16.64+0x3000] ;  /* 0x00300006101e7981 */ /* 0x000722000c1e9b00 */
        /* <DEDUP_REMOVED lines=10> */
[----:B------:R-:W-:Y:S01]  /*1000*/  VIADD R77, R77, 0x800 ;  /* 0x000008004d4d7836 */ /* 0x000fe20000000000 */
        /* <DEDUP_REMOVED lines=50> */
[----:B------:R-:W-:Y:S02]  /*1330*/  ISETP.EQ.OR.EX P1, PT, R11, RZ, P1, P0 ;  /* 0x000000ff0b00720c */ /* 0x000fe40000f22700 */
[----:B------:R-:W-:Y:S02]  /*1340*/  PLOP3.LUT P0, PT, PT, PT, PT, 0x8, 0x80 ;  /* 0x000000000080781c */ /* 0x000fe40003f0e170 */
[----:B------:R-:W-:Y:S02]  /*1350*/  FSEL R4, R6, R2, P1 ;  /* 0x0000000206047208 */ /* 0x000fe40000800000 */
[----:B------:R-:W-:Y:S02]  /*1360*/  FSEL R5, R7, R3, P1 ;  /* 0x0000000307057208 */ /* 0x000fe40000800000 */
[----:B------:R-:W-:Y:S02]  /*1370*/  SEL R2, R8, R13, P1 ;  /* 0x0000000d08027207 */ /* 0x000fe40000800000 */
[----:B------:R-:W-:-:S07]  /*1380*/  SEL R3, R9, R11, P1 ;  /* 0x0000000b09037207 */ /* 0x000fce0000800000 */
.L_x_14:
[----:B------:R-:W-:Y:S05]  /*1390*/  BSYNC.RECONVERGENT B2 ;  /* 0x0000000000027941 */ /* 0x000fea0003800200 */
.L_x_13:
[----:B------:R-:W-:-:S13]  /*13a0*/  ISETP.LT.OR P0, PT, R77, R0, P0 ;  /* 0x000000004d00720c */ /* 0x000fda0000701670 */
        /* <DEDUP_REMOVED lines=9> */
[----:B------:R-:W4:Y:S04]  /*1440*/  LDG.E.64.CONSTANT R22, desc[UR6][R6.64+0x3008] ;  /* 0x0030080606167981 */ /* 0x000f28000c1e9b00 */
[----:B------:R0:W4:Y:S01]  /*1450*/  LDG.E.64.CONSTANT R20, desc[UR6][R6.64+0x3000] ;  /* 0x0030000606147981 */ /* 0x000122000c1e9b00 */
        /* <DEDUP_REMOVED lines=12> */
[----:B0-----:R-:W-:Y:S02]  /*1520*/  SEL R7, R12, R11, P1 ;  /* 0x0000000b0c077207 */ /* 0x001fe40000800000 */
        /* <DEDUP_REMOVED lines=14> */
[----:B------:R-:W-:-:S07]  /*1610*/  SEL R3, R21, R17, P1 ;  /* 0x0000001115037207 */ /* 0x000fce0000800000 */
.L_x_6:
[----:B------:R-:W-:Y:S05]  /*1620*/  BSYNC.RECONVERGENT B1 ;  /* 0x0000000000017941 */ /* 0x000fea0003800200 */
.L_x_5:
[----:B------:R-:W-:-:S13]  /*1630*/  ISETP.GE.AND P0, PT, R0, 0x100, PT ;  /* 0x000001000000780c */ /* 0x000fda0003f06270 */
[----:B------:R-:W-:Y:S05]  /*1640*/  @!P0 BRA `(.L_x_15) ;  /* 0x0000000800f88947 */ /* 0x000fea0003800000 */
[----:B------:R-:W1:Y:S01]  /*1650*/  S2R R12, SR_LANEID ;  /* 0x00000000000c7919 */ /* 0x000e620000000000 */
[----:B------:R-:W-:Y:S01]  /*1660*/  BSSY.RECONVERGENT B1, `(.L_x_16) ;  /* 0x000001a000017945 */ /* 0x000fe20003800200 */
[----:B-----5:R-:W-:Y:S01]  /*1670*/  IMAD.MOV.U32 R10, RZ, RZ, R2 ;  /* 0x000000ffff0a7224 */ /* 0x020fe200078e0002 */
[----:B------:R2:W3:Y:S01]  /*1680*/  SHFL.DOWN PT, R13, R2, 0x1, 0x1f ;  /* 0x08201f00020d7f89 */ /* 0x0004e200000e0000 */
[----:B------:R-:W-:Y:S02]  /*1690*/  IMAD.MOV.U32 R11, RZ, RZ, R3 ;  /* 0x000000ffff0b7224 */ /* 0x000fe400078e0003 */
[----:B0-----:R-:W-:Y:S01]  /*16a0*/  IMAD.MOV.U32 R6, RZ, RZ, R4 ;  /* 0x000000ffff067224 */ /* 0x001fe200078e0004 */
[----:B------:R2:W0:Y:S01]  /*16b0*/  SHFL.DOWN PT, R0, R3, 0x1, 0x1f ;  /* 0x08201f0003007f89 */ /* 0x00042200000e0000 */
[----:B------:R-:W-:-:S03]  /*16c0*/  IMAD.MOV.U32 R7, RZ, RZ, R5 ;  /* 0x000000ffff077224 */ /* 0x000fc600078e0005 */
[----:B------:R2:W4:Y:S04]  /*16d0*/  SHFL.DOWN PT, R8, R4, 0x1, 0x1f ;  /* 0x08201f0004087f89 */ /* 0x00052800000e0000 */
[----:B------:R2:W0:Y:S01]  /*16e0*/  SHFL.DOWN PT, R9, R5, 0x1, 0x1f ;  /* 0x08201f0005097f89 */ /* 0x00042200000e0000 */
[C---:B-1----:R-:W-:Y:S02]  /*16f0*/  ISETP.GT.AND P0, PT, R12.reuse, 0x1e, PT ;  /* 0x0000001e0c00780c */ /* 0x042fe40003f04270 */
[C---:B------:R-:W-:Y:S02]  /*1700*/  ISETP.GT.AND P3, PT, R12.reuse, 0x1d, PT ;  /* 0x0000001d0c00780c */ /* 0x040fe40003f64270 */
[----:B------:R-:W-:-:S09]  /*1710*/  ISETP.GT.AND P1, PT, R12, 0x1b, PT ;  /* 0x0000001b0c00780c */ /* 0x000fd20003f24270 */
[----:B0-234-:R-:W-:Y:S05]  /*1720*/  @P0 BRA `(.L_x_17) ;  /* 0x0000000000340947 */ /* 0x01dfea0003800000 */
[----:B------:R-:W-:Y:S01]  /*1730*/  ISETP.NE.U32.AND P0, PT, R2, RZ, PT ;  /* 0x000000ff0200720c */ /* 0x000fe20003f05070 */
[----:B------:R-:W-:Y:S02]  /*1740*/  IMAD.MOV.U32 R11, RZ, RZ, R0 ;  /* 0x000000ffff0b7224 */ /* 0x000fe400078e0000 */
[----:B------:R-:W-:Y:S01]  /*1750*/  IMAD.MOV.U32 R10, RZ, RZ, R13 ;  /* 0x000000ffff0a7224 */ /* 0x000fe200078e000d */
[----:B------:R-:W-:Y:S01]  /*1760*/  ISETP.NE.AND.EX P0, PT, R3, RZ, PT, P0 ;  /* 0x000000ff0300720c */ /* 0x000fe20003f05300 */
[----:B------:R-:W-:Y:S02]  /*1770*/  IMAD.MOV.U32 R6, RZ, RZ, R8 ;  /* 0x000000ffff067224 */ /* 0x000fe400078e0008 */
[----:B------:R-:W-:-:S10]  /*1780*/  IMAD.MOV.U32 R7, RZ, RZ, R9 ;  /* 0x000000ffff077224 */ /* 0x000fd400078e0009 */
[----:B------:R-:W-:-:S06]  /*1790*/  @P0 DSETP.GT.AND P2, PT, R4, R8, PT ;  /* 0x000000080400022a */ /* 0x000fcc0003f44000 */
[----:B------:R-:W-:Y:S02]  /*17a0*/  @P0 SEL R11, R0, R3, P2 ;  /* 0x00000003000b0207 */ /* 0x000fe40001000000 */
[----:B------:R-:W-:Y:S02]  /*17b0*/  @P0 FSEL R0, R8, R4, P2 ;  /* 0x0000000408000208 */ /* 0x000fe40001000000 */
[----:B------:R-:W-:Y:S02]  /*17c0*/  @P0 FSEL R5, R9, R5, P2 ;  /* 0x0000000509050208 */ /* 0x000fe40001000000 */
[----:B------:R-:W-:Y:S01]  /*17d0*/  @P0 SEL R10, R13, R2, P2 ;  /* 0x000000020d0a0207 */ /* 0x000fe20001000000 */
[----:B------:R-:W-:Y:S02]  /*17e0*/  @P0 IMAD.MOV.U32 R6, RZ, RZ, R0 ;  /* 0x000000ffff060224 */ /* 0x000fe400078e0000 */
[----:B------:R-:W-:-:S07]  /*17f0*/  @P0 IMAD.MOV.U32 R7, RZ, RZ, R5 ;  /* 0x000000ffff070224 */ /* 0x000fce00078e0005 */
.L_x_17:
[----:B------:R-:W-:Y:S05]  /*1800*/  BSYNC.RECONVERGENT B1 ;  /* 0x0000000000017941 */ /* 0x000fea0003800200 */
.L_x_16:
[----:B------:R0:W1:Y:S01]  /*1810*/  SHFL.DOWN PT, R13, R10, 0x2, 0x1f ;  /* 0x08401f000a0d7f89 */ /* 0x00006200000e0000 */
[----:B------:R-:W-:Y:S01]  /*1820*/  BSSY.RECONVERGENT B1, `(.L_x_18) ;  /* 0x0000017000017945 */ /* 0x000fe20003800200 */
[----:B------:R-:W-:Y:S01]  /*1830*/  ISETP.GT.AND P2, PT, R12, 0x17, PT ;  /* 0x000000170c00780c */ /* 0x000fe20003f44270 */
[----:B------:R-:W-:Y:S01]  /*1840*/  IMAD.MOV.U32 R8, RZ, RZ, R10 ;  /* 0x000000ffff087224 */ /* 0x000fe200078e000a */
[----:B------:R0:W2:Y:S01]  /*1850*/  SHFL.DOWN PT, R0, R11, 0x2, 0x1f ;  /* 0x08401f000b007f89 */ /* 0x0000a200000e0000 */
[----:B------:R-:W-:Y:S02]  /*1860*/  IMAD.MOV.U32 R9, RZ, RZ, R11 ;  /* 0x000000ffff097224 */ /* 0x000fe400078e000b */
[----:B------:R-:W-:Y:S01]  /*1870*/  IMAD.MOV.U32 R2, RZ, RZ, R6 ;  /* 0x000000ffff027224 */ /* 0x000fe200078e0006 */
[----:B------:R0:W3:Y:S01]  /*1880*/  SHFL.DOWN PT, R4, R6, 0x2, 0x1f ;  /* 0x08401f0006047f89 */ /* 0x0000e200000e0000 */
[----:B------:R-:W-:-:S03]  /*1890*/  IMAD.MOV.U32 R3, RZ, RZ, R7 ;  /* 0x000000ffff037224 */ /* 0x000fc600078e0007 */
[----:B------:R0:W4:Y:S01]  /*18a0*/  SHFL.DOWN PT, R5, R7, 0x2, 0x1f ;  /* 0x08401f0007057f89 */ /* 0x00012200000e0000 */
[----:B------:R-:W-:Y:S05]  /*18b0*/  @P3 BRA `(.L_x_19) ;  /* 0x0000000000343947 */ /* 0x000fea0003800000 */
[----:B------:R-:W-:Y:S01]  /*18c0*/  ISETP.NE.U32.AND P0, PT, R10, RZ, PT ;  /* 0x000000ff0a00720c */ /* 0x000fe20003f05070 */
[----:B--2---:R-:W-:Y:S02]  /*18d0*/  IMAD.MOV.U32 R9, RZ, RZ, R0 ;  /* 0x000000ffff097224 */ /* 0x004fe400078e0000 */
[----:B-1----:R-:W-:Y:S01]  /*18e0*/  IMAD.MOV.U32 R8, RZ, RZ, R13 ;  /* 0x000000ffff087224 */ /* 0x002fe200078e000d */
[----:B------:R-:W-:Y:S01]  /*18f0*/  ISETP.NE.AND.EX P0, PT, R11, RZ, PT, P0 ;  /* 0x000000ff0b00720c */ /* 0x000fe20003f05300 */
[----:B---3--:R-:W-:Y:S02]  /*1900*/  IMAD.MOV.U32 R2, RZ, RZ, R4 ;  /* 0x000000ffff027224 */ /* 0x008fe400078e0004 */
[----:B----4-:R-:W-:-:S10]  /*1910*/  IMAD.MOV.U32 R3, RZ, RZ, R5 ;  /* 0x000000ffff037224 */ /* 0x010fd400078e0005 */
[----:B------:R-:W-:-:S06]  /*1920*/  @P0 DSETP.GT.AND P3, PT, R6, R4, PT ;  /* 0x000000040600022a */ /* 0x000fcc0003f64000 */
[----:B------:R-:W-:Y:S02]  /*1930*/  @P0 SEL R9, R0, R11, P3 ;  /* 0x0000000b00090207 */ /* 0x000fe40001800000 */
[----:B------:R-:W-:Y:S02]  /*1940*/  @P0 FSEL R0, R4, R6, P3 ;  /* 0x0000000604000208 */ /* 0x000fe40001800000 */
[----:B0-----:R-:W-:Y:S02]  /*1950*/  @P0 FSEL R7, R5, R7, P3 ;  /* 0x0000000705070208 */ /* 0x001fe40001800000 */
[----:B------:R-:W-:Y:S01]  /*1960*/  @P0 SEL R8, R13, R10, P3 ;  /* 0x0000000a0d080207 */ /* 0x000fe20001800000 */
[----:B------:R-:W-:Y:S02]  /*1970*/  @P0 IMAD.MOV.U32 R2, RZ, RZ, R0 ;  /* 0x000000ffff020224 */ /* 0x000fe400078e0000 */
[----:B------:R-:W-:-:S07]  /*1980*/  @P0 IMAD.MOV.U32 R3, RZ, RZ, R7 ;  /* 0x000000ffff030224 */ /* 0x000fce00078e0007 */
.L_x_19:
[----:B------:R-:W-:Y:S05]  /*1990*/  BSYNC.RECONVERGENT B1 ;  /* 0x0000000000017941 */ /* 0x000fea0003800200 */
.L_x_18:
[----:B-1----:R1:W1:Y:S01]  /*19a0*/  SHFL.DOWN PT, R13, R8, 0x4, 0x1f ;  /* 0x08801f00080d7f89 */ /* 0x00226200000e0000 */
[----:B------:R-:W-:Y:S01]  /*19b0*/  BSSY.RECONVERGENT B1, `(.L_x_20) ;  /* 0x0000017000017945 */ /* 0x000fe20003800200 */
[----:B------:R-:W-:Y:S01]  /*19c0*/  ISETP.GT.AND P3, PT, R12, 0xf, PT ;  /* 0x0000000f0c00780c */ /* 0x000fe20003f64270 */
[----:B0-----:R-:W-:Y:S01]  /*19d0*/  IMAD.MOV.U32 R10, RZ, RZ, R8 ;  /* 0x000000ffff0a7224 */ /* 0x001fe200078e0008 */
[----:B--2---:R0:W2:Y:S01]  /*19e0*/  SHFL.DOWN PT, R0, R9, 0x4, 0x1f ;  /* 0x08801f0009007f89 */ /* 0x0040a200000e0000 */
[----:B------:R-:W-:Y:S02]  /*19f0*/  IMAD.MOV.U32 R11, RZ, RZ, R9 ;  /* 0x000000ffff0b7224 */ /* 0x000fe400078e0009 */
[----:B------:R-:W-:Y:S01]  /*1a00*/  IMAD.MOV.U32 R6, RZ, RZ, R2 ;  /* 0x000000ffff067224 */ /* 0x000fe200078e0002 */
[----:B---3--:R0:W3:Y:S01]  /*1a10*/  SHFL.DOWN PT, R4, R2, 0x4, 0x1f ;  /* 0x08801f0002047f89 */ /* 0x0080e200000e0000 */
[----:B------:R-:W-:-:S03]  /*1a20*/  IMAD.MOV.U32 R7, RZ, RZ, R3 ;  /* 0x000000ffff077224 */ /* 0x000fc600078e0003 */
[----:B----4-:R0:W4:Y:S01]  /*1a30*/  SHFL.DOWN PT, R5, R3, 0x4, 0x1f ;  /* 0x08801f0003057f89 */ /* 0x01012200000e0000 */
        /* <DEDUP_REMOVED lines=14> */
.L_x_21:
[----:B------:R-:W-:Y:S05]  /*1b20*/  BSYNC.RECONVERGENT B1 ;  /* 0x0000000000017941 */ /* 0x000fea0003800200 */
.L_x_20:
[----:B-1----:R1:W1:Y:S01]  /*1b30*/  SHFL.DOWN PT, R13, R10, 0x8, 0x1f ;  /* 0x09001f000a0d7f89 */ /* 0x00226200000e0000 */
[----:B------:R-:W-:Y:S01]  /*1b40*/  BSSY.RECONVERGENT B1, `(.L_x_22) ;  /* 0x0000016000017945 */ /* 0x000fe20003800200 */
[----:B---3--:R-:W-:Y:S02]  /*1b50*/  IMAD.MOV.U32 R4, RZ, RZ, R10 ;  /* 0x000000ffff047224 */ /* 0x008fe400078e000a */
[----:B--2---:R2:W3:Y:S01]  /*1b60*/  SHFL.DOWN PT, R0, R11, 0x8, 0x1f ;  /* 0x09001f000b007f89 */ /* 0x0044e200000e0000 */
[----:B----4-:R-:W-:Y:S02]  /*1b70*/  IMAD.MOV.U32 R5, RZ, RZ, R11 ;  /* 0x000000ffff057224 */ /* 0x010fe400078e000b */
[----:B0-----:R-:W-:Y:S01]  /*1b80*/  IMAD.MOV.U32 R2, RZ, RZ, R6 ;  /* 0x000000ffff027224 */ /* 0x001fe200078e0006 */
[----:B------:R2:W0:Y:S01]  /*1b90*/  SHFL.DOWN PT, R8, R6, 0x8, 0x1f ;  /* 0x09001f0006087f89 */ /* 0x00042200000e0000 */
[----:B------:R-:W-:-:S03]  /*1ba0*/  IMAD.MOV.U32 R3, RZ, RZ, R7 ;  /* 0x000000ffff037224 */ /* 0x000fc600078e0007 */
[----:B------:R2:W4:Y:S01]  /*1bb0*/  SHFL.DOWN PT, R9, R7, 0x8, 0x1f ;  /* 0x09001f0007097f89 */ /* 0x00052200000e0000 */
[----:B------:R-:W-:Y:S05]  /*1bc0*/  @P2 BRA `(.L_x_23) ;  /* 0x0000000000342947 */ /* 0x000fea0003800000 */
[----:B------:R-:W-:Y:S01]  /*1bd0*/  ISETP.NE.U32.AND P0, PT, R10, RZ, PT ;  /* 0x000000ff0a00720c */ /* 0x000fe20003f05070 */
[----:B---3--:R-:W-:Y:S02]  /*1be0*/  IMAD.MOV.U32 R5, RZ, RZ, R0 ;  /* 0x000000ffff057224 */ /* 0x008fe400078e0000 */
[----:B-1----:R-:W-:Y:S01]  /*1bf0*/  IMAD.MOV.U32 R4, RZ, RZ, R13 ;  /* 0x000000ffff047224 */ /* 0x002fe200078e000d */
[----:B------:R-:W-:Y:S01]  /*1c00*/  ISETP.NE.AND.EX P0, PT, R11, RZ, PT, P0 ;  /* 0x000000ff0b00720c */ /* 0x000fe20003f05300 */
[----:B0-----:R-:W-:Y:S02]  /*1c10*/  IMAD.MOV.U32 R2, RZ, RZ, R8 ;  /* 0x000000ffff027224 */ /* 0x001fe400078e0008 */
[----:B----4-:R-:W-:-:S10]  /*1c20*/  IMAD.MOV.U32 R3, RZ, RZ, R9 ;  /* 0x000000ffff037224 */ /* 0x010fd400078e0009 */
[----:B------:R-:W-:-:S06]  /*1c30*/  @P0 DSETP.GT.AND P1, PT, R6, R8, PT ;  /* 0x000000080600022a */ /* 0x000fcc0003f24000 */
[----:B------:R-:W-:Y:S02]  /*1c40*/  @P0 SEL R5, R0, R11, P1 ;  /* 0x0000000b00050207 */ /* 0x000fe40000800000 */
[----:B------:R-:W-:Y:S02]  /*1c50*/  @P0 FSEL R0, R8, R6, P1 ;  /* 0x0000000608000208 */ /* 0x000fe40000800000 */
[----:B--2---:R-:W-:Y:S02]  /*1c60*/  @P0 FSEL R7, R9, R7, P1 ;  /* 0x0000000709070208 */ /* 0x004fe40000800000 */
[----:B------:R-:W-:Y:S01]  /*1c70*/  @P0 SEL R4, R13, R10, P1 ;  /* 0x0000000a0d040207 */ /* 0x000fe20000800000 */
[----:B------:R-:W-:Y:S02]  /*1c80*/  @P0 IMAD.MOV.U32 R2, RZ, RZ, R0 ;  /* 0x000000ffff020224 */ /* 0x000fe400078e0000 */
[----:B------:R-:W-:-:S07]  /*1c90*/  @P0 IMAD.MOV.U32 R3, RZ, RZ, R7 ;  /* 0x000000ffff030224 */ /* 0x000fce00078e0007 */
.L_x_23:
[----:B------:R-:W-:Y:S05]  /*1ca0*/  BSYNC.RECONVERGENT B1 ;  /* 0x0000000000017941 */ /* 0x000fea0003800200 */
.L_x_22:
[----:B----4-:R4:W0:Y:S01]  /*1cb0*/  SHFL.DOWN PT, R9, R4, 0x10, 0x1f ;  /* 0x0a001f0004097f89 */ /* 0x01082200000e0000 */
[----:B------:R-:W-:Y:S03]  /*1cc0*/  BSSY.RECONVERGENT B1, `(.L_x_24) ;  /* 0x0000016000017945 */ /* 0x000fe60003800200 */
[----:B---3--:R4:W3:Y:S04]  /*1cd0*/  SHFL.DOWN PT, R0, R5, 0x10, 0x1f ;  /* 0x0a001f0005007f89 */ /* 0x0088e800000e0000 */
[----:B--2---:R4:W2:Y:S04]  /*1ce0*/  SHFL.DOWN PT, R6, R2, 0x10, 0x1f ;  /* 0x0a001f0002067f89 */ /* 0x0048a800000e0000 */
[----:B------:R4:W0:Y:S01]  /*1cf0*/  SHFL.DOWN PT, R7, R3, 0x10, 0x1f ;  /* 0x0a001f0003077f89 */ /* 0x00082200000e0000 */
[----:B------:R-:W-:Y:S05]  /*1d00*/  @P3 BRA `(.L_x_25) ;  /* 0x0000000000443947 */ /* 0x000fea0003800000 */
[----:B0-2---:R-:W-:Y:S01]  /*1d10*/  DSETP.GT.AND P0, PT, R2, R6, PT ;  /* 0x000000060200722a */ /* 0x005fe20003f04000 */
[----:B------:R-:W-:-:S05]  /*1d20*/  ISETP.EQ.U32.AND P1, PT, R4, RZ, PT ;  /* 0x000000ff0400720c */ /* 0x000fca0003f22070 */
[----:B------:R-:W-:Y:S02]  /*1d30*/  ISETP.EQ.OR.EX P0, PT, R5, RZ, P0, P1 ;  /* 0x000000ff0500720c */ /* 0x000fe40000702710 */
[----:B------:R-:W-:Y:S02]  /*1d40*/  ISETP.NE.AND P1, PT, R12, RZ, PT ;  /* 0x000000ff0c00720c */ /* 0x000fe40003f25270 */
[----:B----4-:R-:W-:Y:S02]  /*1d50*/  FSEL R2, R6, R2, P0 ;  /* 0x0000000206027208 */ /* 0x010fe40000000000 */
[----:B------:R-:W-:Y:S02]  /*1d60*/  FSEL R3, R7, R3, P0 ;  /* 0x0000000307037208 */ /* 0x000fe40000000000 */
[----:B------:R-:W-:Y:S02]  /*1d70*/  SEL R4, R9, R4, P0 ;  /* 0x0000000409047207 */ /* 0x000fe40000000000 */
[----:B---3--:R-:W-:-:S05]  /*1d80*/  SEL R5, R0, R5, P0 ;  /* 0x0000000500057207 */ /* 0x008fca0000000000 */
[----:B------:R-:W-:Y:S05]  /*1d90*/  @P1 BRA `(.L_x_25) ;  /* 0x0000000000201947 */ /* 0x000fea0003800000 */
[----:B------:R-:W0:Y:S01]  /*1da0*/  S2R R7, SR_CgaCtaId ;  /* 0x0000000000077919 */ /* 0x000e220000008800 */
[----:B------:R-:W-:Y:S02]  /*1db0*/  MOV R6, 0x400 ;  /* 0x0000040000067802 */ /* 0x000fe40000000f00 */
[----:B------:R-:W-:-:S04]  /*1dc0*/  SHF.R.U32.HI R0, RZ, 0x1, R75 ;  /* 0x00000001ff007819 */ /* 0x000fc8000001164b */
[----:B------:R-:W-:Y:S02]  /*1dd0*/  LOP3.LUT R0, R0, 0x1f0, RZ, 0xc0, !PT ;  /* 0x000001f000007812 */ /* 0x000fe400078ec0ff */
[----:B0-----:R-:W-:-:S05]  /*1de0*/  LEA R7, R7, R6, 0x18 ;  /* 0x0000000607077211 */ /* 0x001fca00078ec0ff */
[----:B------:R-:W-:-:S05]  /*1df0*/  IMAD.IADD R7, R0, 0x1, R7 ;  /* 0x0000000100077824 */ /* 0x000fca00078e0207 */
[----:B------:R0:W-:Y:S04]  /*1e00*/  STS.64 [R7+0x8], R4 ;  /* 0x0000080407007388 */ /* 0x0001e80000000a00 */
[----:B------:R0:W-:Y:S02]  /*1e10*/  STS.64 [R7+0x10], R2 ;  /* 0x0000100207007388 */ /* 0x0001e40000000a00 */
.L_x_25:
[----:B------:R-:W-:Y:S05]  /*1e20*/  BSYNC.RECONVERGENT B1 ;  /* 0x0000000000017941 */ /* 0x000fea0003800200 */
.L_x_24:
[----:B------:R-:W-:Y:S01]  /*1e30*/  BAR.SYNC.DEFER_BLOCKING 0x0 ;  /* 0x0000000000007b1d */ /* 0x000fe20000010000 */
[----:B------:R-:W-:-:S13]  /*1e40*/  ISETP.NE.AND P0, PT, R75, RZ, PT ;  /* 0x000000ff4b00720c */ /* 0x000fda0003f05270 */
[----:B------:R-:W-:Y:S05]  /*1e50*/  @P0 BRA `(.L_x_26) ;  /* 0x0000004400380947 */ /* 0x000fea0003800000 */
[----:B------:R-:W5:Y:S01]  /*1e60*/  S2UR UR5, SR_CgaCtaId ;  /* 0x00000000000579c3 */ /* 0x000f620000008800 */
[----:B------:R-:W-:Y:S01]  /*1e70*/  UMOV UR4, 0x400 ;  /* 0x0000040000047882 */ /* 0x000fe20000000000 */
[----:B------:R-:W-:Y:S01]  /*1e80*/  ISETP.EQ.U32.AND P1, PT, R4, RZ, PT ;  /* 0x000000ff0400720c */ /* 0x000fe20003f22070 */
[----:B-----5:R-:W-:-:S09]  /*1e90*/  ULEA UR4, UR5, UR4, 0x18 ;  /* 0x0000000405047291 */ /* 0x020fd2000f8ec0ff */
[----:B------:R-:W5:Y:S04]  /*1ea0*/  LDS.128 R20, [UR4+0x20] ;  /* 0x00002004ff147984 */ /* 0x000f680008000c00 */
[----:B0-2---:R-:W0:Y:S04]  /*1eb0*/  LDS.64 R6, [UR4+0x18] ;  /* 0x00001804ff067984 */ /* 0x005e280008000a00 */
[----:B------:R-:W2:Y:S04]  /*1ec0*/  LDS.128 R24, [UR4+0x30] ;  /* 0x00003004ff187984 */ /* 0x000ea80008000c00 */
[----:B------:R-:W3:Y:S04]  /*1ed0*/  LDS.128 R16, [UR4+0x40] ;  /* 0x00004004ff107984 */ /* 0x000ee80008000c00 */
[----:B-1----:R-:W1:Y:S04]  /*1ee0*/  LDS.128 R8, [UR4+0x50] ;  /* 0x00005004ff087984 */ /* 0x002e680008000c00 */
[----:B------:R-:W1:Y:S01]  /*1ef0*/  LDS.128 R12, [UR4+0x60] ;  /* 0x00006004ff0c7984 */ /* 0x000e620008000c00 */
[----:B-----5:R-:W-:-:S06]  /*1f00*/  DSETP.GEU.AND P0, PT, R20, R2, PT ;  /* 0x000000021400722a */ /* 0x020fcc0003f0e000 */
[----:B------:R-:W-:-:S04]  /*1f10*/  ISETP.EQ.OR.EX P0, PT, R5, RZ, !P0, P1 ;  /* 0x000000ff0500720c */ /* 0x000fc80004702710 */
[----:B----4-:R-:W-:Y:S02]  /*1f20*/  FSEL R2, R20, R2, P0 ;  /* 0x0000000214027208 */ /* 0x010fe40000000000 */
[----:B------:R-:W-:Y:S02]  /*1f30*/  FSEL R3, R21, R3, P0 ;  /* 0x0000000315037208 */ /* 0x000fe40000000000 */
[----:B0-----:R-:W-:Y:S02]  /*1f40*/  SEL R21, R6, R4, P0 ;  /* 0x0000000406157207 */ /* 0x001fe40000000000 */
[----:B------:R-:W-:Y:S02]  /*1f50*/  SEL R5, R7, R5, P0 ;  /* 0x0000000507057207 */ /* 0x000fe40000000000 */
[----:B--2---:R-:W-:Y:S01]  /*1f60*/  DSETP.GEU.AND P1, PT, R24, R2, PT ;  /* 0x000000021800722a */ /* 0x004fe20003f2e000 */
[----:B------:R-:W-:-:S05]  /*1f70*/  ISETP.EQ.U32.AND P0, PT, R21, RZ, PT ;  /* 0x000000ff1500720c */ /* 0x000fca0003f02070 */
[----:B------:R-:W-:-:S04]  /*1f80*/  ISETP.EQ.OR.EX P0, PT, R5, RZ, !P1, P0 ;  /* 0x000000ff0500720c */ /* 0x000fc80004f02700 */
[----:B------:R-:W-:Y:S02]  /*1f90*/  FSEL R2, R24, R2, P0 ;  /* 0x0000000218027208 */ /* 0x000fe40000000000 */
[----:B------:R-:W-:Y:S02]  /*1fa0*/  FSEL R3, R25, R3, P0 ;  /* 0x0000000319037208 */ /* 0x000fe40000000000 */
[----:B------:R-:W-:Y:S02]  /*1fb0*/  SEL R21, R22, R21, P0 ;  /* 0x0000001516157207 */ /* 0x000fe40000000000 */
[----:B------:R-:W-:Y:S02]  /*1fc0*/  SEL R23, R23, R5, P0 ;  /* 0x0000000517177207 */ /* 0x000fe40000000000 */
[----:B---3--:R-:W-:Y:S01]  /*1fd0*/  DSETP.GEU.AND P1, PT, R16, R2, PT ;  /* 0x000000021000722a */ /* 0x008fe20003f2e000 */
[----:B------:R-:W-:Y:S01]  /*1fe0*/  ISETP.EQ.U32.AND P0, PT, R21, RZ, PT ;  /* 0x000000ff1500720c */ /* 0x000fe20003f02070 */
[----:B------:R-:W0:Y:S04]  /*1ff0*/  LDS.128 R4, [UR4+0x70] ;  /* 0x00007004ff047984 */ /* 0x000e280008000c00 */
[----:B------:R-:W-:-:S04]  /*2000*/  ISETP.EQ.OR.EX P0, PT, R23, RZ, !P1, P0 ;  /* 0x000000ff1700720c */ /* 0x000fc80004f02700 */
[----:B------:R-:W-:Y:S02]  /*2010*/  FSEL R2, R16, R2, P0 ;  /* 0x0000000210027208 */ /* 0x000fe40000000000 */
[----:B------:R-:W-:Y:S02]  /*2020*/  FSEL R3, R17, R3, P0 ;  /* 0x0000000311037208 */ /* 0x000fe40000000000 */
[----:B------:R-:W-:Y:S02]  /*2030*/  SEL R17, R26, R21, P0 ;  /* 0x000000151a117207 */ /* 0x000fe40000000000 */
[----:B------:R-:W-:Y:S02]  /*2040*/  SEL R27, R27, R23, P0 ;  /* 0x000000171b1b7207 */ /* 0x000fe40000000000 */
[----:B-1----:R-:W-:Y:S01]  /*2050*/  DSETP.GEU.AND P1, PT, R8, R2, PT ;  /* 0x000000020800722a */ /* 0x002fe20003f2e000 */
[----:B------:R-:W-:-:S05]  /*2060*/  ISETP.EQ.U32.AND P0, PT, R17, RZ, PT ;  /* 0x000000ff1100720c */ /* 0x000fca0003f02070 */
[----:B------:R-:W-:-:S04]  /*2070*/  ISETP.EQ.OR.EX P0, PT, R27, RZ, !P1, P0 ;  /* 0x000000ff1b00720c */ /* 0x000fc80004f02700 */
[----:B------:R-:W-:Y:S02]  /*2080*/  FSEL R8, R8, R2, P0 ;  /* 0x0000000208087208 */ /* 0x000fe40000000000 */
[----:B------:R-:W-:Y:S02]  /*2090*/  FSEL R9, R9, R3, P0 ;  /* 0x0000000309097208 */ /* 0x000fe40000000000 */
[----:B------:R-:W1:Y:S01]  /*20a0*/  LDS.64 R2, [UR4+0x80] ;  /* 0x00008004ff027984 */ /* 0x000e620008000a00 */
[----:B------:R-:W-:Y:S02]  /*20b0*/  SEL R17, R18, R17, P0 ;  /* 0x0000001112117207 */ /* 0x000fe40000000000 */
[----:B------:R-:W-:Y:S01]  /*20c0*/  SEL R19, R19, R27, P0 ;  /* 0x0000001b13137207 */ /* 0x000fe20000000000 */
[----:B------:R-:W-:Y:S01]  /*20d0*/  DSETP.GEU.AND P1, PT, R12, R8, PT ;  /* 0x000000080c00722a */ /* 0x000fe20003f2e000 */
[----:B------:R-:W-:-:S05]  /*20e0*/  ISETP.EQ.U32.AND P0, PT, R17, RZ, PT ;  /* 0x000000ff1100720c */ /* 0x000fca0003f02070 */
[----:B------:R-:W-:-:S04]  /*20f0*/  ISETP.EQ.OR.EX P0, PT, R19, RZ, !P1, P0 ;  /* 0x000000ff1300720c */ /* 0x000fc80004f02700 */
[----:B------:R-:W-:Y:S02]  /*2100*/  FSEL R8, R12, R8, P0 ;  /* 0x000000080c087208 */ /* 0x000fe40000000000 */
[----:B------:R-:W-:Y:S02]  /*2110*/  FSEL R9, R13, R9, P0 ;  /* 0x000000090d097208 */ /* 0x000fe40000000000 */
[----:B------:R-:W-:Y:S02]  /*2120*/  SEL R13, R10, R17, P0 ;  /* 0x000000110a0d7207 */ /* 0x000fe40000000000 */
[----:B------:R-:W-:Y:S02]  /*2130*/  SEL R11, R11, R19, P0 ;  /* 0x000000130b0b7207 */ /* 0x000fe40000000000 */
[----:B0-----:R-:W-:Y:S01]  /*2140*/  DSETP.GEU.AND P1, PT, R4, R8, PT ;  /* 0x000000080400722a */ /* 0x001fe20003f2e000 */
[----:B------:R-:W-:-:S05]  /*2150*/  ISETP.EQ.U32.AND P0, PT, R13, RZ, PT ;  /* 0x000000ff0d00720c */ /* 0x000fca0003f02070 */
        /* <DEDUP_REMOVED lines=10> */
[----:B------:R-:W-:Y:S02]  /*2200*/  SEL R4, R6, R9, P0 ;  /* 0x0000000906047207 */ /* 0x000fe40000000000 */
[----:B------:R-:W-:Y:S01]  /*2210*/  SEL R5, R7, R15, P0 ;  /* 0x0000000f07057207 */ /* 0x000fe20000000000 */
[----:B------:R-:W-:Y:S06]  /*2220*/  BRA `(.L_x_26) ;  /* 0x0000004000447947 */ /* 0x000fec0003800000 */
.L_x_15:
[----:B------:R-:W1:Y:S01]  /*2230*/  S2R R12, SR_LANEID ;  /* 0x00000000000c7919 */ /* 0x000e620000000000 */
[----:B0-----:R-:W-:Y:S01]  /*2240*/  LOP3.LUT R6, R75, 0x3e0, RZ, 0xc0, !PT ;  /* 0x000003e04b067812 */ /* 0x001fe200078ec0ff */
[----:B------:R-:W-:Y:S01]  /*2250*/  BSSY.RECONVERGENT B1, `(.L_x_27) ;  /* 0x0000024000017945 */ /* 0x000fe20003800200 */
[----:B-----5:R-:W-:Y:S02]  /*2260*/  IMAD.MOV.U32 R14, RZ, RZ, R3 ;  /* 0x000000ffff0e7224 */ /* 0x020fe400078e0003 */
[----:B------:R-:W-:Y:S01]  /*2270*/  LOP3.LUT R9, RZ, R6, RZ, 0x33, !PT ;  /* 0x00000006ff097212 */ /* 0x000fe200078e33ff */
[----:B------:R-:W-:-:S04]  /*2280*/  VIADD R7, R6, 0x20 ;  /* 0x0000002006077836 */ /* 0x000fc80000000000 */
[----:B------:R-:W-:Y:S01]  /*2290*/  IMAD.IADD R9, R9, 0x1, R0 ;  /* 0x0000000109097824 */ /* 0x000fe200078e0200 */
[----:B------:R-:W-:-:S04]  /*22a0*/  ISETP.GT.AND P0, PT, R7, R0, PT ;  /* 0x000000000700720c */ /* 0x000fc80003f04270 */
[----:B------:R-:W-:-:S05]  /*22b0*/  SEL R11, R9, 0x1f, P0 ;  /* 0x0000001f090b7807 */ /* 0x000fca0000000000 */
[----:B------:R0:W2:Y:S04]  /*22c0*/  SHFL.DOWN PT, R9, R2, 0x1, R11 ;  /* 0x0820000002097989 */ /* 0x0000a800000e000b */
[----:B------:R0:W3:Y:S01]  /*22d0*/  SHFL.DOWN PT, R7, R5, 0x1, R11 ;  /* 0x0820000005077989 */ /* 0x0000e200000e000b */
[CC--:B-1----:R-:W-:Y:S01]  /*22e0*/  ISETP.GE.AND P0, PT, R12.reuse, R11.reuse, PT ;  /* 0x0000000b0c00720c */ /* 0x0c2fe20003f06270 */
[C---:B------:R-:W-:Y:S01]  /*22f0*/  VIADD R6, R12.reuse, 0x2 ;  /* 0x000000020c067836 */ /* 0x040fe20000000000 */
[C---:B------:R-:W-:Y:S01]  /*2300*/  ISETP.NE.AND P1, PT, R12.reuse, RZ, PT ;  /* 0x000000ff0c00720c */ /* 0x040fe20003f25270 */
[C---:B------:R-:W-:Y:S02]  /*2310*/  VIADD R10, R12.reuse, 0x8 ;  /* 0x000000080c0a7836 */ /* 0x040fe40000000000 */
[----:B------:R-:W-:Y:S01]  /*2320*/  VIADD R8, R12, 0x4 ;  /* 0x000000040c087836 */ /* 0x000fe20000000000 */
[-C--:B------:R-:W-:Y:S01]  /*2330*/  ISETP.GT.AND P5, PT, R6, R11.reuse, PT ;  /* 0x0000000b0600720c */ /* 0x080fe20003fa4270 */
[----:B------:R-:W-:Y:S01]  /*2340*/  VIADD R12, R12, 0x10 ;  /* 0x000000100c0c7836 */ /* 0x000fe20000000000 */
[-C--:B------:R-:W-:Y:S01]  /*2350*/  ISETP.GT.AND P3, PT, R10, R11.reuse, PT ;  /* 0x0000000b0a00720c */ /* 0x080fe20003f64270 */
[----:B------:R0:W1:Y:S01]  /*2360*/  SHFL.DOWN PT, R6, R4, 0x1, R11 ;  /* 0x0820000004067989 */ /* 0x00006200000e000b */
[-C--:B------:R-:W-:Y:S01]  /*2370*/  ISETP.GT.AND P4, PT, R8, R11.reuse, PT ;  /* 0x0000000b0800720c */ /* 0x080fe20003f84270 */
[----:B------:R-:W-:Y:S01]  /*2380*/  IMAD.MOV.U32 R8, RZ, RZ, R2 ;  /* 0x000000ffff087224 */ /* 0x000fe200078e0002 */
[----:B------:R-:W-:Y:S01]  /*2390*/  ISETP.GT.AND P2, PT, R12, R11, PT ;  /* 0x0000000b0c00720c */ /* 0x000fe20003f44270 */
[----:B------:R0:W4:Y:S01]  /*23a0*/  SHFL.DOWN PT, R10, R3, 0x1, R11 ;  /* 0x08200000030a7989 */ /* 0x00012200000e000b */
[----:B--2---:R-:W-:Y:S11]  /*23b0*/  @P0 BRA `(.L_x_28) ;  /* 0x0000000000340947 */ /* 0x004ff60003800000 */
[----:B------:R-:W-:Y:S01]  /*23c0*/  ISETP.NE.U32.AND P0, PT, R2, RZ, PT ;  /* 0x000000ff0200720c */ /* 0x000fe20003f05070 */
[----:B------:R-:W-:Y:S02]  /*23d0*/  IMAD.MOV.U32 R8, RZ, RZ, R9 ;  /* 0x000000ffff087224 */ /* 0x000fe400078e0009 */
[----:B----4-:R-:W-:Y:S01]  /*23e0*/  IMAD.MOV.U32 R14, RZ, RZ, R10 ;  /* 0x000000ffff0e7224 */ /* 0x010fe200078e000a */
[----:B------:R-:W-:-:S13]  /*23f0*/  ISETP.NE.AND.EX P0, PT, R3, RZ, PT, P0 ;  /* 0x000000ff0300720c */ /* 0x000fda0003f05300 */
[----:B-1-3--:R-:W-:-:S06]  /*2400*/  @P0 DSETP.GT.AND P6, PT, R4, R6, PT ;  /* 0x000000060400022a */ /* 0x00afcc0003fc4000 */
[----:B------:R-:W-:Y:S02]  /*2410*/  @P0 SEL R8, R9, R2, P6 ;  /* 0x0000000209080207 */ /* 0x000fe40003000000 */
[----:B------:R-:W-:Y:S02]  /*2420*/  @P0 SEL R14, R10, R3, P6 ;  /* 0x000000030a0e0207 */ /* 0x000fe40003000000 */
[----:B0-----:R-:W-:Y:S01]  /*2430*/  @P0 FSEL R2, R6, R4, P6 ;  /* 0x0000000406020208 */ /* 0x001fe20003000000 */
[----:B------:R-:W-:Y:S01]  /*2440*/  IMAD.MOV.U32 R4, RZ, RZ, R6 ;  /* 0x000000ffff047224 */ /* 0x000fe200078e0006 */
[----:B------:R-:W-:Y:S01]  /*2450*/  @P0 FSEL R3, R7, R5, P6 ;  /* 0x0000000507030208 */ /* 0x000fe20003000000 */
[----:B------:R-:W-:Y:S02]  /*2460*/  IMAD.MOV.U32 R5, RZ, RZ, R7 ;  /* 0x000000ffff057224 */ /* 0x000fe400078e0007 */
[----:B------:R-:W-:Y:S02]  /*2470*/  @P0 IMAD.MOV.U32 R4, RZ, RZ, R2 ;  /* 0x000000ffff040224 */ /* 0x000fe400078e0002 */
[----:B------:R-:W-:-:S07]  /*2480*/  @P0 IMAD.MOV.U32 R5, RZ, RZ, R3 ;  /* 0x000000ffff050224 */ /* 0x000fce00078e0003 */
.L_x_28:
[----:B------:R-:W-:Y:S05]  /*2490*/  BSYNC.RECONVERGENT B1 ;  /* 0x0000000000017941 */ /* 0x000fea0003800200 */
.L_x_27:
[----:B------:R2:W2:Y:S01]  /*24a0*/  SHFL.DOWN PT, R9, R8, 0x2, R11 ;  /* 0x0840000008097989 */ /* 0x0004a200000e000b */
[----:B------:R-:W-:Y:S01]  /*24b0*/  BSSY.RECONVERGENT B1, `(.L_x_29) ;  /* 0x0000016000017945 */ /* 0x000fe20003800200 */
[----:B----4-:R-:W-:Y:S02]  /*24c0*/  IMAD.MOV.U32 R10, RZ, RZ, R8 ;  /* 0x000000ffff0a7224 */ /* 0x010fe400078e0008 */
[----:B------:R4:W2:Y:S01]  /*24d0*/  SHFL.DOWN PT, R13, R14, 0x2, R11 ;  /* 0x084000000e0d7989 */ /* 0x0008a200000e000b */
[----:B------:R-:W-:Y:S02]  /*24e0*/  IMAD.MOV.U32 R12, RZ, RZ, R14 ;  /* 0x000000ffff0c7224 */ /* 0x000fe400078e000e */
[----:B0-----:R-:W-:Y:S01]  /*24f0*/  IMAD.MOV.U32 R2, RZ, RZ, R4 ;  /* 0x000000ffff027224 */ /* 0x001fe200078e0004 */
[----:B-1----:R4:W0:Y:S01]  /*2500*/  SHFL.DOWN PT, R6, R4, 0x2, R11 ;  /* 0x0840000004067989 */ /* 0x00282200000e000b */
[----:B------:R-:W-:-:S03]  /*2510*/  IMAD.MOV.U32 R3, RZ, RZ, R5 ;  /* 0x000000ffff037224 */ /* 0x000fc600078e0005 */
[----:B---3--:R4:W1:Y:S01]  /*2520*/  SHFL.DOWN PT, R7, R5, 0x2, R11 ;  /* 0x0840000005077989 */ /* 0x00886200000e000b */
[----:B------:R-:W-:Y:S05]  /*2530*/  @P5 BRA `(.L_x_30) ;  /* 0x0000000000345947 */ /* 0x000fea0003800000 */
[----:B------:R-:W-:Y:S01]  /*2540*/  ISETP.NE.U32.AND P0, PT, R8, RZ, PT ;  /* 0x000000ff0800720c */ /* 0x000fe20003f05070 */
[----:B--2---:R-:W-:Y:S02]  /*2550*/  IMAD.MOV.U32 R10, RZ, RZ, R9 ;  /* 0x000000ffff0a7224 */ /* 0x004fe400078e0009 */
[----:B------:R-:W-:Y:S01]  /*2560*/  IMAD.MOV.U32 R12, RZ, RZ, R13 ;  /* 0x000000ffff0c7224 */ /* 0x000fe200078e000d */
[----:B------:R-:W-:Y:S01]  /*2570*/  ISETP.NE.AND.EX P0, PT, R14, RZ, PT, P0 ;  /* 0x000000ff0e00720c */ /* 0x000fe20003f05300 */
[----:B0-----:R-:W-:Y:S02]  /*2580*/  IMAD.MOV.U32 R2, RZ, RZ, R6 ;  /* 0x000000ffff027224 */ /* 0x001fe400078e0006 */
[----:B-1----:R-:W-:-:S10]  /*2590*/  IMAD.MOV.U32 R3, RZ, RZ, R7 ;  /* 0x000000ffff037224 */ /* 0x002fd400078e0007 */
[----:B------:R-:W-:-:S06]  /*25a0*/  @P0 DSETP.GT.AND P5, PT, R4, R6, PT ;  /* 0x000000060400022a */ /* 0x000fcc0003fa4000 */
[----:B----4-:R-:W-:Y:S02]  /*25b0*/  @P0 FSEL R4, R6, R4, P5 ;  /* 0x0000000406040208 */ /* 0x010fe40002800000 */
[----:B------:R-:W-:Y:S02]  /*25c0*/  @P0 FSEL R5, R7, R5, P5 ;  /* 0x0000000507050208 */ /* 0x000fe40002800000 */
[----:B------:R-:W-:Y:S01]  /*25d0*/  @P0 SEL R10, R9, R8, P5 ;  /* 0x00000008090a0207 */ /* 0x000fe20002800000 */
[----:B------:R-:W-:Y:S01]  /*25e0*/  @P0 IMAD.MOV.U32 R2, RZ, RZ, R4 ;  /* 0x000000ffff020224 */ /* 0x000fe200078e0004 */
[----:B------:R-:W-:Y:S01]  /*25f0*/  @P0 SEL R12, R13, R14, P5 ;  /* 0x0000000e0d0c0207 */ /* 0x000fe20002800000 */
[----:B------:R-:W-:-:S07]  /*2600*/  @P0 IMAD.MOV.U32 R3, RZ, RZ, R5 ;  /* 0x000000ffff030224 */ /* 0x000fce00078e0005 */
.L_x_30:
[----:B------:R-:W-:Y:S05]  /*2610*/  BSYNC.RECONVERGENT B1 ;  /* 0x0000000000017941 */ /* 0x000fea0003800200 */
.L_x_29:
[----:B--2---:R2:W3:Y:S01]  /*2620*/  SHFL.DOWN PT, R9, R10, 0x4, R11 ;  /* 0x088000000a097989 */ /* 0x0044e200000e000b */
[----:B------:R-:W-:Y:S01]  /*2630*/  BSSY.RECONVERGENT B1, `(.L_x_31) ;  /* 0x0000016000017945 */ /* 0x000fe20003800200 */
[----:B------:R-:W-:Y:S02]  /*2640*/  IMAD.MOV.U32 R8, RZ, RZ, R10 ;  /* 0x000000ffff087224 */ /* 0x000fe400078e000a */
[----:B------:R2:W2:Y:S01]  /*2650*/  SHFL.DOWN PT, R13, R12, 0x4, R11 ;  /* 0x088000000c0d7989 */ /* 0x0004a200000e000b */
[----:B----4-:R-:W-:Y:S02]  /*2660*/  IMAD.MOV.U32 R14, RZ, RZ, R12 ;  /* 0x000000ffff0e7224 */ /* 0x010fe400078e000c */
[----:B------:R-:W-:Y:S01]  /*2670*/  IMAD.MOV.U32 R4, RZ, RZ, R2 ;  /* 0x000000ffff047224 */ /* 0x000fe200078e0002 */
[----:B0-----:R0:W4:Y:S01]  /*2680*/  SHFL.DOWN PT, R6, R2, 0x4, R11 ;  /* 0x0880000002067989 */ /* 0x00112200000e000b */
[----:B------:R-:W-:-:S03]  /*2690*/  IMAD.MOV.U32 R5, RZ, RZ, R3 ;  /* 0x000000ffff057224 */ /* 0x000fc600078e0003 */
[----:B-1----:R0:W1:Y:S01]  /*26a0*/  SHFL.DOWN PT, R7, R3, 0x4, R11 ;  /* 0x0880000003077989 */ /* 0x00206200000e000b */
[----:B------:R-:W-:Y:S05]  /*26b0*/  @P4 BRA `(.L_x_32) ;  /* 0x0000000000344947 */ /* 0x000fea0003800000 */
[----:B------:R-:W-:Y:S01]  /*26c0*/  ISETP.NE.U32.AND P0, PT, R10, RZ, PT ;  /* 0x000000ff0a00720c */ /* 0x000fe20003f05070 */
[----:B---3--:R-:W-:Y:S02]  /*26d0*/  IMAD.MOV.U32 R8, RZ, RZ, R9 ;  /* 0x000000ffff087224 */ /* 0x008fe400078e0009 */
[----:B--2---:R-:W-:Y:S01]  /*26e0*/  IMAD.MOV.U32 R14, RZ, RZ, R13 ;  /* 0x000000ffff0e7224 */ /* 0x004fe200078e000d */
[----:B------:R-:W-:Y:S01]  /*26f0*/  ISETP.NE.AND.EX P0, PT, R12, RZ, PT, P0 ;  /* 0x000000ff0c00720c */ /* 0x000fe20003f05300 */
[----:B----4-:R-:W-:Y:S02]  /*2700*/  IMAD.MOV.U32 R4, RZ, RZ, R6 ;  /* 0x000000ffff047224 */ /* 0x010fe400078e0006 */
[----:B-1----:R-:W-:-:S10]  /*2710*/  IMAD.MOV.U32 R5, RZ, RZ, R7 ;  /* 0x000000ffff057224 */ /* 0x002fd400078e0007 */
[----:B------:R-:W-:-:S06]  /*2720*/  @P0 DSETP.GT.AND P4, PT, R2, R6, PT ;  /* 0x000000060200022a */ /* 0x000fcc0003f84000 */
[----:B0-----:R-:W-:Y:S02]  /*2730*/  @P0 FSEL R2, R6, R2, P4 ;  /* 0x0000000206020208 */ /* 0x001fe40002000000 */
[----:B------:R-:W-:Y:S02]  /*2740*/  @P0 FSEL R3, R7, R3, P4 ;  /* 0x0000000307030208 */ /* 0x000fe40002000000 */
[----:B------:R-:W-:Y:S01]  /*2750*/  @P0 SEL R8, R9, R10, P4 ;  /* 0x0000000a09080207 */ /* 0x000fe20002000000 */
[----:B------:R-:W-:Y:S01]  /*2760*/  @P0 IMAD.MOV.U32 R4, RZ, RZ, R2 ;  /* 0x000000ffff040224 */ /* 0x000fe200078e0002 */
[----:B------:R-:W-:Y:S01]  /*2770*/  @P0 SEL R14, R13, R12, P4 ;  /* 0x0000000c0d0e0207 */ /* 0x000fe20002000000 */
[----:B------:R-:W-:-:S07]  /*2780*/  @P0 IMAD.MOV.U32 R5, RZ, RZ, R3 ;  /* 0x000000ffff050224 */ /* 0x000fce00078e0003 */
.L_x_32:
[----:B------:R-:W-:Y:S05]  /*2790*/  BSYNC.RECONVERGENT B1 ;  /* 0x0000000000017941 */ /* 0x000fea0003800200 */
.L_x_31:
[----:B---3--:R3:W3:Y:S01]  /*27a0*/  SHFL.DOWN PT, R9, R8, 0x8, R11 ;  /* 0x0900000008097989 */ /* 0x0086e200000e000b */
[----:B------:R-:W-:Y:S01]  /*27b0*/  BSSY.RECONVERGENT B1, `(.L_x_33) ;  /* 0x0000016000017945 */ /* 0x000fe20003800200 */
[----:B--2---:R-:W-:Y:S02]  /*27c0*/  IMAD.MOV.U32 R10, RZ, RZ, R8 ;  /* 0x000000ffff0a7224 */ /* 0x004fe400078e0008 */
[----:B------:R2:W2:Y:S01]  /*27d0*/  SHFL.DOWN PT, R13, R14, 0x8, R11 ;  /* 0x090000000e0d7989 */ /* 0x0004a200000e000b */
[----:B------:R-:W-:Y:S02]  /*27e0*/  IMAD.MOV.U32 R12, RZ, RZ, R14 ;  /* 0x000000ffff0c7224 */ /* 0x000fe400078e000e */
[----:B----4-:R-:W-:Y:S01]  /*27f0*/  IMAD.MOV.U32 R6, RZ, RZ, R4 ;  /* 0x000000ffff067224 */ /* 0x010fe200078e0004 */
[----:B0-----:R0:W4:Y:S01]  /*2800*/  SHFL.DOWN PT, R2, R4, 0x8, R11 ;  /* 0x0900000004027989 */ /* 0x00112200000e000b */
[----:B-1----:R-:W-:-:S03]  /*2810*/  IMAD.MOV.U32 R7, RZ, RZ, R5 ;  /* 0x000000ffff077224 */ /* 0x002fc600078e0005 */
[----:B------:R0:W1:Y:S01]  /*2820*/  SHFL.DOWN PT, R3, R5, 0x8, R11 ;  /* 0x0900000005037989 */ /* 0x00006200000e000b */
        /* <DEDUP_REMOVED lines=14> */
.L_x_34:
[----:B------:R-:W-:Y:S05]  /*2910*/  BSYNC.RECONVERGENT B1 ;  /* 0x0000000000017941 */ /* 0x000fea0003800200 */
.L_x_33:
[----:B--2---:R2:W2:Y:S01]  /*2920*/  SHFL.DOWN PT, R13, R10, 0x10, R11 ;  /* 0x0a0000000a0d7989 */ /* 0x0044a200000e000b */
[----:B------:R-:W-:Y:S01]  /*2930*/  BSSY.RECONVERGENT B1, `(.L_x_35) ;  /* 0x0000016000017945 */ /* 0x000fe20003800200 */
[----:B0-----:R-:W-:Y:S02]  /*2940*/  IMAD.MOV.U32 R4, RZ, RZ, R10 ;  /* 0x000000ffff047224 */ /* 0x001fe400078e000a */
[----:B------:R0:W0:Y:S01]  /*2950*/  SHFL.DOWN PT, R15, R12, 0x10, R11 ;  /* 0x0a0000000c0f7989 */ /* 0x00002200000e000b */
[----:B------:R-:W-:Y:S02]  /*2960*/  IMAD.MOV.U32 R5, RZ, RZ, R12 ;  /* 0x000000ffff057224 */ /* 0x000fe400078e000c */
[----:B----4-:R-:W-:Y:S01]  /*2970*/  IMAD.MOV.U32 R2, RZ, RZ, R6 ;  /* 0x000000ffff027224 */ /* 0x010fe200078e0006 */
[----:B---3--:R3:W4:Y:S01]  /*2980*/  SHFL.DOWN PT, R8, R6, 0x10, R11 ;  /* 0x0a00000006087989 */ /* 0x00872200000e000b */
[----:B-1----:R-:W-:-:S03]  /*2990*/  IMAD.MOV.U32 R3, RZ, RZ, R7 ;  /* 0x000000ffff037224 */ /* 0x002fc600078e0007 */
[----:B------:R3:W1:Y:S01]  /*29a0*/  SHFL.DOWN PT, R9, R7, 0x10, R11 ;  /* 0x0a00000007097989 */ /* 0x00066200000e000b */
[----:B------:R-:W-:Y:S05]  /*29b0*/  @P2 BRA `(.L_x_36) ;  /* 0x0000000000342947 */ /* 0x000fea0003800000 */
[----:B------:R-:W-:Y:S01]  /*29c0*/  ISETP.NE.U32.AND P0, PT, R10, RZ, PT ;  /* 0x000000ff0a00720c */ /* 0x000fe20003f05070 */
[----:B--2---:R-:W-:Y:S02]  /*29d0*/  IMAD.MOV.U32 R4, RZ, RZ, R13 ;  /* 0x000000ffff047224 */ /* 0x004fe400078e000d */
[----:B0-----:R-:W-:Y:S01]  /*29e0*/  IMAD.MOV.U32 R5, RZ, RZ, R15 ;  /* 0x000000ffff057224 */ /* 0x001fe200078e000f */
[----:B------:R-:W-:Y:S01]  /*29f0*/  ISETP.NE.AND.EX P0, PT, R12, RZ, PT, P0 ;  /* 0x000000ff0c00720c */ /* 0x000fe20003f05300 */
[----:B----4-:R-:W-:Y:S02]  /*2a00*/  IMAD.MOV.U32 R2, RZ, RZ, R8 ;  /* 0x000000ffff027224 */ /* 0x010fe400078e0008 */
[----:B-1----:R-:W-:-:S10]  /*2a10*/  IMAD.MOV.U32 R3, RZ, RZ, R9 ;  /* 0x000000ffff037224 */ /* 0x002fd400078e0009 */
[----:B------:R-:W-:-:S06]  /*2a20*/  @P0 DSETP.GT.AND P2, PT, R6, R8, PT ;  /* 0x000000080600022a */ /* 0x000fcc0003f44000 */
[----:B---3--:R-:W-:Y:S02]  /*2a30*/  @P0 FSEL R6, R8, R6, P2 ;  /* 0x0000000608060208 */ /* 0x008fe40001000000 */
[----:B------:R-:W-:Y:S02]  /*2a40*/  @P0 FSEL R7, R9, R7, P2 ;  /* 0x0000000709070208 */ /* 0x000fe40001000000 */
[----:B------:R-:W-:Y:S01]  /*2a50*/  @P0 SEL R4, R13, R10, P2 ;  /* 0x0000000a0d040207 */ /* 0x000fe20001000000 */
[----:B------:R-:W-:Y:S01]  /*2a60*/  @P0 IMAD.MOV.U32 R2, RZ, RZ, R6 ;  /* 0x000000ffff020224 */ /* 0x000fe200078e0006 */
[----:B------:R-:W-:Y:S01]  /*2a70*/  @P0 SEL R5, R15, R12, P2 ;  /* 0x0000000c0f050207 */ /* 0x000fe20001000000 */
[----:B------:R-:W-:-:S07]  /*2a80*/  @P0 IMAD.MOV.U32 R3, RZ, RZ, R7 ;  /* 0x000000ffff030224 */ /* 0x000fce00078e0007 */
.L_x_36:
[----:B------:R-:W-:Y:S05]  /*2a90*/  BSYNC.RECONVERGENT B1 ;  /* 0x0000000000017941 */ /* 0x000fea0003800200 */
.L_x_35:
[----:B------:R-:W-:Y:S04]  /*2aa0*/  BSSY.RECONVERGENT B1, `(.L_x_37) ;  /* 0x000000a000017945 */ /* 0x000fe80003800200 */
[----:B------:R-:W-:Y:S05]  /*2ab0*/  @P1 BRA `(.L_x_38) ;  /* 0x0000000000201947 */ /* 0x000fea0003800000 */
[----:B----4-:R-:W4:Y:S01]  /*2ac0*/  S2R R8, SR_CgaCtaId ;  /* 0x0000000000087919 */ /* 0x010f220000008800 */
[----:B---3--:R-:W-:Y:S02]  /*2ad0*/  MOV R7, 0x400 ;  /* 0x0000040000077802 */ /* 0x008fe40000000f00 */
[----:B------:R-:W-:-:S04]  /*2ae0*/  SHF.R.U32.HI R6, RZ, 0x1, R75 ;  /* 0x00000001ff067819 */ /* 0x000fc8000001164b */
[----:B------:R-:W-:Y:S02]  /*2af0*/  LOP3.LUT R6, R6, 0x1f0, RZ, 0xc0, !PT ;  /* 0x000001f006067812 */ /* 0x000fe400078ec0ff */
[----:B----4-:R-:W-:-:S05]  /*2b00*/  LEA R7, R8, R7, 0x18 ;  /* 0x0000000708077211 */ /* 0x010fca00078ec0ff */
[----:B------:R-:W-:-:S05]  /*2b10*/  IMAD.IADD R7, R6, 0x1, R7 ;  /* 0x0000000106077824 */ /* 0x000fca00078e0207 */
[----:B------:R3:W-:Y:S04]  /*2b20*/  STS.64 [R7+0x8], R4 ;  /* 0x0000080407007388 */ /* 0x0007e80000000a00 */
[----:B------:R3:W-:Y:S02]  /*2b30*/  STS.64 [R7+0x10], R2 ;  /* 0x0000100207007388 */ /* 0x0007e40000000a00 */
.L_x_38:
[----:B------:R-:W-:Y:S05]  /*2b40*/  BSYNC.RECONVERGENT B1 ;  /* 0x0000000000017941 */ /* 0x000fea0003800200 */
.L_x_37:
[----:B------:R-:W-:Y:S01]  /*2b50*/  BAR.SYNC.DEFER_BLOCKING 0x0 ;  /* 0x0000000000007b1d */ /* 0x000fe20000010000 */
[----:B------:R-:W-:-:S04]  /*2b60*/  ISETP.GE.AND P0, PT, R0, 0x21, PT ;  /* 0x000000210000780c */ /* 0x000fc80003f06270 */
[----:B------:R-:W-:-:S13]  /*2b70*/  ISETP.NE.OR P0, PT, R75, RZ, !P0 ;  /* 0x000000ff4b00720c */ /* 0x000fda0004705670 */
[----:B------:R-:W-:Y:S05]  /*2b80*/  @P0 BRA `(.L_x_26) ;  /* 0x0000003400ec0947 */ /* 0x000fea0003800000 */
[----:B------:R-:W5:Y:S01]  /*2b90*/  S2UR UR5, SR_CgaCtaId ;  /* 0x00000000000579c3 */ /* 0x000f620000008800 */
[----:B------:R-:W-:Y:S01]  /*2ba0*/  UMOV UR4, 0x400 ;  /* 0x0000040000047882 */ /* 0x000fe20000000000 */
[----:B------:R-:W-:Y:S01]  /*2bb0*/  ISETP.EQ.U32.AND P1, PT, R4, RZ, PT ;  /* 0x000000ff0400720c */ /* 0x000fe20003f22070 */
[----:B-----5:R-:W-:-:S09]  /*2bc0*/  ULEA UR4, UR5, UR4, 0x18 ;  /* 0x0000000405047291 */ /* 0x020fd2000f8ec0ff */
[----:B01234-:R-:W0:Y:S04]  /*2bd0*/  LDS.128 R8, [UR4+0x20] ;  /* 0x00002004ff087984 */ /* 0x01fe280008000c00 */
[----:B------:R-:W1:Y:S01]  /*2be0*/  LDS.64 R6, [UR4+0x18] ;  /* 0x00001804ff067984 */ /* 0x000e620008000a00 */
[----:B0-----:R-:W-:-:S06]  /*2bf0*/  DSETP.GEU.AND P0, PT, R8, R2, PT ;  /* 0x000000020800722a */ /* 0x001fcc0003f0e000 */
[----:B------:R-:W-:Y:S02]  /*2c00*/  ISETP.EQ.OR.EX P0, PT, R5, RZ, !P0, P1 ;  /* 0x000000ff0500720c */ /* 0x000fe40004702710 */
[----:B------:R-:W-:Y:S02]  /*2c10*/  ISETP.GE.U32.AND P1, PT, R0, 0x41, PT ;  /* 0x000000410000780c */ /* 0x000fe40003f26070 */
[----:B------:R-:W-:Y:S02]  /*2c20*/  FSEL R2, R8, R2, P0 ;  /* 0x0000000208027208 */ /* 0x000fe40000000000 */
[----:B------:R-:W-:Y:S02]  /*2c30*/  FSEL R3, R9, R3, P0 ;  /* 0x0000000309037208 */ /* 0x000fe40000000000 */
[----:B-1----:R-:W-:Y:S02]  /*2c40*/  SEL R4, R6, R4, P0 ;  /* 0x0000000406047207 */ /* 0x002fe40000000000 */
[----:B------:R-:W-:-:S05]  /*2c50*/  SEL R5, R7, R5, P0 ;  /* 0x0000000507057207 */ /* 0x000fca0000000000 */
[----:B------:R-:W-:Y:S05]  /*2c60*/  @!P1 BRA `(.L_x_26) ;  /* 0x0000003400b49947 */ /* 0x000fea0003800000 */
[----:B------:R-:W0:Y:S01]  /*2c70*/  LDS.128 R12, [UR4+0x30] ;  /* 0x00003004ff0c7984 */ /* 0x000e220008000c00 */
[----:B------:R-:W-:Y:S01]  /*2c80*/  ISETP.EQ.U32.AND P1, PT, R4, RZ, PT ;  /* 0x000000ff0400720c */ /* 0x000fe20003f22070 */
[----:B0-----:R-:W-:-:S06]  /*2c90*/  DSETP.GEU.AND P0, PT, R12, R2, PT ;  /* 0x000000020c00722a */ /* 0x001fcc0003f0e000 */
[----:B------:R-:W-:Y:S02]  /*2ca0*/  ISETP.EQ.OR.EX P0, PT, R5, RZ, !P0, P1 ;  /* 0x000000ff0500720c */ /* 0x000fe40004702710 */
[----:B------:R-:W-:Y:S02]  /*2cb0*/  ISETP.GE.U32.AND P1, PT, R0, 0x61, PT ;  /* 0x000000610000780c */ /* 0x000fe40003f26070 */
[----:B------:R-:W-:Y:S02]  /*2cc0*/  FSEL R2, R12, R2, P0 ;  /* 0x000000020c027208 */ /* 0x000fe40000000000 */
[----:B------:R-:W-:Y:S02]  /*2cd0*/  FSEL R3, R13, R3, P0 ;  /* 0x000000030d037208 */ /* 0x000fe40000000000 */
[----:B------:R-:W-:Y:S02]  /*2ce0*/  SEL R4, R10, R4, P0 ;  /* 0x000000040a047207 */ /* 0x000fe40000000000 */
        /* <DEDUP_REMOVED lines=37> */
[----:B------:R-:W-:Y:S02]  /*2f40*/  SEL R9, R10, R4, P0 ;  /* 0x000000040a097207 */ /* 0x000fe40000000000 */
[----:B------:R-:W-:Y:S02]  /*2f50*/  FSEL R6, R12, R2, P0 ;  /* 0x000000020c067208 */ /* 0x000fe40000000000 */
[----:B------:R-:W-:Y:S01]  /*2f60*/  FSEL R7, R13, R3, P0 ;  /* 0x000000030d077208 */ /* 0x000fe20000000000 */
[----:B------:R-:W-:Y:S01]  /*2f70*/  IMAD.MOV.U32 R4, RZ, RZ, R9 ;  /* 0x000000ffff047224 */ /* 0x000fe200078e0009 */
[----:B------:R-:W-:Y:S01]  /*2f80*/  SEL R10, R11, R5, P0 ;  /* 0x000000050b0a7207 */ /* 0x000fe20000000000 */
[----:B------:R-:W-:-:S02]  /*2f90*/  IMAD.MOV.U32 R2, RZ, RZ, R6 ;  /* 0x000000ffff027224 */ /* 0x000fc400078e0006 */
[----:B------:R-:W-:Y:S02]  /*2fa0*/  IMAD.MOV.U32 R3, RZ, RZ, R7 ;  /* 0x000000ffff037224 */ /* 0x000fe400078e0007 */
[----:B------:R-:W-:Y:S01]  /*2fb0*/  IMAD.MOV.U32 R5, RZ, RZ, R10 ;  /* 0x000000ffff057224 */ /* 0x000fe200078e000a */
[----:B------:R-:W-:Y:S06]  /*2fc0*/  @!P1 BRA `(.L_x_26) ;  /* 0x0000003000dc9947 */ /* 0x000fec0003800000 */
[----:B------:R-:W-:Y:S01]  /*2fd0*/  ISETP.NE.U32.AND P0, PT, R9, RZ, PT ;  /* 0x000000ff0900720c */ /* 0x000fe20003f05070 */
[----:B------:R-:W0:Y:S01]  /*2fe0*/  LDS.64 R2, [UR4+0x80] ;  /* 0x00008004ff027984 */ /* 0x000e220008000a00 */
[----:B------:R-:W-:Y:S02]  /*2ff0*/  IMAD.MOV.U32 R4, RZ, RZ, R14 ;  /* 0x000000ffff047224 */ /* 0x000fe400078e000e */
[----:B------:R-:W-:Y:S01]  /*3000*/  ISETP.NE.AND.EX P0, PT, R10, RZ, PT, P0 ;  /* 0x000000ff0a00720c */ /* 0x000fe20003f05300 */
[----:B------:R-:W-:-:S12]  /*3010*/  IMAD.MOV.U32 R5, RZ, RZ, R15 ;  /* 0x000000ffff057224 */ /* 0x000fd800078e000f */
[----:B------:R-:W-:Y:S05]  /*3020*/  @!P0 BRA `(.L_x_26) ;  /* 0x0000003000c48947 */ /* 0x000fea0003800000 */
[----:B0-----:R-:W-:-:S06]  /*3030*/  DSETP.GEU.AND P0, PT, R2, R6, PT ;  /* 0x000000060200722a */ /* 0x001fcc0003f0e000 */
[----:B------:R-:W-:Y:S02]  /*3040*/  FSEL R2, R2, R6, !P0 ;  /* 0x0000000602027208 */ /* 0x000fe40004000000 */
[----:B------:R-:W-:Y:S02]  /*3050*/  FSEL R3, R3, R7, !P0 ;  /* 0x0000000703037208 */ /* 0x000fe40004000000 */
[----:B------:R-:W-:Y:S02]  /*3060*/  SEL R4, R4, R9, !P0 ;  /* 0x0000000904047207 */ /* 0x000fe40004000000 */
[----:B------:R-:W-:Y:S01]  /*3070*/  SEL R5, R5, R10, !P0 ;  /* 0x0000000a05057207 */ /* 0x000fe20004000000 */
[----:B------:R-:W-:Y:S06]  /*3080*/  BRA `(.L_x_26) ;  /* 0x0000003000ac7947 */ /* 0x000fec0003800000 */
.L_x_2:
[----:B------:R-:W0:Y:S01]  /*3090*/  S2R R6, SR_TID.X ;  /* 0x0000000000067919 */ /* 0x000e220000002100 */
[----:B------:R-:W0:Y:S02]  /*30a0*/  LDC.64 R8, c[0x0][0x380] ;  /* 0x0000e000ff087b82 */ /* 0x000e240000000a00 */
[----:B0-----:R-:W-:-:S05]  /*30b0*/  IMAD.WIDE.U32 R8, R6, 0x10, R8 ;  /* 0x0000001006087825 */ /* 0x001fca00078e0008 */
[----:B------:R-:W2:Y:S04]  /*30c0*/  LDG.E.64.CONSTANT R14, desc[UR6][R8.64] ;  /* 0x00000006080e7981 */ /* 0x000ea8000c1e9b00 */
[----:B------:R-:W3:Y:S04]  /*30d0*/  LDG.E.64.CONSTANT R16, desc[UR6][R8.64+0x8] ;  /* 0x0000080608107981 */ /* 0x000ee8000c1e9b00 */
[----:B------:R-:W3:Y:S04]  /*30e0*/  LDG.E.64.CONSTANT R10, desc[UR6][R8.64+0x1008] ;  /* 0x00100806080a7981 */ /* 0x000ee8000c1e9b00 */
[----:B------:R-:W4:Y:S04]  /*30f0*/  LDG.E.64.CONSTANT R20, desc[UR6][R8.64+0x1000] ;  /* 0x0010000608147981 */ /* 0x000f28000c1e9b00 */
[----:B------:R-:W5:Y:S04]  /*3100*/  LDG.E.64.CONSTANT R12, desc[UR6][R8.64+0x2008] ;  /* 0x00200806080c7981 */ /* 0x000f68000c1e9b00 */
[----:B------:R-:W5:Y:S04]  /*3110*/  LDG.E.64.CONSTANT R18, desc[UR6][R8.64+0x2000] ;  /* 0x0020000608127981 */ /* 0x000f68000c1e9b00 */
[----:B------:R-:W5:Y:S04]  /*3120*/  LDG.E.64.CONSTANT R2, desc[UR6][R8.64+0x3008] ;  /* 0x0030080608027981 */ /* 0x000f68000c1e9b00 */
[----:B------:R-:W5:Y:S01]  /*3130*/  LDG.E.64.CONSTANT R4, desc[UR6][R8.64+0x3000] ;  /* 0x0030000608047981 */ /* 0x000f62000c1e9b00 */
[----:B------:R-:W-:Y:S01]  /*3140*/  IMAD.MOV.U32 R55, RZ, RZ, 0x400 ;  /* 0x00000400ff377424 */ /* 0x000fe200078e00ff */
[----:B--2---:R-:W-:-:S04]  /*3150*/  ISETP.NE.U32.AND P0, PT, R14, RZ, PT ;  /* 0x000000ff0e00720c */ /* 0x004fc80003f05070 */
[----:B------:R-:W-:-:S13]  /*3160*/  ISETP.NE.AND.EX P0, PT, R15, RZ, PT, P0 ;  /* 0x000000ff0f00720c */ /* 0x000fda0003f05300 */
[----:B---3--:R-:W-:-:S06]  /*3170*/  @P0 DSETP.GEU.AND P2, PT, R10, R16, PT ;  /* 0x000000100a00022a */ /* 0x008fcc0003f4e000 */
[----:B----4-:R-:W-:Y:S02]  /*3180*/  @P0 SEL R20, R20, R14, !P2 ;  /* 0x0000000e14140207 */ /* 0x010fe40005000000 */
[----:B------:R-:W-:Y:S02]  /*3190*/  @P0 SEL R21, R21, R15, !P2 ;  /* 0x0000000f15150207 */ /* 0x000fe40005000000 */
[----:B------:R-:W-:Y:S02]  /*31a0*/  ISETP.NE.U32.AND P1, PT, R20, RZ, PT ;  /* 0x000000ff1400720c */ /* 0x000fe40003f25070 */
[----:B------:R-:W-:Y:S02]  /*31b0*/  @P0 FSEL R7, R10, R16, !P2 ;  /* 0x000000100a070208 */ /* 0x000fe40005000000 */
[----:B------:R-:W-:Y:S02]  /*31c0*/  ISETP.NE.AND.EX P1, PT, R21, RZ, PT, P1 ;  /* 0x000000ff1500720c */ /* 0x000fe40003f25310 */
[----:B------:R-:W-:Y:S01]  /*31d0*/  @P0 FSEL R16, R11, R17, !P2 ;  /* 0x000000110b100208 */ /* 0x000fe20005000000 */
[----:B------:R-:W-:-:S04]  /*31e0*/  @P0 IMAD.MOV.U32 R10, RZ, RZ, R7 ;  /* 0x000000ffff0a0224 */ /* 0x000fc800078e0007 */
[----:B------:R-:W-:-:S06]  /*31f0*/  @P0 IMAD.MOV.U32 R11, RZ, RZ, R16 ;  /* 0x000000ffff0b0224 */ /* 0x000fcc00078e0010 */
[----:B-----5:R-:W-:-:S06]  /*3200*/  @P1 DSETP.GT.AND P2, PT, R10, R12, PT ;  /* 0x0000000c0a00122a */ /* 0x020fcc0003f44000 */
[----:B------:R-:W-:Y:S02]  /*3210*/  @P1 SEL R18, R18, R20, P2 ;  /* 0x0000001412121207 */ /* 0x000fe40001000000 */
[----:B------:R-:W-:Y:S02]  /*3220*/  @P1 SEL R19, R19, R21, P2 ;  /* 0x0000001513131207 */ /* 0x000fe40001000000 */
[----:B------:R-:W-:Y:S02]  /*3230*/  ISETP.NE.U32.AND P0, PT, R18, RZ, PT ;  /* 0x000000ff1200720c */ /* 0x000fe40003f05070 */
[----:B------:R-:W-:Y:S02]  /*3240*/  @P1 FSEL R7, R12, R10, P2 ;  /* 0x0000000a0c071208 */ /* 0x000fe40001000000 */
[----:B------:R-:W-:Y:S02]  /*3250*/  ISETP.NE.AND.EX P0, PT, R19, RZ, PT, P0 ;  /* 0x000000ff1300720c */ /* 0x000fe40003f05300 */
[----:B------:R-:W-:Y:S01]  /*3260*/  @P1 FSEL R10, R13, R11, P2 ;  /* 0x0000000b0d0a1208 */ /* 0x000fe20001000000 */
[----:B------:R-:W-:Y:S01]  /*3270*/  @P1 IMAD.MOV.U32 R12, RZ, RZ, R7 ;  /* 0x000000ffff0c1224 */ /* 0x000fe200078e0007 */
[----:B------:R-:W-:-:S03]  /*3280*/  ISETP.GE.U32.AND P2, PT, R0, 0x800, PT ;  /* 0x000008000000780c */ /* 0x000fc60003f46070 */
[----:B------:R-:W-:-:S06]  /*3290*/  @P1 IMAD.MOV.U32 R13, RZ, RZ, R10 ;  /* 0x000000ffff0d1224 */ /* 0x000fcc00078e000a */
[----:B------:R-:W-:Y:S02]  /*32a0*/  @P0 IMAD.MOV.U32 R10, RZ, RZ, R12 ;  /* 0x000000ffff0a0224 */ /* 0x000fe400078e000c */
[----:B------:R-:W-:-:S06]  /*32b0*/  @P0 IMAD.MOV.U32 R11, RZ, RZ, R13 ;  /* 0x000000ffff0b0224 */ /* 0x000fcc00078e000d */
[----:B------:R-:W-:-:S06]  /*32c0*/  @P0 DSETP.GT.AND P1, PT, R10, R2, PT ;  /* 0x000000020a00022a */ /* 0x000fcc0003f24000 */
[----:B------:R-:W-:Y:S02]  /*32d0*/  @P0 FSEL R7, R2, R12, P1 ;  /* 0x0000000c02070208 */ /* 0x000fe40000800000 */
[----:B------:R-:W-:Y:S02]  /*32e0*/  @P0 FSEL R12, R3, R13, P1 ;  /* 0x0000000d030c0208 */ /* 0x000fe40000800000 */
[----:B------:R-:W-:Y:S01]  /*32f0*/  @P0 SEL R4, R4, R18, P1 ;  /* 0x0000001204040207 */ /* 0x000fe20000800000 */
[----:B------:R-:W-:Y:S01]  /*3300*/  @P0 IMAD.MOV.U32 R2, RZ, RZ, R7 ;  /* 0x000000ffff020224 */ /* 0x000fe200078e0007 */
[----:B------:R-:W-:Y:S01]  /*3310*/  @P0 SEL R5, R5, R19, P1 ;  /* 0x0000001305050207 */ /* 0x000fe20000800000 */
[----:B------:R-:W-:Y:S01]  /*3320*/  @P0 IMAD.MOV.U32 R3, RZ, RZ, R12 ;  /* 0x000000ffff030224 */ /* 0x000fe200078e000c */
[----:B------:R-:W-:Y:S06]  /*3330*/  @!P2 BRA `(.L_x_39) ;  /* 0x000000040014a947 */ /* 0x000fec0003800000 */
[----:B------:R-:W0:Y:S01]  /*3340*/  LDC R21, c[0x0][0x390] ;  /* 0x0000e400ff157b82 */ /* 0x000e220000000800 */
[----:B------:R-:W-:Y:S02]  /*3350*/  IMAD.MOV.U32 R7, RZ, RZ, R4 ;  /* 0x000000ffff077224 */ /* 0x000fe400078e0004 */
[----:B------:R-:W-:Y:S02]  /*3360*/  IMAD.MOV.U32 R28, RZ, RZ, R5 ;  /* 0x000000ffff1c7224 */ /* 0x000fe400078e0005 */
[----:B------:R-:W-:Y:S02]  /*3370*/  VIADD R20, R0, 0xfffffc00 ;  /* 0xfffffc0000147836 */ /* 0x000fe40000000000 */
[----:B------:R-:W-:Y:S02]  /*3380*/  IMAD.MOV.U32 R10, RZ, RZ, R2 ;  /* 0x000000ffff0a7224 */ /* 0x000fe400078e0002 */
[----:B------:R-:W-:Y:S02]  /*3390*/  IMAD.MOV.U32 R11, RZ, RZ, R3 ;  /* 0x000000ffff0b7224 */ /* 0x000fe400078e0003 */
[----:B------:R-:W-:-:S07]  /*33a0*/  IMAD.MOV.U32 R55, RZ, RZ, 0x400 ;  /* 0x00000400ff377424 */ /* 0x000fce00078e00ff */
.L_x_41:
[----:B------:R-:W-:-:S05]  /*33b0*/  IMAD.WIDE R12, R55, 0x10, R8 ;  /* 0x00000010370c7825 */ /* 0x000fca00078e0208 */
[----:B------:R-:W2:Y:S04]  /*33c0*/  LDG.E.64.CONSTANT R14, desc[UR6][R12.64+0x8] ;  /* 0x000008060c0e7981 */ /* 0x000ea8000c1e9b00 */
[----:B------:R-:W3:Y:S04]  /*33d0*/  LDG.E.64.CONSTANT R26, desc[UR6][R12.64] ;  /* 0x000000060c1a7981 */ /* 0x000ee8000c1e9b00 */
[----:B------:R-:W4:Y:S04]  /*33e0*/  LDG.E.64.CONSTANT R16, desc[UR6][R12.64+0x1008] ;  /* 0x001008060c107981 */ /* 0x000f28000c1e9b00 */
[----:B------:R-:W5:Y:S04]  /*33f0*/  LDG.E.64.CONSTANT R24, desc[UR6][R12.64+0x1000] ;  /* 0x001000060c187981 */ /* 0x000f68000c1e9b00 */
[----:B------:R-:W5:Y:S04]  /*3400*/  LDG.E.64.CONSTANT R18, desc[UR6][R12.64+0x2008] ;  /* 0x002008060c127981 */ /* 0x000f68000c1e9b00 */
[----:B------:R-:W5:Y:S04]  /*3410*/  LDG.E.64.CONSTANT R22, desc[UR6][R12.64+0x2000] ;  /* 0x002000060c167981 */ /* 0x000f68000c1e9b00 */
[----:B------:R-:W5:Y:S04]  /*3420*/  LDG.E.64.CONSTANT R2, desc[UR6][R12.64+0x3008] ;  /* 0x003008060c027981 */ /* 0x000f68000c1e9b00 */
[----:B------:R-:W5:Y:S01]  /*3430*/  LDG.E.64.CONSTANT R4, desc[UR6][R12.64+0x3000] ;  /* 0x003000060c047981 */ /* 0x000f62000c1e9b00 */
[----:B------:R-:W-:-:S04]  /*3440*/  ISETP.NE.U32.AND P0, PT, R7, RZ, PT ;  /* 0x000000ff0700720c */ /* 0x000fc80003f05070 */
[----:B------:R-:W-:-:S13]  /*3450*/  ISETP.NE.AND.EX P0, PT, R28, RZ, PT, P0 ;  /* 0x000000ff1c00720c */ /* 0x000fda0003f05300 */
[----:B--2---:R-:W-:-:S06]  /*3460*/  @P0 DSETP.GT.AND P2, PT, R10, R14, PT ;  /* 0x0000000e0a00022a */ /* 0x004fcc0003f44000 */
[----:B---3--:R-:W-:Y:S02]  /*3470*/  @P0 SEL R26, R26, R7, P2 ;  /* 0x000000071a1a0207 */ /* 0x008fe40001000000 */
[----:B------:R-:W-:Y:S02]  /*3480*/  @P0 SEL R27, R27, R28, P2 ;  /* 0x0000001c1b1b0207 */ /* 0x000fe40001000000 */
[----:B------:R-:W-:Y:S02]  /*3490*/  ISETP.NE.U32.AND P1, PT, R26, RZ, PT ;  /* 0x000000ff1a00720c */ /* 0x000fe40003f25070 */
[----:B------:R-:W-:Y:S02]  /*34a0*/  @P0 FSEL R0, R14, R10, P2 ;  /* 0x0000000a0e000208 */ /* 0x000fe40001000000 */
[----:B------:R-:W-:Y:S02]  /*34b0*/  ISETP.NE.AND.EX P1, PT, R27, RZ, PT, P1 ;  /* 0x000000ff1b00720c */ /* 0x000fe40003f25310 */
[----:B------:R-:W-:Y:S01]  /*34c0*/  @P0 FSEL R7, R15, R11, P2 ;  /* 0x0000000b0f070208 */ /* 0x000fe20001000000 */
[----:B------:R-:W-:-:S04]  /*34d0*/  @P0 IMAD.MOV.U32 R14, RZ, RZ, R0 ;  /* 0x000000ffff0e0224 */ /* 0x000fc800078e0000 */
[----:B------:R-:W-:-:S06]  /*34e0*/  @P0 IMAD.MOV.U32 R15, RZ, RZ, R7 ;  /* 0x000000ffff0f0224 */ /* 0x000fcc00078e0007 */
[----:B------:R-:W-:Y:S02]  /*34f0*/  @P1 IMAD.MOV.U32 R10, RZ, RZ, R14 ;  /* 0x000000ffff0a1224 */ /* 0x000fe400078e000e */
[----:B------:R-:W-:-:S06]  /*3500*/  @P1 IMAD.MOV.U32 R11, RZ, RZ, R15 ;  /* 0x000000ffff0b1224 */ /* 0x000fcc00078e000f */
[----:B----4-:R-:W-:-:S06]  /*3510*/  @P1 DSETP.GT.AND P2, PT, R10, R16, PT ;  /* 0x000000100a00122a */ /* 0x010fcc0003f44000 */
[----:B-----5:R-:W-:Y:S02]  /*3520*/  @P1 SEL R24, R24, R26, P2 ;  /* 0x0000001a18181207 */ /* 0x020fe40001000000 */
[----:B------:R-:W-:Y:S02]  /*3530*/  @P1 SEL R25, R25, R27, P2 ;  /* 0x0000001b19191207 */ /* 0x000fe40001000000 */
[----:B------:R-:W-:Y:S02]  /*3540*/  ISETP.NE.U32.AND P0, PT, R24, RZ, PT ;  /* 0x000000ff1800720c */ /* 0x000fe40003f05070 */
[----:B------:R-:W-:Y:S02]  /*3550*/  @P1 FSEL R0, R16, R14, P2 ;  /* 0x0000000e10001208 */ /* 0x000fe40001000000 */
[----:B------:R-:W-:Y:S02]  /*3560*/  ISETP.NE.AND.EX P0, PT, R25, RZ, PT, P0 ;  /* 0x000000ff1900720c */ /* 0x000fe40003f05300 */
[----:B------:R-:W-:Y:S01]  /*3570*/  @P1 FSEL R15, R17, R15, P2 ;  /* 0x0000000f110f1208 */ /* 0x000fe20001000000 */
[----:B------:R-:W-:-:S02]  /*3580*/  @P1 IMAD.MOV.U32 R16, RZ, RZ, R0 ;  /* 0x000000ffff101224 */ /* 0x000fc400078e0000 */
[----:B0-----:R-:W-:Y:S02]  /*3590*/  IMAD.MOV.U32 R0, RZ, RZ, R21 ;  /* 0x000000ffff007224 */ /* 0x001fe400078e0015 */
[----:B------:R-:W-:-:S06]  /*35a0*/  @P1 IMAD.MOV.U32 R17, RZ, RZ, R15 ;  /* 0x000000ffff111224 */ /* 0x000fcc00078e000f */
[----:B------:R-:W-:Y:S02]  /*35b0*/  @P0 IMAD.MOV.U32 R10, RZ, RZ, R16 ;  /* 0x000000ffff0a0224 */ /* 0x000fe400078e0010 */
[----:B------:R-:W-:-:S06]  /*35c0*/  @P0 IMAD.MOV.U32 R11, RZ, RZ, R17 ;  /* 0x000000ffff0b0224 */ /* 0x000fcc00078e0011 */
[----:B------:R-:W-:-:S06]  /*35d0*/  @P0 DSETP.GT.AND P2, PT, R10, R18, PT ;  /* 0x000000120a00022a */ /* 0x000fcc0003f44000 */
[----:B------:R-:W-:Y:S02]  /*35e0*/  @P0 SEL R22, R22, R24, P2 ;  /* 0x0000001816160207 */ /* 0x000fe40001000000 */
[----:B------:R-:W-:Y:S02]  /*35f0*/  @P0 SEL R23, R23, R25, P2 ;  /* 0x0000001917170207 */ /* 0x000fe40001000000 */
[----:B------:R-:W-:Y:S02]  /*3600*/  ISETP.NE.U32.AND P1, PT, R22, RZ, PT ;  /* 0x000000ff1600720c */ /* 0x000fe40003f25070 */
[----:B------:R-:W-:Y:S02]  /*3610*/  @P0 FSEL R7, R18, R16, P2 ;  /* 0x0000001012070208 */ /* 0x000fe40001000000 */
[----:B------:R-:W-:Y:S02]  /*3620*/  ISETP.NE.AND.EX P1, PT, R23, RZ, PT, P1 ;  /* 0x000000ff1700720c */ /* 0x000fe40003f25310 */
[----:B------:R-:W-:Y:S01]  /*3630*/  @P0 FSEL R16, R19, R17, P2 ;  /* 0x0000001113100208 */ /* 0x000fe20001000000 */
[----:B------:R-:W-:-:S02]  /*3640*/  @P0 IMAD.MOV.U32 R18, RZ, RZ, R7 ;  /* 0x000000ffff120224 */ /* 0x000fc400078e0007 */
[----:B------:R-:W-:Y:S02]  /*3650*/  IMAD.IADD R7, R0, 0x1, -R55 ;  /* 0x0000000100077824 */ /* 0x000fe400078e0a37 */
[----:B------:R-:W-:-:S03]  /*3660*/  @P0 IMAD.MOV.U32 R19, RZ, RZ, R16 ;  /* 0x000000ffff130224 */ /* 0x000fc600078e0010 */
[----:B------:R-:W-:-:S03]  /*3670*/  ISETP.GE.AND P2, PT, R7, 0x400, PT ;  /* 0x000004000700780c */ /* 0x000fc60003f46270 */
        /* <DEDUP_REMOVED lines=10> */
[----:B------:R-:W-:Y:S02]  /*3720*/  VIADD R55, R55, 0x400 ;  /* 0x0000040037377836 */ /* 0x000fe40000000000 */
[----:B------:R-:W-:Y:S02]  /*3730*/  IMAD.MOV.U32 R7, RZ, RZ, R4 ;  /* 0x000000ffff077224 */ /* 0x000fe400078e0004 */
[----:B------:R-:W-:Y:S01]  /*3740*/  IMAD.MOV.U32 R28, RZ, RZ, R5 ;  /* 0x000000ffff1c7224 */ /* 0x000fe200078e0005 */
[----:B------:R-:W-:Y:S01]  /*3750*/  ISETP.GT.AND P0, PT, R55, R20, PT ;  /* 0x000000143700720c */ /* 0x000fe20003f04270 */
[----:B------:R-:W-:Y:S02]  /*3760*/  IMAD.MOV.U32 R10, RZ, RZ, R2 ;  /* 0x000000ffff0a7224 */ /* 0x000fe400078e0002 */
[----:B------:R-:W-:-:S10]  /*3770*/  IMAD.MOV.U32 R11, RZ, RZ, R3 ;  /* 0x000000ffff0b7224 */ /* 0x000fd400078e0003 */
[----:B------:R-:W-:Y:S05]  /*3780*/  @!P0 BRA `(.L_x_41) ;  /* 0xfffffffc00088947 */ /* 0x000fea000383ffff */
.L_x_39:
[----:B------:R-:W-:-:S13]  /*3790*/  ISETP.GE.AND P0, PT, R55, R0, PT ;  /* 0x000000003700720c */ /* 0x000fda0003f06270 */
[----:B------:R-:W-:Y:S05]  /*37a0*/  @P0 BRA `(.L_x_40) ;  /* 0x0000001800c40947 */ /* 0x000fea0003800000 */
[----:B------:R-:W-:Y:S01]  /*37b0*/  IMAD.IADD R7, R0, 0x1, -R55 ;  /* 0x0000000100077824 */ /* 0x000fe200078e0a37 */
[----:B------:R-:W-:Y:S04]  /*37c0*/  BSSY.RECONVERGENT B1, `(.L_x_40) ;  /* 0x00001af000017945 */ /* 0x000fe80003800200 */
[----:B------:R-:W-:-:S13]  /*37d0*/  ISETP.GE.AND P0, PT, R6, R7, PT ;  /* 0x000000070600720c */ /* 0x000fda0003f06270 */
[----:B------:R-:W-:Y:S05]  /*37e0*/  @P0 BRA `(.L_x_42) ;  /* 0x0000001800b00947 */ /* 0x000fea0003800000 */
[----:B------:R-:W-:Y:S01]  /*37f0*/  LOP3.LUT R8, RZ, R6, RZ, 0x33, !PT ;  /* 0x00000006ff087212 */ /* 0x000fe200078e33ff */
[----:B------:R-:W-:Y:S03]  /*3800*/  BSSY.RECONVERGENT B2, `(.L_x_43) ;  /* 0x0000026000027945 */ /* 0x000fe60003800200 */
[----:B------:R-:W-:-:S04]  /*3810*/  IADD3 R8, PT, PT, -R55, R0, R8 ;  /* 0x0000000037087210 */ /* 0x000fc80007ffe108 */
[C---:B------:R-:W-:Y:S02]  /*3820*/  LOP3.LUT R0, R8.reuse, 0x300, RZ, 0xc0, !PT ;  /* 0x0000030008007812 */ /* 0x040fe400078ec0ff */
[----:B------:R-:W-:Y:S02]  /*3830*/  ISETP.GE.U32.AND P2, PT, R8, 0x300, PT ;  /* 0x000003000800780c */ /* 0x000fe40003f46070 */
[----:B------:R-:W-:Y:S01]  /*3840*/  ISETP.NE.AND P0, PT, R0, 0x300, PT ;  /* 0x000003000000780c */ /* 0x000fe20003f05270 */
[----:B------:R-:W-:-:S12]  /*3850*/  IMAD.MOV.U32 R0, RZ, RZ, R6 ;  /* 0x000000ffff007224 */ /* 0x000fd800078e0006 */
[----:B------:R-:W-:Y:S05]  /*3860*/  @!P0 BRA `(.L_x_44) ;  /* 0x00000000007c8947 */ /* 0x000fea0003800000 */
[----:B------:R-:W0:Y:S01]  /*3870*/  LDC.64 R12, c[0x0][0x380] ;  /* 0x0000e000ff0c7b82 */ /* 0x000e220000000a00 */
[----:B------:R-:W-:Y:S01]  /*3880*/  LEA.HI R0, R8, 0x1, RZ, 0x18 ;  /* 0x0000000108007811 */ /* 0x000fe200078fc0ff */
[----:B------:R-:W-:Y:S02]  /*3890*/  IMAD.MOV.U32 R17, RZ, RZ, R4 ;  /* 0x000000ffff117224 */ /* 0x000fe400078e0004 */
[----:B------:R-:W-:Y:S01]  /*38a0*/  IMAD.MOV.U32 R16, RZ, RZ, R5 ;  /* 0x000000ffff107224 */ /* 0x000fe200078e0005 */
[----:B------:R-:W-:Y:S01]  /*38b0*/  LOP3.LUT R4, R0, 0x3, RZ, 0xc0, !PT ;  /* 0x0000000300047812 */ /* 0x000fe200078ec0ff */
[----:B------:R-:W-:Y:S02]  /*38c0*/  IMAD.MOV.U32 R8, RZ, RZ, R2 ;  /* 0x000000ffff087224 */ /* 0x000fe400078e0002 */
[----:B------:R-:W-:Y:S02]  /*38d0*/  IMAD.MOV.U32 R9, RZ, RZ, R3 ;  /* 0x000000ffff097224 */ /* 0x000fe400078e0003 */
[----:B------:R-:W-:-:S02]  /*38e0*/  IMAD.IADD R15, R6, 0x1, R55 ;  /* 0x00000001060f7824 */ /* 0x000fc400078e0237 */
[----:B------:R-:W-:Y:S02]  /*38f0*/  IMAD.MOV.U32 R0, RZ, RZ, R6 ;  /* 0x000000ffff007224 */ /* 0x000fe400078e0006 */
[----:B------:R-:W-:-:S07]  /*3900*/  IMAD.MOV R14, RZ, RZ, -R4 ;  /* 0x000000ffff0e7224 */ /* 0x000fce00078e0a04 */
.L_x_45:
[----:B0-----:R-:W-:-:S05]  /*3910*/  IMAD.WIDE.U32 R10, R15, 0x10, R12 ;  /* 0x000000100f0a7825 */ /* 0x001fca00078e000c */
[----:B------:R-:W2:Y:S04]  /*3920*/  LDG.E.64.CONSTANT R2, desc[UR6][R10.64+0x8] ;  /* 0x000008060a027981 */ /* 0x000ea8000c1e9b00 */
[----:B------:R-:W3:Y:S01]  /*3930*/  LDG.E.64.CONSTANT R4, desc[UR6][R10.64] ;  /* 0x000000060a047981 */ /* 0x000ee2000c1e9b00 */
[----:B------:R-:W-:Y:S01]  /*3940*/  ISETP.NE.U32.AND P0, PT, R17, RZ, PT ;  /* 0x000000ff1100720c */ /* 0x000fe20003f05070 */
[----:B------:R-:W-:Y:S02]  /*3950*/  VIADD R14, R14, 0x1 ;  /* 0x000000010e0e7836 */ /* 0x000fe40000000000 */
[----:B------:R-:W-:Y:S01]  /*3960*/  VIADD R0, R0, 0x100 ;  /* 0x0000010000007836 */ /* 0x000fe20000000000 */
[----:B------:R-:W-:Y:S01]  /*3970*/  ISETP.NE.AND.EX P0, PT, R16, RZ, PT, P0 ;  /* 0x000000ff1000720c */ /* 0x000fe20003f05300 */
[----:B------:R-:W-:Y:S01]  /*3980*/  VIADD R15, R15, 0x100 ;  /* 0x000001000f0f7836 */ /* 0x000fe20000000000 */
[----:B------:R-:W-:-:S11]  /*3990*/  ISETP.NE.AND P3, PT, R14, RZ, PT ;  /* 0x000000ff0e00720c */ /* 0x000fd60003f65270 */
[----:B--2---:R-:W-:-:S06]  /*39a0*/  @P0 DSETP.GT.AND P1, PT, R8, R2, PT ;  /* 0x000000020800022a */ /* 0x004fcc0003f24000 */
[----:B------:R-:W-:Y:S02]  /*39b0*/  @P0 FSEL R8, R2, R8, P1 ;  /* 0x0000000802080208 */ /* 0x000fe40000800000 */
[----:B------:R-:W-:Y:S02]  /*39c0*/  @P0 FSEL R9, R3, R9, P1 ;  /* 0x0000000903090208 */ /* 0x000fe40000800000 */
[----:B---3--:R-:W-:Y:S01]  /*39d0*/  @P0 SEL R4, R4, R17, P1 ;  /* 0x0000001104040207 */ /* 0x008fe20000800000 */
[----:B------:R-:W-:Y:S01]  /*39e0*/  @P0 IMAD.MOV.U32 R2, RZ, RZ, R8 ;  /* 0x000000ffff020224 */ /* 0x000fe200078e0008 */
[----:B------:R-:W-:Y:S01]  /*39f0*/  @P0 SEL R5, R5, R16, P1 ;  /* 0x0000001005050207 */ /* 0x000fe20000800000 */
[----:B------:R-:W-:Y:S02]  /*3a00*/  @P0 IMAD.MOV.U32 R3, RZ, RZ, R9 ;  /* 0x000000ffff030224 */ /* 0x000fe400078e0009 */
[----:B------:R-:W-:Y:S02]  /*3a10*/  IMAD.MOV.U32 R17, RZ, RZ, R4 ;  /* 0x000000ffff117224 */ /* 0x000fe400078e0004 */
[----:B------:R-:W-:-:S02]  /*3a20*/  IMAD.MOV.U32 R16, RZ, RZ, R5 ;  /* 0x000000ffff107224 */ /* 0x000fc400078e0005 */
[----:B------:R-:W-:Y:S02]  /*3a30*/  IMAD.MOV.U32 R8, RZ, RZ, R2 ;  /* 0x000000ffff087224 */ /* 0x000fe400078e0002 */
[----:B------:R-:W-:Y:S01]  /*3a40*/  IMAD.MOV.U32 R9, RZ, RZ, R3 ;  /* 0x000000ffff097224 */ /* 0x000fe200078e0003 */
[----:B------:R-:W-:Y:S06]  /*3a50*/  @P3 BRA `(.L_x_45) ;  /* 0xfffffffc00ac3947 */ /* 0x000fec000383ffff */
.L_x_44:
[----:B------:R-:W-:Y:S05]  /*3a60*/  BSYNC.RECONVERGENT B2 ;  /* 0x0000000000027941 */ /* 0x000fea0003800200 */
.L_x_43:
[----:B------:R-:W-:Y:S05]  /*3a70*/  @!P2 BRA `(.L_x_42) ;  /* 0x00000018000ca947 */ /* 0x000fea0003800000 */
[----:B------:R-:W0:Y:S01]  /*3a80*/  LDCU.64 UR4, c[0x0][0x380] ;  /* 0x00007000ff0477ac */ /* 0x000e220008000a00 */
[----:B------:R-:W-:Y:S01]  /*3a90*/  IMAD.IADD R11, R7, 0x1, -R0 ;  /* 0x00000001070b7824 */ /* 0x000fe200078e0a00 */
[C---:B------:R-:W-:Y:S01]  /*3aa0*/  IADD3 R9, P0, PT, R0.reuse, R55, RZ ;  /* 0x0000003700097210 */ /* 0x040fe20007f1e0ff */
[----:B------:R-:W-:Y:S01]  /*3ab0*/  BSSY.RECONVERGENT B2, `(.L_x_46) ;  /* 0x00000d6000027945 */ /* 0x000fe20003800200 */
[----:B------:R-:W-:Y:S02]  /*3ac0*/  IMAD.IADD R55, R0, 0x1, R55 ;  /* 0x0000000100377824 */ /* 0x000fe400078e0237 */
[----:B------:R-:W-:Y:S01]  /*3ad0*/  ISETP.GT.AND P1, PT, R11, 0xc00, PT ;  /* 0x00000c000b00780c */ /* 0x000fe20003f24270 */
[----:B------:R-:W-:Y:S01]  /*3ae0*/  IMAD.X R10, RZ, RZ, RZ, P0 ;  /* 0x000000ffff0a7224 */ /* 0x000fe200000e06ff */
[----:B0-----:R-:W-:-:S04]  /*3af0*/  LEA R8, P0, R9, UR4, 0x4 ;  /* 0x0000000409087c11 */ /* 0x001fc8000f8020ff */
[----:B------:R-:W-:Y:S02]  /*3b00*/  LEA.HI.X R9, R9, UR5, R10, 0x4, P0 ;  /* 0x0000000509097c11 */ /* 0x000fe400080f240a */
[----:B------:R-:W-:-:S05]  /*3b10*/  IADD3 R8, P0, PT, R8, 0x3008, RZ ;  /* 0x0000300808087810 */ /* 0x000fca0007f1e0ff */
[----:B------:R-:W-:Y:S01]  /*3b20*/  IMAD.X R9, RZ, RZ, R9, P0 ;  /* 0x000000ffff097224 */ /* 0x000fe200000e0609 */
[----:B------:R-:W-:Y:S01]  /*3b30*/  PLOP3.LUT P0, PT, PT, PT, PT, 0x80, 0x8 ;  /* 0x000000000008781c */ /* 0x000fe20003f0f070 */
[----:B------:R-:W-:-:S12]  /*3b40*/  @!P1 BRA `(.L_x_47) ;  /* 0x0000000c00309947 */ /* 0x000fd80003800000 */
[----:B------:R-:W0:Y:S01]  /*3b50*/  LDC.64 R10, c[0x0][0x380] ;  /* 0x0000e000ff0a7b82 */ /* 0x000e220000000a00 */
[----:B------:R-:W-:Y:S01]  /*3b60*/  PLOP3.LUT P0, PT, PT, PT, PT, 0x8, 0x80 ;  /* 0x000000000080781c */ /* 0x000fe20003f0e170 */
[----:B------:R-:W-:-:S12]  /*3b70*/  VIADD R57, R7, 0xfffff400 ;  /* 0xfffff40007397836 */ /* 0x000fd80000000000 */
.L_x_48:
[C---:B0-----:R-:W-:Y:S01]  /*3b80*/  IMAD.WIDE.U32 R12, R55.reuse, 0x10, R10 ;  /* 0x00000010370c7825 */ /* 0x041fe200078e000a */
[----:B------:R-:W2:Y:S04]  /*3b90*/  LDG.E.64.CONSTANT R58, desc[UR6][R8.64+-0x2000] ;  /* 0xffe00006083a7981 */ /* 0x000ea8000c1e9b00 */
[----:B------:R-:W3:Y:S04]  /*3ba0*/  LDG.E.64.CONSTANT R62, desc[UR6][R12.64+0x8] ;  /* 0x000008060c3e7981 */ /* 0x000ee8000c1e9b00 */
[----:B------:R0:W4:Y:S04]  /*3bb0*/  LDG.E.64.CONSTANT R64, desc[UR6][R12.64] ;  /* 0x000000060c407981 */ /* 0x000128000c1e9b00 */
[----:B------:R-:W5:Y:S04]  /*3bc0*/  LDG.E.64.CONSTANT R60, desc[UR6][R8.64+-0x2008] ;  /* 0xffdff806083c7981 */ /* 0x000f68000c1e9b00 */
[----:B------:R-:W5:Y:S04]  /*3bd0*/  LDG.E.64.CONSTANT R50, desc[UR6][R8.64+-0x1000] ;  /* 0xfff0000608327981 */ /* 0x000f68000c1e9b00 */
[----:B------:R-:W5:Y:S04]  /*3be0*/  LDG.E.64.CONSTANT R52, desc[UR6][R8.64+-0x1008] ;  /* 0xffeff80608347981 */ /* 0x000f68000c1e9b00 */
[----:B------:R-:W5:Y:S04]  /*3bf0*/  LDG.E.64.CONSTANT R46, desc[UR6][R8.64] ;  /* 0x00000006082e7981 */ /* 0x000f68000c1e9b00 */
[----:B------:R-:W5:Y:S01]  /*3c00*/  LDG.E.64.CONSTANT R48, desc[UR6][R8.64+-0x8] ;  /* 0xfffff80608307981 */ /* 0x000f62000c1e9b00 */
[----:B------:R-:W-:-:S03]  /*3c10*/  VIADD R15, R55, 0x400 ;  /* 0x00000400370f7836 */ /* 0x000fc60000000000 */
[----:B------:R-:W5:Y:S01]  /*3c20*/  LDG.E.64.CONSTANT R38, desc[UR6][R8.64+0x2000] ;  /* 0x0020000608267981 */ /* 0x000f62000c1e9b00 */
[----:B------:R-:W-:-:S03]  /*3c30*/  IMAD.WIDE.U32 R14, R15, 0x10, R10 ;  /* 0x000000100f0e7825 */ /* 0x000fc600078e000a */
[----:B------:R-:W5:Y:S04]  /*3c40*/  LDG.E.64.CONSTANT R40, desc[UR6][R8.64+0x1ff8] ;  /* 0x001ff80608287981 */ /* 0x000f68000c1e9b00 */
[----:B------:R-:W5:Y:S04]  /*3c50*/  LDG.E.64.CONSTANT R42, desc[UR6][R14.64+0x8] ;  /* 0x000008060e2a7981 */ /* 0x000f68000c1e9b00 */
[----:B------:R-:W5:Y:S04]  /*3c60*/  LDG.E.64.CONSTANT R44, desc[UR6][R14.64] ;  /* 0x000000060e2c7981 */ /* 0x000f68000c1e9b00 */
[----:B------:R-:W5:Y:S04]  /*3c70*/  LDG.E.64.CONSTANT R34, desc[UR6][R8.64+0x3000] ;  /* 0x0030000608227981 */ /* 0x000f68000c1e9b00 */
[----:B------:R-:W5:Y:S04]  /*3c80*/  LDG.E.64.CONSTANT R36, desc[UR6][R8.64+0x2ff8] ;  /* 0x002ff80608247981 */ /* 0x000f68000c1e9b00 */
[----:B------:R-:W5:Y:S04]  /*3c90*/  LDG.E.64.CONSTANT R30, desc[UR6][R8.64+0x4000] ;  /* 0x00400006081e7981 */ /* 0x000f68000c1e9b00 */
[----:B------:R-:W5:Y:S01]  /*3ca0*/  LDG.E.64.CONSTANT R32, desc[UR6][R8.64+0x3ff8] ;  /* 0x003ff80608207981 */ /* 0x000f62000c1e9b00 */
[----:B0-----:R-:W-:-:S03]  /*3cb0*/  VIADD R13, R55, 0x800 ;  /* 0x00000800370d7836 */ /* 0x001fc60000000000 */
[----:B------:R-:W5:Y:S01]  /*3cc0*/  LDG.E.64.CONSTANT R22, desc[UR6][R8.64+0x6000] ;  /* 0x0060000608167981 */ /* 0x000f62000c1e9b00 */
[----:B------:R-:W-:-:S03]  /*3cd0*/  IMAD.WIDE.U32 R12, R13, 0x10, R10 ;  /* 0x000000100d0c7825 */ /* 0x000fc600078e000a */
[----:B------:R-:W5:Y:S04]  /*3ce0*/  LDG.E.64.CONSTANT R24, desc[UR6][R8.64+0x5ff8] ;  /* 0x005ff80608187981 */ /* 0x000f68000c1e9b00 */
[----:B------:R-:W5:Y:S04]  /*3cf0*/  LDG.E.64.CONSTANT R26, desc[UR6][R12.64+0x8] ;  /* 0x000008060c1a7981 */ /* 0x000f68000c1e9b00 */
[----:B------:R-:W5:Y:S01]  /*3d00*/  LDG.E.64.CONSTANT R28, desc[UR6][R12.64] ;  /* 0x000000060c1c7981 */ /* 0x000f62000c1e9b00 */
[----:B------:R-:W-:-:S03]  /*3d10*/  ISETP.NE.U32.AND P1, PT, R4, RZ, PT ;  /* 0x000000ff0400720c */ /* 0x000fc60003f25070 */
[----:B------:R-:W5:Y:S01]  /*3d20*/  LDG.E.64.CONSTANT R18, desc[UR6][R8.64+0x7000] ;  /* 0x0070000608127981 */ /* 0x000f62000c1e9b00 */
[----:B------:R-:W-:-:S03]  /*3d30*/  ISETP.NE.AND.EX P1, PT, R5, RZ, PT, P1 ;  /* 0x000000ff0500720c */ /* 0x000fc60003f25310 */
[----:B------:R-:W5:Y:S04]  /*3d40*/  LDG.E.64.CONSTANT R20, desc[UR6][R8.64+0x6ff8] ;  /* 0x006ff80608147981 */ /* 0x000f68000c1e9b00 */
[----:B------:R-:W5:Y:S04]  /*3d50*/  LDG.E.64.CONSTANT R14, desc[UR6][R8.64+0x8000] ;  /* 0x00800006080e7981 */ /* 0x000f68000c1e9b00 */
[----:B------:R-:W5:Y:S02]  /*3d60*/  LDG.E.64.CONSTANT R16, desc[UR6][R8.64+0x7ff8] ;  /* 0x007ff80608107981 */ /* 0x000f64000c1e9b00 */
[----:B---3--:R-:W-:-:S06]  /*3d70*/  @P1 DSETP.GT.AND P3, PT, R2, R62, PT ;  /* 0x0000003e0200122a */ /* 0x008fcc0003f64000 */
[----:B----4-:R-:W-:Y:S02]  /*3d80*/  @P1 SEL R64, R64, R4, P3 ;  /* 0x0000000440401207 */ /* 0x010fe40001800000 */
[----:B------:R-:W-:Y:S02]  /*3d90*/  @P1 SEL R65, R65, R5, P3 ;  /* 0x0000000541411207 */ /* 0x000fe40001800000 */
[----:B------:R-:W-:-:S04]  /*3da0*/  ISETP.NE.U32.AND P2, PT, R64, RZ, PT ;  /* 0x000000ff4000720c */ /* 0x000fc80003f45070 */
[----:B------:R-:W-:Y:S02]  /*3db0*/  ISETP.NE.AND.EX P2, PT, R65, RZ, PT, P2 ;  /* 0x000000ff4100720c */ /* 0x000fe40003f45320 */
[----:B------:R-:W-:Y:S02]  /*3dc0*/  @P1 FSEL R2, R62, R2, P3 ;  /* 0x000000023e021208 */ /* 0x000fe40001800000 */
[----:B------:R-:W-:-:S03]  /*3dd0*/  @P1 FSEL R3, R63, R3, P3 ;  /* 0x000000033f031208 */ /* 0x000fc60001800000 */
[----:B------:R-:W-:Y:S02]  /*3de0*/  @P1 IMAD.MOV.U32 R62, RZ, RZ, R2 ;  /* 0x000000ffff3e1224 */ /* 0x000fe400078e0002 */
[----:B------:R-:W-:-:S04]  /*3df0*/  @P1 IMAD.MOV.U32 R63, RZ, RZ, R3 ;  /* 0x000000ffff3f1224 */ /* 0x000fc800078e0003 */
[----:B------:R-:W-:Y:S02]  /*3e00*/  @P2 IMAD.MOV.U32 R2, RZ, RZ, R62 ;  /* 0x000000ffff022224 */ /* 0x000fe400078e003e */
[----:B------:R-:W-:-:S06]  /*3e10*/  @P2 IMAD.MOV.U32 R3, RZ, RZ, R63 ;  /* 0x000000ffff032224 */ /* 0x000fcc00078e003f */
[----:B--2---:R-:W-:Y:S01]  /*3e20*/  @P2 DSETP.GT.AND P3, PT, R2, R58, PT ;  /* 0x0000003a0200222a */ /* 0x004fe20003f64000 */
[----:B------:R-:W-:-:S05]  /*3e30*/  VIADD R5, R55, 0xc00 ;  /* 0x00000c0037057836 */ /* 0x000fca0000000000 */
[----:B-----5:R-:W-:Y:S01]  /*3e40*/  @P2 SEL R60, R60, R64, P3 ;  /* 0x000000403c3c2207 */ /* 0x020fe20001800000 */
[----:B------:R-:W-:Y:S01]  /*3e50*/  IMAD.WIDE.U32 R2, R5, 0x10, R10 ;  /* 0x0000001005027825 */ /* 0x000fe200078e000a */
[----:B------:R-:W-:Y:S02]  /*3e60*/  @P2 SEL R61, R61, R65, P3 ;  /* 0x000000413d3d2207 */ /* 0x000fe40001800000 */
[----:B------:R-:W-:Y:S02]  /*3e70*/  ISETP.NE.U32.AND P1, PT, R60, RZ, PT ;  /* 0x000000ff3c00720c */ /* 0x000fe40003f25070 */
[----:B------:R-:W2:Y:S02]  /*3e80*/  LDG.E.64.CONSTANT R12, desc[UR6][R2.64+0x8] ;  /* 0x00000806020c7981 */ /* 0x000ea4000c1e9b00 */
[----:B------:R-:W-:Y:S02]  /*3e90*/  ISETP.NE.AND.EX P1, PT, R61, RZ, PT, P1 ;  /* 0x000000ff3d00720c */ /* 0x000fe40003f25310 */
[----:B------:R-:W-:Y:S01]  /*3ea0*/  @P2 FSEL R4, R58, R62, P3 ;  /* 0x0000003e3a042208 */ /* 0x000fe20001800000 */
[----:B------:R0:W3:Y:S01]  /*3eb0*/  LDG.E.64.CONSTANT R64, desc[UR6][R2.64] ;  /* 0x0000000602407981 */ /* 0x0000e2000c1e9b00 */
[----:B------:R-:W-:-:S03]  /*3ec0*/  @P2 FSEL R63, R59, R63, P3 ;  /* 0x0000003f3b3f2208 */ /* 0x000fc60001800000 */
[----:B------:R-:W-:Y:S02]  /*3ed0*/  @P2 IMAD.MOV.U32 R58, RZ, RZ, R4 ;  /* 0x000000ffff3a2224 */ /* 0x000fe400078e0004 */
[----:B------:R-:W-:Y:S01]  /*3ee0*/  @P2 IMAD.MOV.U32 R59, RZ, RZ, R63 ;  /* 0x000000ffff3b2224 */ /* 0x000fe200078e003f */
[----:B------:R1:W4:Y:S03]  /*3ef0*/  LDG.E.64.CONSTANT R4, desc[UR6][R8.64+0xbff8] ;  /* 0x00bff80608047981 */ /* 0x000326000c1e9b00 */
[----:B0-----:R-:W-:Y:S01]  /*3f00*/  @P1 IMAD.MOV.U32 R2, RZ, RZ, R58 ;  /* 0x000000ffff021224 */ /* 0x001fe200078e003a */
[----:B------:R-:W5:Y:S01]  /*3f10*/  LDG.E.64.CONSTANT R62, desc[UR6][R8.64+0xa000] ;  /* 0x00a00006083e7981 */ /* 0x000f62000c1e9b00 */
[----:B------:R-:W-:-:S06]  /*3f20*/  @P1 IMAD.MOV.U32 R3, RZ, RZ, R59 ;  /* 0x000000ffff031224 */ /* 0x000fcc00078e003b */
[----:B------:R-:W-:-:S06]  /*3f30*/  @P1 DSETP.GT.AND P3, PT, R2, R50, PT ;  /* 0x000000320200122a */ /* 0x000fcc0003f64000 */
[----:B------:R-:W-:Y:S02]  /*3f40*/  @P1 SEL R52, R52, R60, P3 ;  /* 0x0000003c34341207 */ /* 0x000fe40001800000 */
[----:B------:R-:W-:Y:S02]  /*3f50*/  @P1 SEL R53, R53, R61, P3 ;  /* 0x0000003d35351207 */ /* 0x000fe40001800000 */
[----:B------:R-:W-:Y:S01]  /*3f60*/  ISETP.NE.U32.AND P2, PT, R52, RZ, PT ;  /* 0x000000ff3400720c */ /* 0x000fe20003f45070 */
[----:B------:R-:W4:Y:S03]  /*3f70*/  LDG.E.64.CONSTANT R60, desc[UR6][R8.64+0x9ff8] ;  /* 0x009ff806083c7981 */ /* 0x000f26000c1e9b00 */
[----:B------:R-:W-:Y:S02]  /*3f80*/  ISETP.NE.AND.EX P2, PT, R53, RZ, PT, P2 ;  /* 0x000000ff3500720c */ /* 0x000fe40003f45320 */
[----:B------:R-:W-:-:S02]  /*3f90*/  @P1 FSEL R2, R50, R58, P3 ;  /* 0x0000003a32021208 */ /* 0x000fc40001800000 */
[----:B------:R-:W-:-:S03]  /*3fa0*/  @P1 FSEL R59, R51, R59, P3 ;  /* 0x0000003b333b1208 */ /* 0x000fc60001800000 */
[----:B------:R-:W-:Y:S02]  /*3fb0*/  @P1 IMAD.MOV.U32 R50, RZ, RZ, R2 ;  /* 0x000000ffff321224 */ /* 0x000fe400078e0002 */
[----:B------:R-:W-:Y:S02]  /*3fc0*/  @P1 IMAD.MOV.U32 R51, RZ, RZ, R59 ;  /* 0x000000ffff331224 */ /* 0x000fe400078e003b */
[----:B------:R-:W4:Y:S02]  /*3fd0*/  LDG.E.64.CONSTANT R58, desc[UR6][R8.64+0xb000] ;  /* 0x00b00006083a7981 */ /* 0x000f24000c1e9b00 */
[----:B------:R-:W-:Y:S02]  /*3fe0*/  @P2 IMAD.MOV.U32 R2, RZ, RZ, R50 ;  /* 0x000000ffff022224 */ /* 0x000fe400078e0032 */
        /* <DEDUP_REMOVED lines=10> */
[----:B------:R-:W-:-:S04]  /*4090*/  @P2 IMAD.MOV.U32 R47, RZ, RZ, R51 ;  /* 0x000000ffff2f2224 */ /* 0x000fc800078e0033 */
[----:B------:R-:W-:Y:S02]  /*40a0*/  @P1 IMAD.MOV.U32 R2, RZ, RZ, R46 ;  /* 0x000000ffff021224 */ /* 0x000fe400078e002e */
[----:B------:R-:W-:-:S06]  /*40b0*/  @P1 IMAD.MOV.U32 R3, RZ, RZ, R47 ;  /* 0x000000ffff031224 */ /* 0x000fcc00078e002f */
[----:B------:R-:W-:Y:S01]  /*40c0*/  @P1 DSETP.GT.AND P3, PT, R2, R42, PT ;  /* 0x0000002a0200122a */ /* 0x000fe20003f64000 */
[----:B------:R-:W4:Y:S05]  /*40d0*/  LDG.E.64.CONSTANT R2, desc[UR6][R8.64+0xc000] ;  /* 0x00c0000608027981 */ /* 0x000f2a000c1e9b00 */
[----:B------:R-:W-:Y:S02]  /*40e0*/  @P1 SEL R44, R44, R48, P3 ;  /* 0x000000302c2c1207 */ /* 0x000fe40001800000 */
[----:B------:R-:W-:Y:S02]  /*40f0*/  @P1 SEL R45, R45, R49, P3 ;  /* 0x000000312d2d1207 */ /* 0x000fe40001800000 */
[----:B------:R-:W-:-:S02]  /*4100*/  ISETP.NE.U32.AND P2, PT, R44, RZ, PT ;  /* 0x000000ff2c00720c */ /* 0x000fc40003f45070 */
[----:B------:R-:W-:Y:S02]  /*4110*/  @P1 FSEL R46, R42, R46, P3 ;  /* 0x0000002e2a2e1208 */ /* 0x000fe40001800000 */
[----:B------:R-:W-:Y:S02]  /*4120*/  ISETP.NE.AND.EX P2, PT, R45, RZ, PT, P2 ;  /* 0x000000ff2d00720c */ /* 0x000fe40003f45320 */
[----:B------:R-:W-:Y:S01]  /*4130*/  @P1 FSEL R47, R43, R47, P3 ;  /* 0x0000002f2b2f1208 */ /* 0x000fe20001800000 */
[----:B------:R-:W-:-:S04]  /*4140*/  @P1 IMAD.MOV.U32 R42, RZ, RZ, R46 ;  /* 0x000000ffff2a1224 */ /* 0x000fc800078e002e */
        /* <DEDUP_REMOVED lines=73> */
[----:B-----5:R-:W-:-:S06]  /*45e0*/  @P2 DSETP.GT.AND P3, PT, R12, R62, PT ;  /* 0x0000003e0c00222a */ /* 0x020fcc0003f64000 */
        /* <DEDUP_REMOVED lines=10> */
[----:B------:R-:W-:-:S06]  /*4690*/  @P1 DSETP.GT.AND P3, PT, R12, R58, PT ;  /* 0x0000003a0c00122a */ /* 0x000fcc0003f64000 */
[----:B------:R-:W-:Y:S02]  /*46a0*/  @P1 SEL R52, R52, R60, P3 ;  /* 0x0000003c34341207 */ /* 0x000fe40001800000 */
[----:B------:R-:W-:Y:S02]  /*46b0*/  @P1 SEL R53, R53, R61, P3 ;  /* 0x0000003d35351207 */ /* 0x000fe40001800000 */
[----:B------:R-:W-:-:S04]  /*46c0*/  ISETP.NE.U32.AND P2, PT, R52, RZ, PT ;  /* 0x000000ff3400720c */ /* 0x000fc80003f45070 */
[----:B------:R-:W-:Y:S02]  /*46d0*/  ISETP.NE.AND.EX P2, PT, R53, RZ, PT, P2 ;  /* 0x000000ff3500720c */ /* 0x000fe40003f45320 */
[----:B------:R-:W-:Y:S02]  /*46e0*/  @P1 FSEL R12, R58, R62, P3 ;  /* 0x0000003e3a0c1208 */ /* 0x000fe40001800000 */
[----:B------:R-:W-:Y:S01]  /*46f0*/  @P1 FSEL R63, R59, R63, P3 ;  /* 0x0000003f3b3f1208 */ /* 0x000fe20001800000 */
[----:B------:R-:W-:Y:S02]  /*4700*/  VIADD R0, R0, 0x1000 ;  /* 0x0000100000007836 */ /* 0x000fe40000000000 */
[----:B------:R-:W-:Y:S02]  /*4710*/  @P1 IMAD.MOV.U32 R58, RZ, RZ, R12 ;  /* 0x000000ffff3a1224 */ /* 0x000fe400078e000c */
[----:B------:R-:W-:Y:S01]  /*4720*/  @P1 IMAD.MOV.U32 R59, RZ, RZ, R63 ;  /* 0x000000ffff3b1224 */ /* 0x000fe200078e003f */
[----:B------:R-:W-:-:S03]  /*4730*/  ISETP.GE.AND P3, PT, R0, R57, PT ;  /* 0x000000390000720c */ /* 0x000fc60003f66270 */
[----:B------:R-:W-:Y:S02]  /*4740*/  @P2 IMAD.MOV.U32 R12, RZ, RZ, R58 ;  /* 0x000000ffff0c2224 */ /* 0x000fe400078e003a */
[----:B------:R-:W-:-:S06]  /*4750*/  @P2 IMAD.MOV.U32 R13, RZ, RZ, R59 ;  /* 0x000000ffff0d2224 */ /* 0x000fcc00078e003b */
[----:B------:R-:W-:Y:S01]  /*4760*/  @P2 DSETP.GT.AND P1, PT, R12, R2, PT ;  /* 0x000000020c00222a */ /* 0x000fe20003f24000 */
[----:B-1----:R-:W-:-:S05]  /*4770*/  IADD3 R8, P4, PT, R8, 0x10000, RZ ;  /* 0x0001000008087810 */ /* 0x002fca0007f9e0ff */
[----:B------:R-:W-:Y:S02]  /*4780*/  @P2 FSEL R12, R2, R58, P1 ;  /* 0x0000003a020c2208 */ /* 0x000fe40000800000 */
[----:B------:R-:W-:Y:S01]  /*4790*/  @P2 FSEL R59, R3, R59, P1 ;  /* 0x0000003b033b2208 */ /* 0x000fe20000800000 */
[----:B------:R-:W-:Y:S01]  /*47a0*/  IMAD.X R9, RZ, RZ, R9, P4 ;  /* 0x000000ffff097224 */ /* 0x000fe200020e0609 */
[----:B------:R-:W-:Y:S01]  /*47b0*/  @P2 SEL R4, R4, R52, P1 ;  /* 0x0000003404042207 */ /* 0x000fe20000800000 */
[----:B------:R-:W-:Y:S01]  /*47c0*/  VIADD R55, R55, 0x1000 ;  /* 0x0000100037377836 */ /* 0x000fe20000000000 */
[----:B------:R-:W-:Y:S01]  /*47d0*/  @P2 SEL R5, R5, R53, P1 ;  /* 0x0000003505052207 */ /* 0x000fe20000800000 */
[----:B------:R-:W-:Y:S02]  /*47e0*/  @P2 IMAD.MOV.U32 R2, RZ, RZ, R12 ;  /* 0x000000ffff022224 */ /* 0x000fe400078e000c */
[----:B------:R-:W-:Y:S01]  /*47f0*/  @P2 IMAD.MOV.U32 R3, RZ, RZ, R59 ;  /* 0x000000ffff032224 */ /* 0x000fe200078e003b */
[----:B------:R-:W-:Y:S06]  /*4800*/  @!P3 BRA `(.L_x_48) ;  /* 0xfffffff000dcb947 */ /* 0x000fec000383ffff */
.L_x_47:
[----:B------:R-:W-:Y:S05]  /*4810*/  BSYNC.RECONVERGENT B2 ;  /* 0x0000000000027941 */ /* 0x000fea0003800200 */
.L_x_46:
[----:B------:R-:W-:Y:S01]  /*4820*/  IMAD.IADD R10, R7, 0x1, -R0 ;  /* 0x00000001070a7824 */ /* 0x000fe200078e0a00 */
[----:B------:R-:W-:Y:S04]  /*4830*/  BSSY.RECONVERGENT B2, `(.L_x_49) ;  /* 0x0000071000027945 */ /* 0x000fe80003800200 */
[----:B------:R-:W-:-:S13]  /*4840*/  ISETP.GT.AND P1, PT, R10, 0x400, PT ;  /* 0x000004000a00780c */ /* 0x000fda0003f24270 */
[----:B------:R-:W-:Y:S05]  /*4850*/  @!P1 BRA `(.L_x_50) ;  /* 0x0000000400b89947 */ /* 0x000fea0003800000 */
[----:B------:R-:W0:Y:S01]  /*4860*/  LDC.64 R18, c[0x0][0x380] ;  /* 0x0000e000ff127b82 */ /* 0x000e220000000a00 */
[----:B------:R-:W2:Y:S04]  /*4870*/  LDG.E.64.CONSTANT R22, desc[UR6][R8.64+-0x2000] ;  /* 0xffe0000608167981 */ /* 0x000ea8000c1e9b00 */
[----:B------:R-:W3:Y:S04]  /*4880*/  LDG.E.64.CONSTANT R36, desc[UR6][R8.64+-0x2008] ;  /* 0xffdff80608247981 */ /* 0x000ee8000c1e9b00 */
[----:B------:R-:W4:Y:S04]  /*4890*/  LDG.E.64.CONSTANT R24, desc[UR6][R8.64+-0x1000] ;  /* 0xfff0000608187981 */ /* 0x000f28000c1e9b00 */
[----:B------:R-:W5:Y:S04]  /*48a0*/  LDG.E.64.CONSTANT R34, desc[UR6][R8.64+-0x1008] ;  /* 0xffeff80608227981 */ /* 0x000f68000c1e9b00 */
[----:B------:R-:W5:Y:S04]  /*48b0*/  LDG.E.64.CONSTANT R26, desc[UR6][R8.64] ;  /* 0x00000006081a7981 */ /* 0x000f68000c1e9b00 */
[----:B------:R-:W5:Y:S01]  /*48c0*/  LDG.E.64.CONSTANT R32, desc[UR6][R8.64+-0x8] ;  /* 0xfffff80608207981 */ /* 0x000f62000c1e9b00 */
[----:B0-----:R-:W-:-:S05]  /*48d0*/  IMAD.WIDE.U32 R10, R55, 0x10, R18 ;  /* 0x00000010370a7825 */ /* 0x001fca00078e0012 */
[----:B------:R-:W2:Y:S04]  /*48e0*/  LDG.E.64.CONSTANT R20, desc[UR6][R10.64+0x8] ;  /* 0x000008060a147981 */ /* 0x000ea8000c1e9b00 */
[----:B------:R0:W3:Y:S01]  /*48f0*/  LDG.E.64.CONSTANT R38, desc[UR6][R10.64] ;  /* 0x000000060a267981 */ /* 0x0000e2000c1e9b00 */
[----:B------:R-:W-:-:S04]  /*4900*/  VIADD R55, R55, 0x400 ;  /* 0x0000040037377836 */ /* 0x000fc80000000000 */
[----:B------:R-:W-:-:S05]  /*4910*/  IMAD.WIDE.U32 R18, R55, 0x10, R18 ;  /* 0x0000001037127825 */ /* 0x000fca00078e0012 */
[----:B------:R-:W5:Y:S04]  /*4920*/  LDG.E.64.CONSTANT R28, desc[UR6][R18.64+0x8] ;  /* 0x00000806121c7981 */ /* 0x000f68000c1e9b00 */
[----:B------:R1:W5:Y:S01]  /*4930*/  LDG.E.64.CONSTANT R30, desc[UR6][R18.64] ;  /* 0x00000006121e7981 */ /* 0x000362000c1e9b00 */
[----:B0-----:R-:W-:-:S05]  /*4940*/  IADD3 R10, P0, PT, R8, 0x4000, RZ ;  /* 0x00004000080a7810 */ /* 0x001fca0007f1e0ff */
[----:B------:R-:W-:-:S05]  /*4950*/  IMAD.X R11, RZ, RZ, R9, P0 ;  /* 0x000000ffff0b7224 */ /* 0x000fca00000e0609 */
[----:B------:R-:W5:Y:S04]  /*4960*/  LDG.E.64.CONSTANT R14, desc[UR6][R10.64+-0x2000] ;  /* 0xffe000060a0e7981 */ /* 0x000f68000c1e9b00 */
[----:B------:R-:W5:Y:S01]  /*4970*/  LDG.E.64.CONSTANT R16, desc[UR6][R10.64+-0x2008] ;  /* 0xffdff8060a107981 */ /* 0x000f62000c1e9b00 */
[----:B------:R-:W-:-:S03]  /*4980*/  ISETP.NE.U32.AND P0, PT, R4, RZ, PT ;  /* 0x000000ff0400720c */ /* 0x000fc60003f05070 */
[----:B------:R-:W5:Y:S01]  /*4990*/  LDG.E.64.CONSTANT R12, desc[UR6][R10.64+-0x1000] ;  /* 0xfff000060a0c7981 */ /* 0x000f62000c1e9b00 */
[----:B------:R-:W-:-:S03]  /*49a0*/  ISETP.NE.AND.EX P0, PT, R5, RZ, PT, P0 ;  /* 0x000000ff0500720c */ /* 0x000fc60003f05300 */
[----:B------:R-:W5:Y:S10]  /*49b0*/  LDG.E.64.CONSTANT R8, desc[UR6][R10.64+-0x1008] ;  /* 0xffeff8060a087981 */ /* 0x000f74000c1e9b00 */
[----:B--2---:R-:W-:-:S06]  /*49c0*/  @P0 DSETP.GT.AND P1, PT, R2, R20, PT ;  /* 0x000000140200022a */ /* 0x004fcc0003f24000 */
[----:B------:R-:W-:Y:S02]  /*49d0*/  @P0 FSEL R40, R20, R2, P1 ;  /* 0x0000000214280208 */ /* 0x000fe40000800000 */
[----:B-1----:R-:W-:Y:S02]  /*49e0*/  @P0 FSEL R19, R21, R3, P1 ;  /* 0x0000000315130208 */ /* 0x002fe40000800000 */
[----:B------:R-:W2:Y:S01]  /*49f0*/  LDG.E.64.CONSTANT R2, desc[UR6][R10.64] ;  /* 0x000000060a027981 */ /* 0x000ea2000c1e9b00 */
[----:B---3--:R-:W-:Y:S02]  /*4a00*/  @P0 SEL R38, R38, R4, P1 ;  /* 0x0000000426260207 */ /* 0x008fe40000800000 */
[----:B------:R-:W-:Y:S02]  /*4a10*/  @P0 SEL R39, R39, R5, P1 ;  /* 0x0000000527270207 */ /* 0x000fe40000800000 */
[----:B------:R-:W3:Y:S01]  /*4a20*/  LDG.E.64.CONSTANT R4, desc[UR6][R10.64+-0x8] ;  /* 0xfffff8060a047981 */ /* 0x000ee2000c1e9b00 */
[----:B------:R-:W-:-:S04]  /*4a30*/  ISETP.NE.U32.AND P1, PT, R38, RZ, PT ;  /* 0x000000ff2600720c */ /* 0x000fc80003f25070 */
[----:B------:R-:W-:Y:S01]  /*4a40*/  ISETP.NE.AND.EX P1, PT, R39, RZ, PT, P1 ;  /* 0x000000ff2700720c */ /* 0x000fe20003f25310 */
[----:B------:R-:W-:Y:S02]  /*4a50*/  @P0 IMAD.MOV.U32 R20, RZ, RZ, R40 ;  /* 0x000000ffff140224 */ /* 0x000fe400078e0028 */
[----:B------:R-:W-:-:S10]  /*4a60*/  @P0 IMAD.MOV.U32 R21, RZ, RZ, R19 ;  /* 0x000000ffff150224 */ /* 0x000fd400078e0013 */
        /* <DEDUP_REMOVED lines=13> */
[----:B----4-:R-:W-:-:S06]  /*4b40*/  @P0 DSETP.GT.AND P2, PT, R18, R24, PT ;  /* 0x000000181200022a */ /* 0x010fcc0003f44000 */
[----:B-----5:R-:W-:Y:S02]  /*4b50*/  @P0 SEL R34, R34, R36, P2 ;  /* 0x0000002422220207 */ /* 0x020fe40001000000 */
        /* <DEDUP_REMOVED lines=48> */
[----:B------:R-:W-:Y:S02]  /*4e60*/  @P0 IMAD.MOV.U32 R13, RZ, RZ, R15 ;  /* 0x000000ffff0d0224 */ /* 0x000fe400078e000f */
[----:B------:R-:W-:Y:S01]  /*4e70*/  VIADD R0, R0, 0x400 ;  /* 0x0000040000007836 */ /* 0x000fe20000000000 */
[----:B------:R-:W-:Y:S01]  /*4e80*/  PLOP3.LUT P0, PT, PT, PT, PT, 0x8, 0x80 ;  /* 0x000000000080781c */ /* 0x000fe20003f0e170 */
[----:B------:R-:W-:Y:S02]  /*4e90*/  VIADD R55, R55, 0x400 ;  /* 0x0000040037377836 */ /* 0x000fe40000000000 */
[----:B------:R-:W-:Y:S01]  /*4ea0*/  VIADD R0, R0, 0x400 ;  /* 0x0000040000007836 */ /* 0x000fe20000000000 */
[----:B--2---:R-:W-:-:S06]  /*4eb0*/  @P1 DSETP.GT.AND P2, PT, R12, R2, PT ;  /* 0x000000020c00122a */ /* 0x004fcc0003f44000 */
[----:B---3--:R-:W-:Y:S02]  /*4ec0*/  @P1 SEL R4, R4, R8, P2 ;  /* 0x0000000804041207 */ /* 0x008fe40001000000 */
[----:B------:R-:W-:Y:S02]  /*4ed0*/  IADD3 R8, P3, PT, R10, 0x4000, RZ ;  /* 0x000040000a087810 */ /* 0x000fe40007f7e0ff */
[----:B------:R-:W-:Y:S02]  /*4ee0*/  @P1 FSEL R10, R2, R12, P2 ;  /* 0x0000000c020a1208 */ /* 0x000fe40001000000 */
[----:B------:R-:W-:Y:S02]  /*4ef0*/  @P1 FSEL R13, R3, R13, P2 ;  /* 0x0000000d030d1208 */ /* 0x000fe40001000000 */
[----:B------:R-:W-:Y:S01]  /*4f00*/  @P1 SEL R5, R5, R9, P2 ;  /* 0x0000000905051207 */ /* 0x000fe20001000000 */
[----:B------:R-:W-:Y:S02]  /*4f10*/  IMAD.X R9, RZ, RZ, R11, P3 ;  /* 0x000000ffff097224 */ /* 0x000fe400018e060b */
[----:B------:R-:W-:-:S02]  /*4f20*/  @P1 IMAD.MOV.U32 R2, RZ, RZ, R10 ;  /* 0x000000ffff021224 */ /* 0x000fc400078e000a */
[----:B------:R-:W-:-:S07]  /*4f30*/  @P1 IMAD.MOV.U32 R3, RZ, RZ, R13 ;  /* 0x000000ffff031224 */ /* 0x000fce00078e000d */
.L_x_50:
[----:B------:R-:W-:Y:S05]  /*4f40*/  BSYNC.RECONVERGENT B2 ;  /* 0x0000000000027941 */ /* 0x000fea0003800200 */
.L_x_49:
[----:B------:R-:W-:-:S13]  /*4f50*/  ISETP.LT.OR P0, PT, R0, R7, P0 ;  /* 0x000000070000720c */ /* 0x000fda0000701670 */
[----:B------:R-:W-:Y:S05]  /*4f60*/  @!P0 BRA `(.L_x_42) ;  /* 0x0000000000d08947 */ /* 0x000fea0003800000 */
[----:B------:R-:W0:Y:S01]  /*4f70*/  LDC.64 R10, c[0x0][0x380] ;  /* 0x0000e000ff0a7b82 */ /* 0x000e220000000a00 */
[----:B------:R-:W2:Y:S04]  /*4f80*/  LDG.E.64.CONSTANT R14, desc[UR6][R8.64+-0x2000] ;  /* 0xffe00006080e7981 */ /* 0x000ea8000c1e9b00 */
[----:B------:R-:W3:Y:S04]  /*4f90*/  LDG.E.64.CONSTANT R20, desc[UR6][R8.64+-0x2008] ;  /* 0xffdff80608147981 */ /* 0x000ee8000c1e9b00 */
[----:B------:R-:W4:Y:S01]  /*4fa0*/  LDG.E.64.CONSTANT R16, desc[UR6][R8.64+-0x1000] ;  /* 0xfff0000608107981 */ /* 0x000f22000c1e9b00 */
[----:B------:R-:W-:-:S03]  /*4fb0*/  ISETP.NE.U32.AND P0, PT, R4, RZ, PT ;  /* 0x000000ff0400720c */ /* 0x000fc60003f05070 */
[----:B------:R-:W5:Y:S01]  /*4fc0*/  LDG.E.64.CONSTANT R18, desc[UR6][R8.64+-0x1008] ;  /* 0xffeff80608127981 */ /* 0x000f62000c1e9b00 */
[----:B0-----:R-:W-:-:S05]  /*4fd0*/  IMAD.WIDE.U32 R10, R55, 0x10, R10 ;  /* 0x00000010370a7825 */ /* 0x001fca00078e000a */
[----:B------:R-:W2:Y:S04]  /*4fe0*/  LDG.E.64.CONSTANT R12, desc[UR6][R10.64+0x8] ;  /* 0x000008060a0c7981 */ /* 0x000ea8000c1e9b00 */
[----:B------:R-:W3:Y:S01]  /*4ff0*/  LDG.E.64.CONSTANT R22, desc[UR6][R10.64] ;  /* 0x000000060a167981 */ /* 0x000ee2000c1e9b00 */
[----:B------:R-:W-:-:S13]  /*5000*/  ISETP.NE.AND.EX P1, PT, R5, RZ, PT, P0 ;  /* 0x000000ff0500720c */ /* 0x000fda0003f25300 */
[----:B--2---:R-:W-:-:S06]  /*5010*/  @P1 DSETP.GT.AND P0, PT, R2, R12, PT ;  /* 0x0000000c0200122a */ /* 0x004fcc0003f04000 */
[----:B------:R-:W-:Y:S02]  /*5020*/  @P1 FSEL R0, R12, R2, P0 ;  /* 0x000000020c001208 */ /* 0x000fe40000000000 */
[----:B------:R-:W-:Y:S02]  /*5030*/  @P1 FSEL R7, R13, R3, P0 ;  /* 0x000000030d071208 */ /* 0x000fe40000000000 */
[----:B------:R-:W2:Y:S01]  /*5040*/  LDG.E.64.CONSTANT R2, desc[UR6][R8.64] ;  /* 0x0000000608027981 */ /* 0x000ea2000c1e9b00 */
[----:B---3--:R-:W-:Y:S02]  /*5050*/  @P1 SEL R22, R22, R4, P0 ;  /* 0x0000000416161207 */ /* 0x008fe40000000000 */
[----:B------:R-:W-:Y:S02]  /*5060*/  @P1 SEL R23, R23, R5, P0 ;  /* 0x0000000517171207 */ /* 0x000fe40000000000 */
[----:B------:R0:W3:Y:S01]  /*5070*/  LDG.E.64.CONSTANT R4, desc[UR6][R8.64+-0x8] ;  /* 0xfffff80608047981 */ /* 0x0000e2000c1e9b00 */
[----:B------:R-:W-:-:S04]  /*5080*/  ISETP.NE.U32.AND P0, PT, R22, RZ, PT ;  /* 0x000000ff1600720c */ /* 0x000fc80003f05070 */
[----:B------:R-:W-:Y:S01]  /*5090*/  ISETP.NE.AND.EX P0, PT, R23, RZ, PT, P0 ;  /* 0x000000ff1700720c */ /* 0x000fe20003f05300 */
[----:B------:R-:W-:Y:S02]  /*50a0*/  @P1 IMAD.MOV.U32 R12, RZ, RZ, R0 ;  /* 0x000000ffff0c1224 */ /* 0x000fe400078e0000 */
[----:B------:R-:W-:-:S10]  /*50b0*/  @P1 IMAD.MOV.U32 R13, RZ, RZ, R7 ;  /* 0x000000ffff0d1224 */ /* 0x000fd400078e0007 */
[----:B0-----:R-:W-:Y:S02]  /*50c0*/  @P0 IMAD.MOV.U32 R8, RZ, RZ, R12 ;  /* 0x000000ffff080224 */ /* 0x001fe400078e000c */
        /* <DEDUP_REMOVED lines=23> */
[----:B--2---:R-:W-:-:S06]  /*5240*/  @P0 DSETP.GT.AND P1, PT, R8, R2, PT ;  /* 0x000000020800022a */ /* 0x004fcc0003f24000 */
[----:B------:R-:W-:Y:S02]  /*5250*/  @P0 FSEL R0, R2, R16, P1 ;  /* 0x0000001002000208 */ /* 0x000fe40000800000 */
[----:B------:R-:W-:Y:S02]  /*5260*/  @P0 FSEL R17, R3, R17, P1 ;  /* 0x0000001103110208 */ /* 0x000fe40000800000 */
[----:B---3--:R-:W-:Y:S01]  /*5270*/  @P0 SEL R4, R4, R18, P1 ;  /* 0x0000001204040207 */ /* 0x008fe20000800000 */
[----:B------:R-:W-:Y:S01]  /*5280*/  @P0 IMAD.MOV.U32 R2, RZ, RZ, R0 ;  /* 0x000000ffff020224 */ /* 0x000fe200078e0000 */
[----:B------:R-:W-:Y:S01]  /*5290*/  @P0 SEL R5, R5, R19, P1 ;  /* 0x0000001305050207 */ /* 0x000fe20000800000 */
[----:B------:R-:W-:-:S07]  /*52a0*/  @P0 IMAD.MOV.U32 R3, RZ, RZ, R17 ;  /* 0x000000ffff030224 */ /* 0x000fce00078e0011 */
.L_x_42:
[----:B------:R-:W-:Y:S05]  /*52b0*/  BSYNC.RECONVERGENT B1 ;  /* 0x0000000000017941 */ /* 0x000fea0003800200 */
.L_x_40:
[----:B------:R-:W0:Y:S01]  /*52c0*/  S2R R14, SR_LANEID ;  /* 0x00000000000e7919 */ /* 0x000e220000000000 */
[----:B------:R-:W-:Y:S01]  /*52d0*/  BSSY.RECONVERGENT B1, `(.L_x_51) ;  /* 0x000001a000017945 */ /* 0x000fe20003800200 */
[----:B------:R-:W-:Y:S01]  /*52e0*/  IMAD.MOV.U32 R7, RZ, RZ, R4 ;  /* 0x000000ffff077224 */ /* 0x000fe200078e0004 */
[----:B------:R1:W2:Y:S01]  /*52f0*/  SHFL.DOWN PT, R13, R4, 0x1, 0x1f ;  /* 0x08201f00040d7f89 */ /* 0x0002a200000e0000 */
[----:B------:R-:W-:Y:S02]  /*5300*/  IMAD.MOV.U32 R12, RZ, RZ, R5 ;  /* 0x000000ffff0c7224 */ /* 0x000fe400078e0005 */
[----:B------:R-:W-:Y:S01]  /*5310*/  IMAD.MOV.U32 R8, RZ, RZ, R2 ;  /* 0x000000ffff087224 */ /* 0x000fe200078e0002 */
[----:B------:R1:W3:Y:S01]  /*5320*/  SHFL.DOWN PT, R0, R5, 0x1, 0x1f ;  /* 0x08201f0005007f89 */ /* 0x0002e200000e0000 */
[----:B------:R-:W-:-:S03]  /*5330*/  IMAD.MOV.U32 R9, RZ, RZ, R3 ;  /* 0x000000ffff097224 */ /* 0x000fc600078e0003 */
[----:B------:R1:W4:Y:S04]  /*5340*/  SHFL.DOWN PT, R10, R2, 0x1, 0x1f ;  /* 0x08201f00020a7f89 */ /* 0x00032800000e0000 */
[----:B------:R1:W1:Y:S01]  /*5350*/  SHFL.DOWN PT, R11, R3, 0x1, 0x1f ;  /* 0x08201f00030b7f89 */ /* 0x00026200000e0000 */
[C---:B0-----:R-:W-:Y:S02]  /*5360*/  ISETP.GT.AND P0, PT, R14.reuse, 0x1e, PT ;  /* 0x0000001e0e00780c */ /* 0x041fe40003f04270 */
[C---:B------:R-:W-:Y:S02]  /*5370*/  ISETP.GT.AND P3, PT, R14.reuse, 0x1d, PT ;  /* 0x0000001d0e00780c */ /* 0x040fe40003f64270 */
[----:B------:R-:W-:-:S09]  /*5380*/  ISETP.GT.AND P1, PT, R14, 0x1b, PT ;  /* 0x0000001b0e00780c */ /* 0x000fd20003f24270 */
[----:B-1234-:R-:W-:Y:S05]  /*5390*/  @P0 BRA `(.L_x_52) ;  /* 0x0000000000340947 */ /* 0x01efea0003800000 */
        /* <DEDUP_REMOVED lines=13> */
.L_x_52:
[----:B------:R-:W-:Y:S05]  /*5470*/  BSYNC.RECONVERGENT B1 ;  /* 0x0000000000017941 */ /* 0x000fea0003800200 */
.L_x_51:
        /* <DEDUP_REMOVED lines=12> */
[----:B-1----:R-:W-:Y:S02]  /*5540*/  IMAD.MOV.U32 R10, RZ, RZ, R0 ;  /* 0x000000ffff0a7224 */ /* 0x002fe400078e0000 */
[----:B--2---:R-:W-:Y:S01]  /*5550*/  IMAD.MOV.U32 R11, RZ, RZ, R13 ;  /* 0x000000ffff0b7224 */ /* 0x004fe200078e000d */
        /* <DEDUP_REMOVED lines=10> */
.L_x_54:
[----:B------:R-:W-:Y:S05]  /*5600*/  BSYNC.RECONVERGENT B1 ;  /* 0x0000000000017941 */ /* 0x000fea0003800200 */
.L_x_53:
[----:B--2---:R2:W2:Y:S01]  /*5610*/  SHFL.DOWN PT, R13, R10, 0x4, 0x1f ;  /* 0x08801f000a0d7f89 */ /* 0x0044a200000e0000 */
[----:B------:R-:W-:Y:S01]  /*5620*/  BSSY.RECONVERGENT B1, `(.L_x_55) ;  /* 0x0000016000017945 */ /* 0x000fe20003800200 */
[----:B0-----:R-:W-:Y:S02]  /*5630*/  IMAD.MOV.U32 R7, RZ, RZ, R10 ;  /* 0x000000ffff077224 */ /* 0x001fe400078e000a */
[----:B-1----:R0:W1:Y:S01]  /*5640*/  SHFL.DOWN PT, R0, R11, 0x4, 0x1f ;  /* 0x08801f000b007f89 */ /* 0x00206200000e0000 */
[----:B------:R-:W-:Y:S02]  /*5650*/  IMAD.MOV.U32 R12, RZ, RZ, R11 ;  /* 0x000000ffff0c7224 */ /* 0x000fe400078e000b */
[----:B------:R-:W-:Y:S01]  /*5660*/  IMAD.MOV.U32 R8, RZ, RZ, R2 ;  /* 0x000000ffff087224 */ /* 0x000fe200078e0002 */
[----:B---3--:R0:W3:Y:S01]  /*5670*/  SHFL.DOWN PT, R4, R2, 0x4, 0x1f ;  /* 0x08801f0002047f89 */ /* 0x0080e200000e0000 */
[----:B------:R-:W-:-:S03]  /*5680*/  IMAD.MOV.U32 R9, RZ, RZ, R3 ;  /* 0x000000ffff097224 */ /* 0x000fc600078e0003 */
[----:B----4-:R0:W4:Y:S01]  /*5690*/  SHFL.DOWN PT, R5, R3, 0x4, 0x1f ;  /* 0x08801f0003057f89 */ /* 0x01012200000e0000 */
        /* <DEDUP_REMOVED lines=14> */
.L_x_56:
[----:B------:R-:W-:Y:S05]  /*5780*/  BSYNC.RECONVERGENT B1 ;  /* 0x0000000000017941 */ /* 0x000fea0003800200 */
.L_x_55:
        /* <DEDUP_REMOVED lines=11> */
[----:B-1----:R-:W-:Y:S02]  /*5840*/  IMAD.MOV.U32 R4, RZ, RZ, R0 ;  /* 0x000000ffff047224 */ /* 0x002fe400078e0000 */
[----:B---3--:R-:W-:Y:S01]  /*5850*/  IMAD.MOV.U32 R5, RZ, RZ, R13 ;  /* 0x000000ffff057224 */ /* 0x008fe200078e000d */
        /* <DEDUP_REMOVED lines=10> */
.L_x_58:
[----:B------:R-:W-:Y:S05]  /*5900*/  BSYNC.RECONVERGENT B1 ;  /* 0x0000000000017941 */ /* 0x000fea0003800200 */
.L_x_57:
[----:B------:R-:W-:Y:S01]  /*5910*/  ISETP.GT.AND P0, PT, R14, 0xf, PT ;  /* 0x0000000f0e00780c */ /* 0x000fe20003f04270 */
[----:B--2---:R2:W1:Y:S01]  /*5920*/  SHFL.DOWN PT, R8, R2, 0x10, 0x1f ;  /* 0x0a001f0002087f89 */ /* 0x00446200000e0000 */
[----:B------:R-:W-:Y:S03]  /*5930*/  BSSY.RECONVERGENT B1, `(.L_x_59) ;  /* 0x000001b000017945 */ /* 0x000fe60003800200 */
[----:B------:R2:W1:Y:S04]  /*5940*/  SHFL.DOWN PT, R9, R3, 0x10, 0x1f ;  /* 0x0a001f0003097f89 */ /* 0x00046800000e0000 */
[----:B0-----:R2:W0:Y:S04]  /*5950*/  SHFL.DOWN PT, R10, R4, 0x10, 0x1f ;  /* 0x0a001f00040a7f89 */ /* 0x00142800000e0000 */
[----:B----4-:R2:W4:Y:S01]  /*5960*/  SHFL.DOWN PT, R11, R5, 0x10, 0x1f ;  /* 0x0a001f00050b7f89 */ /* 0x01052200000e0000 */
[----:B------:R-:W-:Y:S05]  /*5970*/  @P0 BRA `(.L_x_60) ;  /* 0x0000000000580947 */ /* 0x000fea0003800000 */
[----:B------:R-:W-:Y:S02]  /*5980*/  ISETP.NE.AND P2, PT, R14, RZ, PT ;  /* 0x000000ff0e00720c */ /* 0x000fe40003f45270 */
[----:B------:R-:W-:-:S04]  /*5990*/  ISETP.NE.U32.AND P0, PT, R4, RZ, PT ;  /* 0x000000ff0400720c */ /* 0x000fc80003f05070 */
[----:B------:R-:W-:-:S07]  /*59a0*/  ISETP.NE.AND.EX P0, PT, R5, RZ, PT, P0 ;  /* 0x000000ff0500720c */ /* 0x000fce0003f05300 */
[----:B------:R-:W5:Y:S01]  /*59b0*/  @!P2 S2R R12, SR_CgaCtaId ;  /* 0x00000000000ca919 */ /* 0x000f620000008800 */
[----:B-1----:R-:W-:Y:S02]  /*59c0*/  @!P2 MOV R7, 0x400 ;  /* 0x000004000007a802 */ /* 0x002fe40000000f00 */
[----:B------:R-:W-:-:S03]  /*59d0*/  @!P2 SHF.R.U32.HI R0, RZ, 0x1, R6 ;  /* 0x00000001ff00a819 */ /* 0x000fc60000011606 */
[----:B------:R-:W-:-:S06]  /*59e0*/  @P0 DSETP.GT.AND P1, PT, R2, R8, PT ;  /* 0x000000080200022a */ /* 0x000fcc0003f24000 */
[----:B--2---:R-:W-:Y:S02]  /*59f0*/  @P0 FSEL R3, R9, R3, P1 ;  /* 0x0000000309030208 */ /* 0x004fe40000800000 */
[----:B0-----:R-:W-:Y:S02]  /*5a00*/  @P0 SEL R10, R10, R4, P1 ;  /* 0x000000040a0a0207 */ /* 0x001fe40000800000 */
[----:B----4-:R-:W-:Y:S01]  /*5a10*/  @P0 SEL R11, R11, R5, P1 ;  /* 0x000000050b0b0207 */ /* 0x010fe20000800000 */
[----:B------:R-:W-:Y:S02]  /*5a20*/  @P0 IMAD.MOV.U32 R9, RZ, RZ, R3 ;  /* 0x000000ffff090224 */ /* 0x000fe400078e0003 */
[----:B------:R-:W-:Y:S02]  /*5a30*/  IMAD.MOV.U32 R4, RZ, RZ, R10 ;  /* 0x000000ffff047224 */ /* 0x000fe400078e000a */
[----:B------:R-:W-:Y:S02]  /*5a40*/  IMAD.MOV.U32 R5, RZ, RZ, R11 ;  /* 0x000000ffff057224 */ /* 0x000fe400078e000b */
[----:B------:R-:W-:Y:S01]  /*5a50*/  IMAD.MOV.U32 R3, RZ, RZ, R9 ;  /* 0x000000ffff037224 */ /* 0x000fe200078e0009 */
[----:B-----5:R-:W-:-:S02]  /*5a60*/  @!P2 LEA R12, R12, R7, 0x18 ;  /* 0x000000070c0ca211 */ /* 0x020fc400078ec0ff */
[----:B------:R-:W-:Y:S02]  /*5a70*/  @!P2 LOP3.LUT R7, R0, 0x1f0, RZ, 0xc0, !PT ;  /* 0x000001f00007a812 */ /* 0x000fe400078ec0ff */
[----:B------:R-:W-:-:S03]  /*5a80*/  @P0 FSEL R0, R8, R2, P1 ;  /* 0x0000000208000208 */ /* 0x000fc60000800000 */
[----:B------:R-:W-:Y:S02]  /*5a90*/  @!P2 IMAD.IADD R7, R7, 0x1, R12 ;  /* 0x000000010707a824 */ /* 0x000fe400078e020c */
[----:B------:R-:W-:-:S03]  /*5aa0*/  @P0 IMAD.MOV.U32 R8, RZ, RZ, R0 ;  /* 0x000000ffff080224 */ /* 0x000fc600078e0000 */
[----:B------:R0:W-:Y:S01]  /*5ab0*/  @!P2 STS.64 [R7+0x8], R10 ;  /* 0x0000080a0700a388 */ /* 0x0001e20000000a00 */
[----:B------:R-:W-:-:S03]  /*5ac0*/  IMAD.MOV.U32 R2, RZ, RZ, R8 ;  /* 0x000000ffff027224 */ /* 0x000fc600078e0008 */
[----:B------:R0:W-:Y:S04]  /*5ad0*/  @!P2 STS.64 [R7+0x10], R8 ;  /* 0x000010080700a388 */ /* 0x0001e80000000a00 */
.L_x_60:
[----:B------:R-:W-:Y:S05]  /*5ae0*/  BSYNC.RECONVERGENT B1 ;  /* 0x0000000000017941 */ /* 0x000fea0003800200 */
.L_x_59:
[----:B------:R-:W-:Y:S01]  /*5af0*/  BAR.SYNC.DEFER_BLOCKING 0x0 ;  /* 0x0000000000007b1d */ /* 0x000fe20000010000 */
[----:B------:R-:W-:-:S13]  /*5b00*/  ISETP.NE.AND P0, PT, R6, RZ, PT ;  /* 0x000000ff0600720c */ /* 0x000fda0003f05270 */
[----:B------:R-:W-:Y:S05]  /*5b10*/  @P0 BRA `(.L_x_26) ;  /* 0x0000000800080947 */ /* 0x000fea0003800000 */
[----:B01----:R-:W0:Y:S01]  /*5b20*/  S2R R7, SR_CgaCtaId ;  /* 0x0000000000077919 */ /* 0x003e220000008800 */
[----:B------:R-:W-:Y:S01]  /*5b30*/  MOV R0, 0x400 ;  /* 0x0000040000007802 */ /* 0x000fe20000000f00 */
[----:B------:R-:W-:Y:S01]  /*5b40*/  BSSY.RECONVERGENT B1, `(.L_x_61) ;  /* 0x0000016000017945 */ /* 0x000fe20003800200 */
[----:B------:R-:W-:-:S04]  /*5b50*/  ISETP.NE.U32.AND P0, PT, R4, RZ, PT ;  /* 0x000000ff0400720c */ /* 0x000fc80003f05070 */
[----:B------:R-:W-:Y:S02]  /*5b60*/  ISETP.NE.AND.EX P0, PT, R5, RZ, PT, P0 ;  /* 0x000000ff0500720c */ /* 0x000fe40003f05300 */
[----:B0-----:R-:W-:-:S05]  /*5b70*/  LEA R0, R7, R0, 0x18 ;  /* 0x0000000007007211 */ /* 0x001fca00078ec0ff */
[----:B------:R-:W0:Y:S04]  /*5b80*/  LDS.64 R6, [R0+0x18] ;  /* 0x0000180000067984 */ /* 0x000e280000000a00 */
[----:B------:R-:W1:Y:S04]  /*5b90*/  LDS.128 R16, [R0+0x20] ;  /* 0x0000200000107984 */ /* 0x000e680000000c00 */
[----:B------:R0:W2:Y:S04]  /*5ba0*/  LDS.128 R24, [R0+0x30] ;  /* 0x0000300000187984 */ /* 0x0000a80000000c00 */
[----:B---3--:R3:W2:Y:S01]  /*5bb0*/  LDS.128 R12, [R0+0x40] ;  /* 0x00004000000c7984 */ /* 0x0086a20000000c00 */
[----:B0-----:R-:W-:-:S02]  /*5bc0*/  IMAD.MOV.U32 R20, RZ, RZ, R6 ;  /* 0x000000ffff147224 */ /* 0x001fc400078e0006 */
[----:B------:R-:W-:Y:S02]  /*5bd0*/  IMAD.MOV.U32 R21, RZ, RZ, R7 ;  /* 0x000000ffff157224 */ /* 0x000fe400078e0007 */
[----:B-1----:R-:W-:Y:S02]  /*5be0*/  IMAD.MOV.U32 R22, RZ, RZ, R16 ;  /* 0x000000ffff167224 */ /* 0x002fe400078e0010 */
[----:B------:R-:W-:Y:S01]  /*5bf0*/  IMAD.MOV.U32 R23, RZ, RZ, R17 ;  /* 0x000000ffff177224 */ /* 0x000fe200078e0011 */
[----:B---3--:R-:W-:Y:S06]  /*5c00*/  @!P0 BRA `(.L_x_62) ;  /* 0x0000000000248947 */ /* 0x008fec0003800000 */
[----:B------:R-:W-:Y:S01]  /*5c10*/  DSETP.GEU.AND P0, PT, R16, R2, PT ;  /* 0x000000021000722a */ /* 0x000fe20003f0e000 */
[----:B------:R-:W-:Y:S02]  /*5c20*/  IMAD.MOV.U32 R22, RZ, RZ, R2 ;  /* 0x000000ffff167224 */ /* 0x000fe400078e0002 */
[----:B------:R-:W-:Y:S02]  /*5c30*/  IMAD.MOV.U32 R23, RZ, RZ, R3 ;  /* 0x000000ffff177224 */ /* 0x000fe400078e0003 */
[----:B------:R-:W-:Y:S02]  /*5c40*/  IMAD.MOV.U32 R20, RZ, RZ, R4 ;  /* 0x000000ffff147224 */ /* 0x000fe400078e0004 */
[----:B------:R-:W-:-:S07]  /*5c50*/  IMAD.MOV.U32 R21, RZ, RZ, R5 ;  /* 0x000000ffff157224 */ /* 0x000fce00078e0005 */
[----:B------:R-:W-:Y:S02]  /*5c60*/  @!P0 IMAD.MOV.U32 R20, RZ, RZ, R6 ;  /* 0x000000ffff148224 */ /* 0x000fe400078e0006 */
[----:B------:R-:W-:Y:S02]  /*5c70*/  @!P0 IMAD.MOV.U32 R21, RZ, RZ, R7 ;  /* 0x000000ffff158224 */ /* 0x000fe400078e0007 */
[----:B------:R-:W-:Y:S02]  /*5c80*/  @!P0 IMAD.MOV.U32 R22, RZ, RZ, R16 ;  /* 0x000000ffff168224 */ /* 0x000fe400078e0010 */
[----:B------:R-:W-:-:S07]  /*5c90*/  @!P0 IMAD.MOV.U32 R23, RZ, RZ, R17 ;  /* 0x000000ffff178224 */ /* 0x000fce00078e0011 */
.L_x_62:
[----:B------:R-:W-:Y:S05]  /*5ca0*/  BSYNC.RECONVERGENT B1 ;  /* 0x0000000000017941 */ /* 0x000fea0003800200 */
.L_x_61:
[----:B------:R0:W1:Y:S01]  /*5cb0*/  LDS.128 R32, [R0+0x50] ;  /* 0x0000500000207984 */ /* 0x0000620000000c00 */
[----:B------:R-:W-:Y:S01]  /*5cc0*/  ISETP.NE.U32.AND P0, PT, R20, RZ, PT ;  /* 0x000000ff1400720c */ /* 0x000fe20003f05070 */
[----:B------:R-:W-:Y:S01]  /*5cd0*/  BSSY.RECONVERGENT B1, `(.L_x_63) ;  /* 0x0000013000017945 */ /* 0x000fe20003800200 */
[----:B------:R-:W-:Y:S01]  /*5ce0*/  IMAD.MOV.U32 R16, RZ, RZ, R18 ;  /* 0x000000ffff107224 */ /* 0x000fe200078e0012 */
[----:B----4-:R0:W3:Y:S01]  /*5cf0*/  LDS.128 R8, [R0+0x60] ;  /* 0x0000600000087984 */ /* 0x0100e20000000c00 */
[----:B------:R-:W-:Y:S01]  /*5d00*/  ISETP.NE.AND.EX P0, PT, R21, RZ, PT, P0 ;  /* 0x000000ff1500720c */ /* 0x000fe20003f05300 */
[----:B------:R-:W-:Y:S02]  /*5d10*/  IMAD.MOV.U32 R17, RZ, RZ, R19 ;  /* 0x000000ffff117224 */ /* 0x000fe400078e0013 */
[----:B--2---:R0:W2:Y:S01]  /*5d20*/  LDS.128 R4, [R0+0x70] ;  /* 0x0000700000047984 */ /* 0x0040a20000000c00 */
[----:B------:R-:W-:Y:S02]  /*5d30*/  IMAD.MOV.U32 R28, RZ, RZ, R24 ;  /* 0x000000ffff1c7224 */ /* 0x000fe400078e0018 */
[----:B------:R-:W-:Y:S01]  /*5d40*/  IMAD.MOV.U32 R29, RZ, RZ, R25 ;  /* 0x000000ffff1d7224 */ /* 0x000fe200078e0019 */
[----:B------:R0:W4:Y:S06]  /*5d50*/  LDS.64 R2, [R0+0x80] ;  /* 0x0000800000027984 */ /* 0x00012c0000000a00 */
[----:B------:R-:W-:Y:S05]  /*5d60*/  @!P0 BRA `(.L_x_64) ;  /* 0x0000000000248947 */ /* 0x000fea0003800000 */
        /* <DEDUP_REMOVED lines=9> */
.L_x_64:
[----:B------:R-:W-:Y:S05]  /*5e00*/  BSYNC.RECONVERGENT B1 ;  /* 0x0000000000017941 */ /* 0x000fea0003800200 */
.L_x_63:
[----:B------:R-:W-:Y:S01]  /*5e10*/  ISETP.NE.U32.AND P0, PT, R16, RZ, PT ;  /* 0x000000ff1000720c */ /* 0x000fe20003f05070 */
[----:B------:R-:W-:Y:S01]  /*5e20*/  BSSY.RECONVERGENT B1, `(.L_x_65) ;  /* 0x0000010000017945 */ /* 0x000fe20003800200 */
[----:B------:R-:W-:Y:S02]  /*5e30*/  IMAD.MOV.U32 R18, RZ, RZ, R26 ;  /* 0x000000ffff127224 */ /* 0x000fe400078e001a */
[----:B------:R-:W-:Y:S01]  /*5e40*/  ISETP.NE.AND.EX P0, PT, R17, RZ, PT, P0 ;  /* 0x000000ff1100720c */ /* 0x000fe20003f05300 */
[----:B------:R-:W-:Y:S02]  /*5e50*/  IMAD.MOV.U32 R19, RZ, RZ, R27 ;  /* 0x000000ffff137224 */ /* 0x000fe400078e001b */
[----:B------:R-:W-:Y:S02]  /*5e60*/  IMAD.MOV.U32 R20, RZ, RZ, R12 ;  /* 0x000000ffff147224 */ /* 0x000fe400078e000c */
[----:B------:R-:W-:-:S08]  /*5e70*/  IMAD.MOV.U32 R21, RZ, RZ, R13 ;  /* 0x000000ffff157224 */ /* 0x000fd000078e000d */
        /* <DEDUP_REMOVED lines=10> */
.L_x_66:
[----:B------:R-:W-:Y:S05]  /*5f20*/  BSYNC.RECONVERGENT B1 ;  /* 0x0000000000017941 */ /* 0x000fea0003800200 */
.L_x_65:
[----:B------:R-:W-:Y:S01]  /*5f30*/  ISETP.NE.U32.AND P0, PT, R18, RZ, PT ;  /* 0x000000ff1200720c */ /* 0x000fe20003f05070 */
[----:B------:R-:W-:Y:S01]  /*5f40*/  BSSY.RECONVERGENT B1, `(.L_x_67) ;  /* 0x0000010000017945 */ /* 0x000fe20003800200 */
[----:B------:R-:W-:Y:S02]  /*5f50*/  IMAD.MOV.U32 R12, RZ, RZ, R14 ;  /* 0x000000ffff0c7224 */ /* 0x000fe400078e000e */
[----:B------:R-:W-:Y:S01]  /*5f60*/  ISETP.NE.AND.EX P0, PT, R19, RZ, PT, P0 ;  /* 0x000000ff1300720c */ /* 0x000fe20003f05300 */
[----:B------:R-:W-:Y:S02]  /*5f70*/  IMAD.MOV.U32 R13, RZ, RZ, R15 ;  /* 0x000000ffff0d7224 */ /* 0x000fe400078e000f */
[----:B-1----:R-:W-:Y:S02]  /*5f80*/  IMAD.MOV.U32 R16, RZ, RZ, R32 ;  /* 0x000000ffff107224 */ /* 0x002fe400078e0020 */
        /* <DEDUP_REMOVED lines=11> */
.L_x_68:
[----:B------:R-:W-:Y:S05]  /*6040*/  BSYNC.RECONVERGENT B1 ;  /* 0x0000000000017941 */ /* 0x000fea0003800200 */
.L_x_67:
[----:B------:R-:W-:Y:S01]  /*6050*/  ISETP.NE.U32.AND P0, PT, R12, RZ, PT ;  /* 0x000000ff0c00720c */ /* 0x000fe20003f05070 */
[----:B------:R-:W-:Y:S01]  /*6060*/  BSSY.RECONVERGENT B1, `(.L_x_69) ;  /* 0x0000010000017945 */ /* 0x000fe20003800200 */
[----:B------:R-:W-:Y:S02]  /*6070*/  IMAD.MOV.U32 R14, RZ, RZ, R34 ;  /* 0x000000ffff0e7224 */ /* 0x000fe400078e0022 */
[----:B------:R-:W-:Y:S01]  /*6080*/  ISETP.NE.AND.EX P0, PT, R13, RZ, PT, P0 ;  /* 0x000000ff0d00720c */ /* 0x000fe20003f05300 */
[----:B------:R-:W-:Y:S02]  /*6090*/  IMAD.MOV.U32 R15, RZ, RZ, R35 ;  /* 0x000000ffff0f7224 */ /* 0x000fe400078e0023 */
[----:B---3--:R-:W-:Y:S02]  /*60a0*/  IMAD.MOV.U32 R18, RZ, RZ, R8 ;  /* 0x000000ffff127224 */ /* 0x008fe400078e0008 */
        /* <DEDUP_REMOVED lines=11> */
.L_x_70:
[----:B------:R-:W-:Y:S05]  /*6160*/  BSYNC.RECONVERGENT B1 ;  /* 0x0000000000017941 */ /* 0x000fea0003800200 */
.L_x_69:
[----:B------:R-:W-:Y:S01]  /*6170*/  ISETP.NE.U32.AND P0, PT, R14, RZ, PT ;  /* 0x000000ff0e00720c */ /* 0x000fe20003f05070 */
[----:B------:R-:W-:Y:S01]  /*6180*/  BSSY.RECONVERGENT B1, `(.L_x_71) ;  /* 0x0000010000017945 */ /* 0x000fe20003800200 */
[----:B------:R-:W-:Y:S02]  /*6190*/  IMAD.MOV.U32 R8, RZ, RZ, R10 ;  /* 0x000000ffff087224 */ /* 0x000fe400078e000a */
[----:B------:R-:W-:Y:S01]  /*61a0*/  ISETP.NE.AND.EX P0, PT, R15, RZ, PT, P0 ;  /* 0x000000ff0f00720c */ /* 0x000fe20003f05300 */
[----:B------:R-:W-:Y:S02]  /*61b0*/  IMAD.MOV.U32 R9, RZ, RZ, R11 ;  /* 0x000000ffff097224 */ /* 0x000fe400078e000b */
[----:B--2---:R-:W-:Y:S02]  /*61c0*/  IMAD.MOV.U32 R12, RZ, RZ, R4 ;  /* 0x000000ffff0c7224 */ /* 0x004fe400078e0004 */
        /* <DEDUP_REMOVED lines=11> */
.L_x_72:
[----:B------:R-:W-:Y:S05]  /*6280*/  BSYNC.RECONVERGENT B1 ;  /* 0x0000000000017941 */ /* 0x000fea0003800200 */
.L_x_71:
[----:B------:R-:W-:Y:S01]  /*6290*/  ISETP.NE.U32.AND P0, PT, R8, RZ, PT ;  /* 0x000000ff0800720c */ /* 0x000fe20003f05070 */
[----:B------:R-:W-:Y:S02]  /*62a0*/  IMAD.MOV.U32 R4, RZ, RZ, R6 ;  /* 0x000000ffff047224 */ /* 0x000fe400078e0006 */
[----:B------:R-:W-:Y:S01]  /*62b0*/  IMAD.MOV.U32 R5, RZ, RZ, R7 ;  /* 0x000000ffff057224 */ /* 0x000fe200078e0007 */
[----:B------:R-:W-:-:S13]  /*62c0*/  ISETP.NE.AND.EX P0, PT, R9, RZ, PT, P0 ;  /* 0x000000ff0900720c */ /* 0x000fda0003f05300 */
[----:B----4-:R-:W-:-:S06]  /*62d0*/  @P0 DSETP.GEU.AND P1, PT, R2, R12, PT ;  /* 0x0000000c0200022a */ /* 0x010fcc0003f2e000 */
[----:B0-----:R-:W-:Y:S02]  /*62e0*/  @P0 FSEL R0, R2, R12, !P1 ;  /* 0x0000000c02000208 */ /* 0x001fe40004800000 */
[----:B------:R-:W-:Y:S02]  /*62f0*/  @P0 FSEL R13, R3, R13, !P1 ;  /* 0x0000000d030d0208 */ /* 0x000fe40004800000 */
[----:B------:R-:W-:Y:S01]  /*6300*/  @P0 SEL R4, R4, R8, !P1 ;  /* 0x0000000804040207 */ /* 0x000fe20004800000 */
[----:B------:R-:W-:Y:S01]  /*6310*/  @P0 IMAD.MOV.U32 R2, RZ, RZ, R0 ;  /* 0x000000ffff020224 */ /* 0x000fe200078e0000 */
[----:B------:R-:W-:Y:S01]  /*6320*/  @P0 SEL R5, R5, R9, !P1 ;  /* 0x0000000905050207 */ /* 0x000fe20004800000 */
[----:B------:R-:W-:-:S07]  /*6330*/  @P0 IMAD.MOV.U32 R3, RZ, RZ, R13 ;  /* 0x000000ffff030224 */ /* 0x000fce00078e000d */
.L_x_26:
[----:B------:R-:W-:Y:S05]  /*6340*/  BSYNC.RECONVERGENT B0 ;  /* 0x0000000000007941 */ /* 0x000fea0003800200 */
.L_x_1:
[----:B-1-3--:R-:W1:Y:S02]  /*6350*/  S2R R0, SR_TID.X ;  /* 0x0000000000007919 */ /* 0x00ae640000002100 */
[----:B-1----:R-:W-:-:S13]  /*6360*/  ISETP.NE.AND P0, PT, R0, RZ, PT ;  /* 0x000000ff0000720c */ /* 0x002fda0003f05270 */
[----:B------:R-:W-:Y:S05]  /*6370*/  @P0 EXIT ;  /* 0x000000000000094d */ /* 0x000fea0003800000 */
[----:B------:R-:W1:Y:S01]  /*6380*/  LDCU.64 UR4, c[0x0][0x398] ;  /* 0x00007300ff0477ac */ /* 0x000e620008000a00 */
[----:B0-2---:R-:W0:Y:S01]  /*6390*/  LDC.64 R6, c[0x0][0x388] ;  /* 0x0000e200ff067b82 */ /* 0x005e220000000a00 */
[----:B-1----:R-:W-:-:S04]  /*63a0*/  UISETP.NE.U32.AND UP0, UPT, UR4, URZ, UPT ;  /* 0x000000ff0400728c */ /* 0x002fc8000bf05070 */
[----:B------:R-:W-:-:S09]  /*63b0*/  UISETP.NE.AND.EX UP0, UPT, UR5, URZ, UPT, UP0 ;  /* 0x000000ff0500728c */ /* 0x000fd2000bf05300 */
[----:B------:R-:W-:Y:S05]  /*63c0*/  BRA.U !UP0, `(.L_x_73) ;  /* 0x00000001081c7547 */ /* 0x000fea000b800000 */
[----:B------:R-:W1:Y:S01]  /*63d0*/  LDCU.64 UR10, c[0x0][0x3a0] ;  /* 0x00007400ff0a77ac */ /* 0x000e620008000a00 */
[----:B------:R-:W4:Y:S01]  /*63e0*/  LDCU.64 UR8, c[0x0][0x3a0] ;  /* 0x00007400ff0877ac */ /* 0x000f220008000a00 */
[----:B-1----:R-:W-:-:S06]  /*63f0*/  DSETP.GEU.AND P0, PT, R2, UR10, PT ;  /* 0x0000000a02007e2a */ /* 0x002fcc000bf0e000 */
[----:B----4-:R-:W-:Y:S02]  /*6400*/  FSEL R2, R2, UR8, !P0 ;  /* 0x0000000802027c08 */ /* 0x010fe4000c000000 */
[----:B------:R-:W-:Y:S02]  /*6410*/  FSEL R3, R3, UR9, !P0 ;  /* 0x0000000903037c08 */ /* 0x000fe4000c000000 */
[----:B------:R-:W-:Y:S02]  /*6420*/  SEL R4, R4, UR4, !P0 ;  /* 0x0000000404047c07 */ /* 0x000fe4000c000000 */
[----:B------:R-:W-:-:S07]  /*6430*/  SEL R5, R5, UR5, !P0 ;  /* 0x0000000505057c07 */ /* 0x000fce000c000000 */
.L_x_73:
[----:B0-----:R-:W-:Y:S04]  /*6440*/  STG.E.64 desc[UR6][R6.64+0x8], R2 ;  /* 0x0000080206007986 */ /* 0x001fe8000c101b06 */
[----:B------:R-:W-:Y:S01]  /*6450*/  STG.E.64 desc[UR6][R6.64], R4 ;  /* 0x0000000406007986 */ /* 0x000fe2000c101b06 */
[----:B------:R-:W-:Y:S05]  /*6460*/  EXIT ;  /* 0x000000000000794d */ /* 0x000fea0003800000 */
.L_x_74:
[----:B------:R-:W-:-:S00]  /*6470*/  BRA `(.L_x_74) ;  /* 0xfffffffc00fc7947 */ /* 0x000fc0000383ffff */
[----:B------:R-:W-:-:S00]  /*6480*/  NOP ;  /* 0x0000000000007918 */ /* 0x000fc00000000000 */
[----:B------:R-:W-:-:S00]  /*6490*/  NOP ;  /* 0x0000000000007918 */ /* 0x000fc00000000000 */
[----:B------:R-:W-:-:S00]  /*64a0*/  NOP ;  /* 0x0000000000007918 */ /* 0x000fc00000000000 */
[----:B------:R-:W-:-:S00]  /*64b0*/  NOP ;  /* 0x0000000000007918 */ /* 0x000fc00000000000 */
[----:B------:R-:W-:-:S00]  /*64c0*/  NOP ;  /* 0x0000000000007918 */ /* 0x000fc00000000000 */
[----:B------:R-:W-:-:S00]  /*64d0*/  NOP ;  /* 0x0000000000007918 */ /* 0x000fc00000000000 */
[----:B------:R-:W-:-:S00]  /*64e0*/  NOP ;  /* 0x0000000000007918 */ /* 0x000fc00000000000 */
[----:B------:R-:W-:-:S00]  /*64f0*/  NOP ;  /* 0x0000000000007918 */ /* 0x000fc00000000000 */
.L_x_1366:


//--------------------- .text._ZN3cub18CUB_300001_SM_10006detail6reduce18DeviceReduceKernelINS2_10policy_hubI10DEInstanceyN21DifferentialEvolution14determine_bestEE10Policy1000EN6thrust24THRUST_300001_SM_1000_NS6detail15normal_iteratorINSB_10device_ptrIS5_EEEEyS7_S5_N4cuda3std3__410__identityEEEvT0_PT3_T1_NS0_13GridEvenShareISO_EET2_T4_ --------------------------
	.section	.text._ZN3cub18CUB_300001_SM_10006detail6reduce18DeviceReduceKernelINS2_10policy_hubI10DEInstanceyN21DifferentialEvolution14determine_bestEE10Policy1000EN6thrust24THRUST_300001_SM_1000_NS6detail15normal_iteratorINSB_10device_ptrIS5_EEEEyS7_S5_N4cuda3std3__410__identityEEEvT0_PT3_T1_NS0_13GridEvenShareISO_EET2_T4_,"ax",@progbits
	.align	128
        .global         _ZN3cub18CUB_300001_SM_10006detail6reduce18DeviceReduceKernelINS2_10policy_hubI10DEInstanceyN21DifferentialEvolution14determine_bestEE10Policy1000EN6thrust24THRUST_300001_SM_1000_NS6detail15normal_iteratorINSB_10device_ptrIS5_EEEEyS7_S5_N4cuda3std3__410__identityEEEvT0_PT3_T1_NS0_13GridEvenShareISO_EET2_T4_
        .type           _ZN3cub18CUB_300001_SM_10006detail6reduce18DeviceReduceKernelINS2_10policy_hubI10DEInstanceyN21DifferentialEvolution14determine_bestEE10Policy1000EN6thrust24THRUST_300001_SM_1000_NS6detail15normal_iteratorINSB_10device_ptrIS5_EEEEyS7_S5_N4cuda3std3__410__identityEEEvT0_PT3_T1_NS0_13GridEvenShareISO_EET2_T4_,@function
        .size           _ZN3cub18CUB_300001_SM_10006detail6reduce18DeviceReduceKernelINS2_10policy_hubI10DEInstanceyN21DifferentialEvolution14determine_bestEE10Policy1000EN6thrust24THRUST_300001_SM_1000_NS6detail15normal_iteratorINSB_10device_ptrIS5_EEEEyS7_S5_N4cuda3std3__410__identityEEEvT0_PT3_T1_NS0_13GridEvenShareISO_EET2_T4_,(.L_x_1367 - _ZN3cub18CUB_300001_SM_10006detail6reduce18DeviceReduceKernelINS2_10policy_hubI10DEInstanceyN21DifferentialEvolution14determine_bestEE10Policy1000EN6thrust24THRUST_300001_SM_1000_NS6detail15normal_iteratorINSB_10device_ptrIS5_EEEEyS7_S5_N4cuda3std3__410__identityEEEvT0_PT3_T1_NS0_13GridEvenShareISO_EET2_T4_)
        .other          _ZN3cub18CUB_300001_SM_10006detail6reduce18DeviceReduceKernelINS2_10policy_hubI10DEInstanceyN21DifferentialEvolution14determine_bestEE10Policy1000EN6thrust24THRUST_300001_SM_1000_NS6detail15normal_iteratorINSB_10device_ptrIS5_EEEEyS7_S5_N4cuda3std3__410__identityEEEvT0_PT3_T1_NS0_13GridEvenShareISO_EET2_T4_,@"STO_CUDA_ENTRY STV_DEFAULT"
_ZN3cub18CUB_300001_SM_10006detail6reduce18DeviceReduceKernelINS2_10policy_hubI10DEInstanceyN21DifferentialEvolution14determine_bestEE10Policy1000EN6thrust24THRUST_300001_SM_1000_NS6detail15normal_iteratorINSB_10device_ptrIS5_EEEEyS7_S5_N4cuda3std3__410__identityEEEvT0_PT3_T1_NS0_13GridEvenShareISO_EET2_T4_:
.text._ZN3cub18CUB_300001_SM_10006detail6reduce18DeviceReduceKernelINS2_10policy_hubI10DEInstanceyN21DifferentialEvolution14determine_bestEE10Policy1000EN6thrust24THRUST_300001_SM_1000_NS6detail15normal_iteratorINSB_10device_ptrIS5_EEEEyS7_S5_N4cuda3std3__410__identityEEEvT0_PT3_T1_NS0_13GridEvenShareISO_EET2_T4_:
[----:B------:R-:W-:Y:S08]  /*0000*/  LDC R1, c[0x0][0x37c] ;  /* 0x0000df00ff017b82 */ /* 0x000ff00000000800 */
[----:B------:R-:W0:Y:S01]  /*0010*/  S2UR UR11, SR_CTAID.X ;  /* 0x00000000000b79c3 */ /* 0x000e220000002500 */
[----:B------:R-:W1:Y:S01]  /*0020*/  LDCU.64 UR6, c[0x0][0x3b8] ;  /* 0x00007700ff0677ac */ /* 0x000e620008000a00 */
[----:B------:R-:W-:Y:S01]  /*0030*/  BSSY.RECONVERGENT B0, `(.L_x_75) ;  /* 0x0000515000007945 */ /* 0x000fe20003800200 */
[----:B------:R-:W2:Y:S01]  /*0040*/  LDCU.64 UR14, c[0x0][0x358] ;  /* 0x00006b00ff0e77ac */ /* 0x000ea20008000a00 */
[----:B0-----:R-:W-:-:S04]  /*0050*/  USHF.L.U32 UR9, UR11, 0xa, URZ ;  /* 0x0000000a0b097899 */ /* 0x001fc800080006ff */
[----:B-1----:R-:W-:-:S04]  /*0060*/  UIADD3 UR5, UP0, UPT, -UR9, UR6, URZ ;  /* 0x0000000609057290 */ /* 0x002fc8000ff1e1ff */
[----:B------:R-:W-:Y:S02]  /*0070*/  UIADD3.X UR10, UPT, UPT, UR7, -0x1, URZ, UP0, !UPT ;  /* 0xffffffff070a7890 */ /* 0x000fe400087fe4ff */
[----:B------:R-:W-:-:S04]  /*0080*/  UISETP.GT.U32.AND UP0, UPT, UR5, 0x3ff, UPT ;  /* 0x000003ff0500788c */ /* 0x000fc8000bf04070 */
[----:B------:R-:W-:-:S09]  /*0090*/  UISETP.GT.U32.AND.EX UP0, UPT, UR10, URZ, UPT, UP0 ;  /* 0x000000ff0a00728c */ /* 0x000fd2000bf04100 */
[----:B--2---:R-:W-:Y:S05]  /*00a0*/  BRA.U UP0, `(.L_x_76) ;  /* 0x0000002500e47547 */ /* 0x004fea000b800000 */
[----:B------:R-:W0:Y:S01]  /*00b0*/  S2R R0, SR_TID.X ;  /* 0x0000000000007919 */ /* 0x000e220000002100 */
[----:B------:R-:W-:Y:S01]  /*00c0*/  UIADD3 UR7, UPT, UPT, -UR9, UR6, URZ ;  /* 0x0000000609077290 */ /* 0x000fe2000fffe1ff */
[----:B------:R-:W-:Y:S01]  /*00d0*/  BSSY.RECONVERGENT B1, `(.L_x_77) ;  /* 0x000000d000017945 */ /* 0x000fe20003800200 */
[----:B------:R-:W-:Y:S01]  /*00e0*/  IMAD.MOV.U32 R8, RZ, RZ, 0x0 ;  /* 0x00000000ff087424 */ /* 0x000fe200078e00ff */
[----:B------:R-:W-:Y:S01]  /*00f0*/  CS2R R22, SRZ ;  /* 0x0000000000167805 */ /* 0x000fe2000001ff00 */
[----:B------:R-:W-:Y:S02]  /*0100*/  IMAD.MOV.U32 R9, RZ, RZ, -0x40100000 ;  /* 0xbff00000ff097424 */ /* 0x000fe400078e00ff */
[----:B0-----:R-:W-:Y:S01]  /*0110*/  ISETP.GE.AND P0, PT, R0, UR7, PT ;  /* 0x0000000700007c0c */ /* 0x001fe2000bf06270 */
[----:B------:R-:W-:-:S12]  /*0120*/  IMAD.MOV.U32 R3, RZ, RZ, R0 ;  /* 0x000000ffff037224 */ /* 0x000fd800078e0000 */
[----:B------:R-:W-:Y:S05]  /*0130*/  @P0 BRA `(.L_x_78) ;  /* 0x0000000000180947 */ /* 0x000fea0003800000 */
[----:B------:R-:W0:Y:S01]  /*0140*/  LDC.64 R4, c[0x0][0x380] ;  /* 0x0000e000ff047b82 */ /* 0x000e220000000a00 */
[----:B------:R-:W-:-:S04]  /*0150*/  VIADD R3, R0, UR9 ;  /* 0x0000000900037c36 */ /* 0x000fc80008000000 */
[----:B0-----:R-:W-:-:S05]  /*0160*/  IMAD.WIDE.U32 R4, R3, 0x10, R4 ;  /* 0x0000001003047825 */ /* 0x001fca00078e0004 */
[----:B------:R0:W5:Y:S04]  /*0170*/  LDG.E.64 R8, desc[UR14][R4.64+0x8] ;  /* 0x0000080e04087981 */ /* 0x000168000c1e1b00 */
[----:B------:R0:W5:Y:S01]  /*0180*/  LDG.E.64 R22, desc[UR14][R4.64] ;  /* 0x0000000e04167981 */ /* 0x000162000c1e1b00 */
[----:B------:R-:W-:-:S07]  /*0190*/  VIADD R3, R0, 0x100 ;  /* 0x0000010000037836 */ /* 0x000fce0000000000 */
.L_x_78:
[----:B------:R-:W-:Y:S05]  /*01a0*/  BSYNC.RECONVERGENT B1 ;  /* 0x0000000000017941 */ /* 0x000fea0003800200 */
.L_x_77:
[----:B------:R-:W-:Y:S01]  /*01b0*/  ISETP.GE.AND P0, PT, R3, UR7, PT ;  /* 0x0000000703007c0c */ /* 0x000fe2000bf06270 */
[----:B------:R-:W-:-:S12]  /*01c0*/  BSSY.RECONVERGENT B1, `(.L_x_79) ;  /* 0x00000c0000017945 */ /* 0x000fd80003800200 */
[----:B------:R-:W-:Y:S05]  /*01d0*/  @P0 BRA `(.L_x_80) ;  /* 0x0000000800f80947 */ /* 0x000fea0003800000 */
[----:B0-----:R-:W-:Y:S01]  /*01e0*/  LOP3.LUT R4, RZ, R3, RZ, 0x33, !PT ;  /* 0x00000003ff047212 */ /* 0x001fe200078e33ff */
[----:B------:R-:W-:Y:S04]  /*01f0*/  BSSY.RECONVERGENT B2, `(.L_x_81) ;  /* 0x000005f000027945 */ /* 0x000fe80003800200 */
[----:B------:R-:W-:-:S04]  /*0200*/  VIADD R4, R4, UR6 ;  /* 0x0000000604047c36 */ /* 0x000fc80008000000 */
[----:B------:R-:W-:-:S05]  /*0210*/  VIADD R2, R4, -UR9 ;  /* 0x8000000904027c36 */ /* 0x000fca0008000000 */
[C---:B------:R-:W-:Y:S02]  /*0220*/  ISETP.GE.U32.AND P0, PT, R2.reuse, 0x700, PT ;  /* 0x000007000200780c */ /* 0x040fe40003f06070 */
[----:B------:R-:W-:-:S04]  /*0230*/  LEA.HI R5, R2, 0x1, RZ, 0x18 ;  /* 0x0000000102057811 */ /* 0x000fc800078fc0ff */
[----:B------:R-:W-:-:S04]  /*0240*/  LOP3.LUT R24, R5, 0x7, RZ, 0xc0, !PT ;  /* 0x0000000705187812 */ /* 0x000fc800078ec0ff */
[----:B------:R-:W-:-:S03]  /*0250*/  ISETP.NE.AND P1, PT, R24, RZ, PT ;  /* 0x000000ff1800720c */ /* 0x000fc60003f25270 */
[----:B------:R-:W-:Y:S10]  /*0260*/  @!P0 BRA `(.L_x_82) ;  /* 0x00000004005c8947 */ /* 0x000ff40003800000 */
[----:B------:R-:W0:Y:S01]  /*0270*/  LDCU.64 UR4, c[0x0][0x380] ;  /* 0x00007000ff0477ac */ /* 0x000e220008000a00 */
[----:B------:R-:W-:Y:S01]  /*0280*/  IMAD.WIDE.U32 R6, R3, 0x10, RZ ;  /* 0x0000001003067825 */ /* 0x000fe200078e00ff */
[----:B------:R-:W-:-:S03]  /*0290*/  LOP3.LUT R2, R5, 0x1fffff8, RZ, 0xc0, !PT ;  /* 0x01fffff805027812 */ /* 0x000fc600078ec0ff */
[----:B------:R-:W-:Y:S02]  /*02a0*/  IMAD.U32 R11, RZ, RZ, UR11 ;  /* 0x0000000bff0b7e24 */ /* 0x000fe4000f8e00ff */
[----:B------:R-:W-:Y:S02]  /*02b0*/  IMAD.MOV R2, RZ, RZ, -R2 ;  /* 0x000000ffff027224 */ /* 0x000fe400078e0a02 */
[----:B------:R-:W-:-:S03]  /*02c0*/  IMAD.WIDE.U32 R6, R11, 0x4000, R6 ;  /* 0x000040000b067825 */ /* 0x000fc600078e0006 */
[----:B0-----:R-:W-:-:S04]  /*02d0*/  IADD3 R6, P0, PT, R6, UR4, RZ ;  /* 0x0000000406067c10 */ /* 0x001fc8000ff1e0ff */
[----:B------:R-:W-:-:S04]  /*02e0*/  IADD3 R6, P2, PT, R6, 0x4000, RZ ;  /* 0x0000400006067810 */ /* 0x000fc80007f5e0ff */
[----:B------:R-:W-:-:S09]  /*02f0*/  IADD3.X R7, PT, PT, RZ, UR5, R7, P2, P0 ;  /* 0x00000005ff077c10 */ /* 0x000fd200097e0407 */
.L_x_83:
[----:B------:R-:W2:Y:S04]  /*0300*/  LDG.E.64 R12, desc[UR14][R6.64+-0x3ff8] ;  /* 0xffc0080e060c7981 */ /* 0x000ea8000c1e1b00 */
[----:B------:R-:W3:Y:S04]  /*0310*/  LDG.E.64 R16, desc[UR14][R6.64+-0x4000] ;  /* 0xffc0000e06107981 */ /* 0x000ee8000c1e1b00 */
[----:B------:R-:W4:Y:S04]  /*0320*/  LDG.E.64 R20, desc[UR14][R6.64+-0x2ff8] ;  /* 0xffd0080e06147981 */ /* 0x000f28000c1e1b00 */
[----:B------:R-:W4:Y:S04]  /*0330*/  LDG.E.64 R10, desc[UR14][R6.64+-0x3000] ;  /* 0xffd0000e060a7981 */ /* 0x000f28000c1e1b00 */
[----:B------:R-:W4:Y:S01]  /*0340*/  LDG.E.64 R18, desc[UR14][R6.64+-0x1ff8] ;  /* 0xffe0080e06127981 */ /* 0x000f22000c1e1b00 */
[----:B-----5:R-:W-:-:S03]  /*0350*/  ISETP.EQ.U32.AND P2, PT, R22, RZ, PT ;  /* 0x000000ff1600720c */ /* 0x020fc60003f42070 */
[----:B------:R-:W4:Y:S01]  /*0360*/  LDG.E.64 R14, desc[UR14][R6.64+-0xff8] ;  /* 0xfff0080e060e7981 */ /* 0x000f22000c1e1b00 */
[----:B--2---:R-:W-:-:S06]  /*0370*/  DSETP.GEU.AND P0, PT, R12, R8, PT ;  /* 0x000000080c00722a */ /* 0x004fcc0003f0e000 */
[----:B------:R-:W-:-:S04]  /*0380*/  ISETP.EQ.OR.EX P0, PT, R23, RZ, !P0, P2 ;  /* 0x000000ff1700720c */ /* 0x000fc80004702720 */
[----:B------:R-:W-:Y:S02]  /*0390*/  FSEL R8, R12, R8, P0 ;  /* 0x000000080c087208 */ /* 0x000fe40000000000 */
[----:B------:R-:W-:Y:S02]  /*03a0*/  FSEL R9, R13, R9, P0 ;  /* 0x000000090d097208 */ /* 0x000fe40000000000 */
[----:B------:R-:W2:Y:S01]  /*03b0*/  LDG.E.64 R12, desc[UR14][R6.64+-0x2000] ;  /* 0xffe0000e060c7981 */ /* 0x000ea2000c1e1b00 */
[----:B---3--:R-:W-:Y:S02]  /*03c0*/  SEL R25, R16, R22, P0 ;  /* 0x0000001610197207 */ /* 0x008fe40000000000 */
[----:B------:R-:W-:Y:S02]  /*03d0*/  SEL R27, R17, R23, P0 ;  /* 0x00000017111b7207 */ /* 0x000fe40000000000 */
[----:B------:R-:W3:Y:S04]  /*03e0*/  LDG.E.64 R16, desc[UR14][R6.64+-0x1000] ;  /* 0xfff0000e06107981 */ /* 0x000ee8000c1e1b00 */
[----:B------:R-:W3:Y:S01]  /*03f0*/  LDG.E.64 R22, desc[UR14][R6.64+0x8] ;  /* 0x0000080e06167981 */ /* 0x000ee2000c1e1b00 */
[----:B----4-:R-:W-:Y:S01]  /*0400*/  DSETP.GEU.AND P0, PT, R20, R8, PT ;  /* 0x000000081400722a */ /* 0x010fe20003f0e000 */
[----:B------:R-:W-:-:S05]  /*0410*/  ISETP.EQ.U32.AND P2, PT, R25, RZ, PT ;  /* 0x000000ff1900720c */ /* 0x000fca0003f42070 */
[----:B------:R-:W-:-:S04]  /*0420*/  ISETP.EQ.OR.EX P0, PT, R27, RZ, !P0, P2 ;  /* 0x000000ff1b00720c */ /* 0x000fc80004702720 */
[----:B------:R-:W-:Y:S02]  /*0430*/  FSEL R20, R20, R8, P0 ;  /* 0x0000000814147208 */ /* 0x000fe40000000000 */
[----:B------:R-:W-:Y:S02]  /*0440*/  FSEL R21, R21, R9, P0 ;  /* 0x0000000915157208 */ /* 0x000fe40000000000 */
[----:B------:R-:W-:Y:S01]  /*0450*/  SEL R25, R10, R25, P0 ;  /* 0x000000190a197207 */ /* 0x000fe20000000000 */
[----:B------:R-:W4:Y:S01]  /*0460*/  LDG.E.64 R8, desc[UR14][R6.64+0x1008] ;  /* 0x0010080e06087981 */ /* 0x000f22000c1e1b00 */
[----:B------:R-:W-:Y:S02]  /*0470*/  SEL R27, R11, R27, P0 ;  /* 0x0000001b0b1b7207 */ /* 0x000fe40000000000 */
[----:B------:R-:W-:Y:S01]  /*0480*/  DSETP.GEU.AND P2, PT, R18, R20, PT ;  /* 0x000000141200722a */ /* 0x000fe20003f4e000 */
[----:B------:R-:W-:Y:S01]  /*0490*/  ISETP.EQ.U32.AND P0, PT, R25, RZ, PT ;  /* 0x000000ff1900720c */ /* 0x000fe20003f02070 */
[----:B------:R-:W4:Y:S04]  /*04a0*/  LDG.E.64 R10, desc[UR14][R6.64] ;  /* 0x0000000e060a7981 */ /* 0x000f28000c1e1b00 */
[----:B------:R-:W-:-:S04]  /*04b0*/  ISETP.EQ.OR.EX P0, PT, R27, RZ, !P2, P0 ;  /* 0x000000ff1b00720c */ /* 0x000fc80005702700 */
[----:B------:R-:W-:Y:S02]  /*04c0*/  FSEL R18, R18, R20, P0 ;  /* 0x0000001412127208 */ /* 0x000fe40000000000 */
[----:B------:R-:W-:-:S06]  /*04d0*/  FSEL R19, R19, R21, P0 ;  /* 0x0000001513137208 */ /* 0x000fcc0000000000 */
[----:B------:R-:W-:Y:S01]  /*04e0*/  DSETP.GEU.AND P2, PT, R14, R18, PT ;  /* 0x000000120e00722a */ /* 0x000fe20003f4e000 */
[----:B--2---:R-:W-:Y:S02]  /*04f0*/  SEL R25, R12, R25, P0 ;  /* 0x000000190c197207 */ /* 0x004fe40000000000 */
[----:B------:R-:W-:Y:S02]  /*0500*/  SEL R27, R13, R27, P0 ;  /* 0x0000001b0d1b7207 */ /* 0x000fe40000000000 */
[----:B------:R-:W-:Y:S01]  /*0510*/  ISETP.EQ.U32.AND P0, PT, R25, RZ, PT ;  /* 0x000000ff1900720c */ /* 0x000fe20003f02070 */
[----:B------:R-:W2:Y:S03]  /*0520*/  LDG.E.64 R12, desc[UR14][R6.64+0x1000] ;  /* 0x0010000e060c7981 */ /* 0x000ea6000c1e1b00 */
[----:B------:R-:W-:-:S04]  /*0530*/  ISETP.EQ.OR.EX P0, PT, R27, RZ, !P2, P0 ;  /* 0x000000ff1b00720c */ /* 0x000fc80005702700 */
[----:B------:R-:W-:Y:S02]  /*0540*/  FSEL R20, R14, R18, P0 ;  /* 0x000000120e147208 */ /* 0x000fe40000000000 */
[----:B------:R-:W-:Y:S02]  /*0550*/  FSEL R21, R15, R19, P0 ;  /* 0x000000130f157208 */ /* 0x000fe40000000000 */
[----:B------:R-:W2:Y:S01]  /*0560*/  LDG.E.64 R14, desc[UR14][R6.64+0x2008] ;  /* 0x0020080e060e7981 */ /* 0x000ea2000c1e1b00 */
[----:B---3--:R-:W-:Y:S02]  /*0570*/  SEL R25, R16, R25, P0 ;  /* 0x0000001910197207 */ /* 0x008fe40000000000 */
[----:B------:R-:W-:Y:S01]  /*0580*/  SEL R27, R17, R27, P0 ;  /* 0x0000001b111b7207 */ /* 0x000fe20000000000 */
[----:B------:R-:W3:Y:S04]  /*0590*/  LDG.E.64 R18, desc[UR14][R6.64+0x3008] ;  /* 0x0030080e06127981 */ /* 0x000ee8000c1e1b00 */
[----:B------:R-:W3:Y:S01]  /*05a0*/  LDG.E.64 R16, desc[UR14][R6.64+0x2000] ;  /* 0x0020000e06107981 */ /* 0x000ee2000c1e1b00 */
[----:B------:R-:W-:Y:S01]  /*05b0*/  DSETP.GEU.AND P2, PT, R22, R20, PT ;  /* 0x000000141600722a */ /* 0x000fe20003f4e000 */
[----:B------:R-:W-:-:S05]  /*05c0*/  ISETP.EQ.U32.AND P0, PT, R25, RZ, PT ;  /* 0x000000ff1900720c */ /* 0x000fca0003f02070 */
[----:B------:R-:W-:-:S04]  /*05d0*/  ISETP.EQ.OR.EX P0, PT, R27, RZ, !P2, P0 ;  /* 0x000000ff1b00720c */ /* 0x000fc80005702700 */
[----:B------:R-:W-:Y:S02]  /*05e0*/  FSEL R20, R22, R20, P0 ;  /* 0x0000001416147208 */ /* 0x000fe40000000000 */
[----:B------:R-:W-:Y:S02]  /*05f0*/  FSEL R21, R23, R21, P0 ;  /* 0x0000001517157208 */ /* 0x000fe40000000000 */
[----:B------:R0:W3:Y:S01]  /*0600*/  LDG.E.64 R22, desc[UR14][R6.64+0x3000] ;  /* 0x0030000e06167981 */ /* 0x0000e2000c1e1b00 */
[----:B----4-:R-:W-:Y:S02]  /*0610*/  SEL R25, R10, R25, P0 ;  /* 0x000000190a197207 */ /* 0x010fe40000000000 */
[----:B------:R-:W-:Y:S01]  /*0620*/  SEL R27, R11, R27, P0 ;  /* 0x0000001b0b1b7207 */ /* 0x000fe20000000000 */
[----:B------:R-:W-:Y:S01]  /*0630*/  DSETP.GEU.AND P2, PT, R8, R20, PT ;  /* 0x000000140800722a */ /* 0x000fe20003f4e000 */
[----:B------:R-:W-:-:S05]  /*0640*/  ISETP.EQ.U32.AND P0, PT, R25, RZ, PT ;  /* 0x000000ff1900720c */ /* 0x000fca0003f02070 */
[----:B------:R-:W-:-:S04]  /*0650*/  ISETP.EQ.OR.EX P0, PT, R27, RZ, !P2, P0 ;  /* 0x000000ff1b00720c */ /* 0x000fc80005702700 */
[----:B------:R-:W-:Y:S02]  /*0660*/  FSEL R8, R8, R20, P0 ;  /* 0x0000001408087208 */ /* 0x000fe40000000000 */
[----:B------:R-:W-:Y:S01]  /*0670*/  FSEL R9, R9, R21, P0 ;  /* 0x0000001509097208 */ /* 0x000fe20000000000 */
[----:B------:R-:W-:Y:S01]  /*0680*/  VIADD R2, R2, 0x8 ;  /* 0x0000000802027836 */ /* 0x000fe20000000000 */
[----:B0-----:R-:W-:Y:S01]  /*0690*/  IADD3 R6, P3, PT, R6, 0x8000, RZ ;  /* 0x0000800006067810 */ /* 0x001fe20007f7e0ff */
[----:B------:R-:W-:-:S04]  /*06a0*/  VIADD R3, R3, 0x800 ;  /* 0x0000080003037836 */ /* 0x000fc80000000000 */
[----:B------:R-:W-:Y:S01]  /*06b0*/  IMAD.X R7, RZ, RZ, R7, P3 ;  /* 0x000000ffff077224 */ /* 0x000fe200018e0607 */
[----:B--2---:R-:W-:Y:S02]  /*06c0*/  SEL R11, R12, R25, P0 ;  /* 0x000000190c0b7207 */ /* 0x004fe40000000000 */
[----:B------:R-:W-:Y:S02]  /*06d0*/  SEL R13, R13, R27, P0 ;  /* 0x0000001b0d0d7207 */ /* 0x000fe40000000000 */
[----:B------:R-:W-:Y:S01]  /*06e0*/  ISETP.EQ.U32.AND P0, PT, R11, RZ, PT ;  /* 0x000000ff0b00720c */ /* 0x000fe20003f02070 */
[----:B------:R-:W-:-:S06]  /*06f0*/  DSETP.GEU.AND P2, PT, R14, R8, PT ;  /* 0x000000080e00722a */ /* 0x000fcc0003f4e000 */
[----:B------:R-:W-:-:S04]  /*0700*/  ISETP.EQ.OR.EX P0, PT, R13, RZ, !P2, P0 ;  /* 0x000000ff0d00720c */ /* 0x000fc80005702700 */
[----:B------:R-:W-:Y:S02]  /*0710*/  FSEL R8, R14, R8, P0 ;  /* 0x000000080e087208 */ /* 0x000fe40000000000 */
[----:B------:R-:W-:Y:S02]  /*0720*/  FSEL R9, R15, R9, P0 ;  /* 0x000000090f097208 */ /* 0x000fe40000000000 */
[----:B---3--:R-:W-:Y:S02]  /*0730*/  SEL R11, R16, R11, P0 ;  /* 0x0000000b100b7207 */ /* 0x008fe40000000000 */
[----:B------:R-:W-:Y:S02]  /*0740*/  SEL R17, R17, R13, P0 ;  /* 0x0000000d11117207 */ /* 0x000fe40000000000 */
[----:B------:R-:W-:Y:S01]  /*0750*/  DSETP.GEU.AND P2, PT, R18, R8, PT ;  /* 0x000000081200722a */ /* 0x000fe20003f4e000 */
[----:B------:R-:W-:-:S05]  /*0760*/  ISETP.EQ.U32.AND P0, PT, R11, RZ, PT ;  /* 0x000000ff0b00720c */ /* 0x000fca0003f02070 */
[----:B------:R-:W-:Y:S02]  /*0770*/  ISETP.EQ.OR.EX P0, PT, R17, RZ, !P2, P0 ;  /* 0x000000ff1100720c */ /* 0x000fe40005702700 */
[----:B------:R-:W-:Y:S02]  /*0780*/  ISETP.NE.AND P2, PT, R2, RZ, PT ;  /* 0x000000ff0200720c */ /* 0x000fe40003f45270 */
[----:B------:R-:W-:Y:S02]  /*0790*/  FSEL R8, R18, R8, P0 ;  /* 0x0000000812087208 */ /* 0x000fe40000000000 */
[----:B------:R-:W-:Y:S02]  /*07a0*/  FSEL R9, R19, R9, P0 ;  /* 0x0000000913097208 */ /* 0x000fe40000000000 */
[----:B------:R-:W-:Y:S02]  /*07b0*/  SEL R22, R22, R11, P0 ;  /* 0x0000000b16167207 */ /* 0x000fe40000000000 */
[----:B------:R-:W-:-:S05]  /*07c0*/  SEL R23, R23, R17, P0 ;  /* 0x0000001117177207 */ /* 0x000fca0000000000 */
[----:B------:R-:W-:Y:S05]  /*07d0*/  @P2 BRA `(.L_x_83) ;  /* 0xfffffff800c82947 */ /* 0x000fea000383ffff */
.L_x_82:
[----:B------:R-:W-:Y:S05]  /*07e0*/  BSYNC.RECONVERGENT B2 ;  /* 0x0000000000027941 */ /* 0x000fea0003800200 */
.L_x_81:
[----:B------:R-:W-:Y:S05]  /*07f0*/  @!P1 BRA `(.L_x_80) ;  /* 0x0000000400709947 */ /* 0x000fea0003800000 */
[----:B------:R-:W-:Y:S01]  /*0800*/  ISETP.GE.U32.AND P0, PT, R24, 0x4, PT ;  /* 0x000000041800780c */ /* 0x000fe20003f06070 */
[----:B------:R-:W-:Y:S01]  /*0810*/  BSSY.RECONVERGENT B2, `(.L_x_84) ;  /* 0x000002d000027945 */ /* 0x000fe20003800200 */
[----:B------:R-:W-:-:S11]  /*0820*/  LOP3.LUT P2, R5, R5, 0x3, RZ, 0xc0, !PT ;  /* 0x0000000305057812 */ /* 0x000fd6000784c0ff */
[----:B------:R-:W-:Y:S05]  /*0830*/  @!P0 BRA `(.L_x_85) ;  /* 0x0000000000a88947 */ /* 0x000fea0003800000 */
[----:B------:R-:W0:Y:S01]  /*0840*/  LDCU.64 UR4, c[0x0][0x380] ;  /* 0x00007000ff0477ac */ /* 0x000e220008000a00 */
[----:B------:R-:W-:-:S04]  /*0850*/  IADD3 R2, P0, PT, R3, UR9, RZ ;  /* 0x0000000903027c10 */ /* 0x000fc8000ff1e0ff */
[----:B------:R-:W-:Y:S02]  /*0860*/  LEA.HI.X.SX32 R7, R3, RZ, 0x1, P0 ;  /* 0x000000ff03077211 */ /* 0x000fe400000f0eff */
[----:B0-----:R-:W-:-:S04]  /*0870*/  LEA R26, P0, R2, UR4, 0x4 ;  /* 0x00000004021a7c11 */ /* 0x001fc8000f8020ff */
[----:B------:R-:W-:-:S05]  /*0880*/  LEA.HI.X R27, R2, UR5, R7, 0x4, P0 ;  /* 0x00000005021b7c11 */ /* 0x000fca00080f2407 */
[----:B------:R-:W2:Y:S04]  /*0890*/  LDG.E.64 R24, desc[UR14][R26.64+0x8] ;  /* 0x0000080e1a187981 */ /* 0x000ea8000c1e1b00 */
[----:B------:R-:W3:Y:S04]  /*08a0*/  LDG.E.64 R20, desc[UR14][R26.64] ;  /* 0x0000000e1a147981 */ /* 0x000ee8000c1e1b00 */
[----:B------:R-:W4:Y:S04]  /*08b0*/  LDG.E.64 R16, desc[UR14][R26.64+0x1008] ;  /* 0x0010080e1a107981 */ /* 0x000f28000c1e1b00 */
[----:B------:R-:W4:Y:S04]  /*08c0*/  LDG.E.64 R18, desc[UR14][R26.64+0x1000] ;  /* 0x0010000e1a127981 */ /* 0x000f28000c1e1b00 */
[----:B------:R-:W4:Y:S04]  /*08d0*/  LDG.E.64 R10, desc[UR14][R26.64+0x2008] ;  /* 0x0020080e1a0a7981 */ /* 0x000f28000c1e1b00 */
[----:B------:R-:W4:Y:S04]  /*08e0*/  LDG.E.64 R14, desc[UR14][R26.64+0x2000] ;  /* 0x0020000e1a0e7981 */ /* 0x000f28000c1e1b00 */
[----:B------:R-:W4:Y:S04]  /*08f0*/  LDG.E.64 R6, desc[UR14][R26.64+0x3008] ;  /* 0x0030080e1a067981 */ /* 0x000f28000c1e1b00 */
[----:B------:R-:W4:Y:S01]  /*0900*/  LDG.E.64 R12, desc[UR14][R26.64+0x3000] ;  /* 0x0030000e1a0c7981 */ /* 0x000f22000c1e1b00 */
[----:B-----5:R-:W-:Y:S01]  /*0910*/  ISETP.EQ.U32.AND P1, PT, R22, RZ, PT ;  /* 0x000000ff1600720c */ /* 0x020fe20003f22070 */
[----:B------:R-:W-:Y:S01]  /*0920*/  VIADD R3, R3, 0x400 ;  /* 0x0000040003037836 */ /* 0x000fe20000000000 */
[----:B--2---:R-:W-:-:S06]  /*0930*/  DSETP.GEU.AND P0, PT, R24, R8, PT ;  /* 0x000000081800722a */ /* 0x004fcc0003f0e000 */
[----:B------:R-:W-:-:S04]  /*0940*/  ISETP.EQ.OR.EX P0, PT, R23, RZ, !P0, P1 ;  /* 0x000000ff1700720c */ /* 0x000fc80004702710 */
[----:B------:R-:W-:Y:S02]  /*0950*/  FSEL R8, R24, R8, P0 ;  /* 0x0000000818087208 */ /* 0x000fe40000000000 */
[----:B------:R-:W-:Y:S02]  /*0960*/  FSEL R9, R25, R9, P0 ;  /* 0x0000000919097208 */ /* 0x000fe40000000000 */
[----:B---3--:R-:W-:Y:S02]  /*0970*/  SEL R25, R20, R22, P0 ;  /* 0x0000001614197207 */ /* 0x008fe40000000000 */
[----:B------:R-:W-:Y:S02]  /*0980*/  SEL R21, R21, R23, P0 ;  /* 0x0000001715157207 */ /* 0x000fe40000000000 */
[----:B----4-:R-:W-:Y:S01]  /*0990*/  DSETP.GEU.AND P1, PT, R16, R8, PT ;  /* 0x000000081000722a */ /* 0x010fe20003f2e000 */
[----:B------:R-:W-:-:S05]  /*09a0*/  ISETP.EQ.U32.AND P0, PT, R25, RZ, PT ;  /* 0x000000ff1900720c */ /* 0x000fca0003f02070 */
[----:B------:R-:W-:-:S04]  /*09b0*/  ISETP.EQ.OR.EX P0, PT, R21, RZ, !P1, P0 ;  /* 0x000000ff1500720c */ /* 0x000fc80004f02700 */
[----:B------:R-:W-:Y:S02]  /*09c0*/  FSEL R8, R16, R8, P0 ;  /* 0x0000000810087208 */ /* 0x000fe40000000000 */
[----:B------:R-:W-:Y:S02]  /*09d0*/  FSEL R9, R17, R9, P0 ;  /* 0x0000000911097208 */ /* 0x000fe40000000000 */
[----:B------:R-:W-:Y:S02]  /*09e0*/  SEL R17, R18, R25, P0 ;  /* 0x0000001912117207 */ /* 0x000fe40000000000 */
[----:B------:R-:W-:Y:S02]  /*09f0*/  SEL R19, R19, R21, P0 ;  /* 0x0000001513137207 */ /* 0x000fe40000000000 */
[----:B------:R-:W-:Y:S01]  /*0a00*/  DSETP.GEU.AND P1, PT, R10, R8, PT ;  /* 0x000000080a00722a */ /* 0x000fe20003f2e000 */
        /* <DEDUP_REMOVED lines=12> */
[----:B------:R-:W-:-:S07]  /*0ad0*/  SEL R23, R13, R15, P0 ;  /* 0x0000000f0d177207 */ /* 0x000fce0000000000 */
.L_x_85:
[----:B------:R-:W-:Y:S05]  /*0ae0*/  BSYNC.RECONVERGENT B2 ;  /* 0x0000000000027941 */ /* 0x000fea0003800200 */
.L_x_84:
[----:B------:R-:W-:Y:S05]  /*0af0*/  @!P2 BRA `(.L_x_80) ;  /* 0x0000000000b0a947 */ /* 0x000fea0003800000 */
[----:B------:R-:W-:Y:S01]  /*0b00*/  ISETP.NE.AND P0, PT, R5, 0x1, PT ;  /* 0x000000010500780c */ /* 0x000fe20003f05270 */
[----:B------:R-:W-:Y:S01]  /*0b10*/  BSSY.RECONVERGENT B2, `(.L_x_86) ;  /* 0x000001b000027945 */ /* 0x000fe20003800200 */
[----:B------:R-:W-:-:S11]  /*0b20*/  LOP3.LUT P2, RZ, R4, 0x100, RZ, 0xc0, !PT ;  /* 0x0000010004ff7812 */ /* 0x000fd6000784c0ff */
        /* <DEDUP_REMOVED lines=24> */
[----:B------:R-:W-:-:S07]  /*0cb0*/  SEL R23, R13, R23, P0 ;  /* 0x000000170d177207 */ /* 0x000fce0000000000 */
.L_x_87:
[----:B------:R-:W-:Y:S05]  /*0cc0*/  BSYNC.RECONVERGENT B2 ;  /* 0x0000000000027941 */ /* 0x000fea0003800200 */
.L_x_86:
[----:B------:R-:W-:Y:S05]  /*0cd0*/  @P2 BRA `(.L_x_80) ;  /* 0x0000000000382947 */ /* 0x000fea0003800000 */
[----:B------:R-:W0:Y:S01]  /*0ce0*/  LDCU.64 UR4, c[0x0][0x380] ;  /* 0x00007000ff0477ac */ /* 0x000e220008000a00 */
[----:B------:R-:W-:-:S04]  /*0cf0*/  IADD3 R4, P0, PT, R3, UR9, RZ ;  /* 0x0000000903047c10 */ /* 0x000fc8000ff1e0ff */
[----:B------:R-:W-:Y:S02]  /*0d00*/  LEA.HI.X.SX32 R3, R3, RZ, 0x1, P0 ;  /* 0x000000ff03037211 */ /* 0x000fe400000f0eff */
[----:B0-----:R-:W-:-:S04]  /*0d10*/  LEA R2, P0, R4, UR4, 0x4 ;  /* 0x0000000404027c11 */ /* 0x001fc8000f8020ff */
[----:B------:R-:W-:-:S05]  /*0d20*/  LEA.HI.X R3, R4, UR5, R3, 0x4, P0 ;  /* 0x0000000504037c11 */ /* 0x000fca00080f2403 */
[----:B------:R-:W2:Y:S04]  /*0d30*/  LDG.E.64 R6, desc[UR14][R2.64+0x8] ;  /* 0x0000080e02067981 */ /* 0x000ea8000c1e1b00 */
[----:B------:R-:W3:Y:S01]  /*0d40*/  LDG.E.64 R4, desc[UR14][R2.64] ;  /* 0x0000000e02047981 */ /* 0x000ee2000c1e1b00 */
[----:B-----5:R-:W-:Y:S01]  /*0d50*/  ISETP.EQ.U32.AND P1, PT, R22, RZ, PT ;  /* 0x000000ff1600720c */ /* 0x020fe20003f22070 */
[----:B--2---:R-:W-:-:S06]  /*0d60*/  DSETP.GEU.AND P0, PT, R6, R8, PT ;  /* 0x000000080600722a */ /* 0x004fcc0003f0e000 */
[----:B------:R-:W-:-:S04]  /*0d70*/  ISETP.EQ.OR.EX P0, PT, R23, RZ, !P0, P1 ;  /* 0x000000ff1700720c */ /* 0x000fc80004702710 */
[----:B------:R-:W-:Y:S02]  /*0d80*/  FSEL R8, R6, R8, P0 ;  /* 0x0000000806087208 */ /* 0x000fe40000000000 */
[----:B------:R-:W-:Y:S02]  /*0d90*/  FSEL R9, R7, R9, P0 ;  /* 0x0000000907097208 */ /* 0x000fe40000000000 */
[----:B---3--:R-:W-:Y:S02]  /*0da0*/  SEL R22, R4, R22, P0 ;  /* 0x0000001604167207 */ /* 0x008fe40000000000 */
[----:B------:R-:W-:-:S07]  /*0db0*/  SEL R23, R5, R23, P0 ;  /* 0x0000001705177207 */ /* 0x000fce0000000000 */
.L_x_80:
[----:B------:R-:W-:Y:S05]  /*0dc0*/  BSYNC.RECONVERGENT B1 ;  /* 0x0000000000017941 */ /* 0x000fea0003800200 */
.L_x_79:
[----:B------:R-:W-:-:S09]  /*0dd0*/  UISETP.GE.AND UP0, UPT, UR7, 0x100, UPT ;  /* 0x000001000700788c */ /* 0x000fd2000bf06270 */
[----:B------:R-:W-:Y:S05]  /*0de0*/  BRA.U !UP0, `(.L_x_88) ;  /* 0x0000000908f87547 */ /* 0x000fea000b800000 */
[----:B------:R-:W1:Y:S01]  /*0df0*/  S2R R10, SR_LANEID ;  /* 0x00000000000a7919 */ /* 0x000e620000000000 */
[----:B------:R-:W-:Y:S01]  /*0e00*/  BSSY.RECONVERGENT B1, `(.L_x_89) ;  /* 0x000001a000017945 */ /* 0x000fe20003800200 */
[----:B-----5:R-:W-:Y:S01]  /*0e10*/  IMAD.MOV.U32 R11, RZ, RZ, R22 ;  /* 0x000000ffff0b7224 */ /* 0x020fe200078e0016 */
[----:B------:R2:W3:Y:S01]  /*0e20*/  SHFL.DOWN PT, R7, R22, 0x1, 0x1f ;  /* 0x08201f0016077f89 */ /* 0x0004e200000e0000 */
[----:B------:R-:W-:Y:S02]  /*0e30*/  IMAD.MOV.U32 R12, RZ, RZ, R23 ;  /* 0x000000ffff0c7224 */ /* 0x000fe400078e0017 */
[----:B------:R-:W-:Y:S01]  /*0e40*/  IMAD.MOV.U32 R2, RZ, RZ, R8 ;  /* 0x000000ffff027224 */ /* 0x000fe200078e0008 */
[----:B------:R2:W4:Y:S01]  /*0e50*/  SHFL.DOWN PT, R6, R23, 0x1, 0x1f ;  /* 0x08201f0017067f89 */ /* 0x00052200000e0000 */
[----:B------:R-:W-:-:S03]  /*0e60*/  IMAD.MOV.U32 R3, RZ, RZ, R9 ;  /* 0x000000ffff037224 */ /* 0x000fc600078e0009 */
[----:B0-----:R2:W0:Y:S04]  /*0e70*/  SHFL.DOWN PT, R4, R8, 0x1, 0x1f ;  /* 0x08201f0008047f89 */ /* 0x00142800000e0000 */
        /* <DEDUP_REMOVED lines=18> */
.L_x_90:
[----:B------:R-:W-:Y:S05]  /*0fa0*/  BSYNC.RECONVERGENT B1 ;  /* 0x0000000000017941 */ /* 0x000fea0003800200 */
.L_x_89:
        /* <DEDUP_REMOVED lines=18> */
[----:B0-----:R-:W-:Y:S02]  /*10d0*/  @P0 FSEL R2, R6, R2, P3 ;  /* 0x0000000206020208 */ /* 0x001fe40001800000 */
[----:B------:R-:W-:Y:S02]  /*10e0*/  @P0 FSEL R3, R7, R3, P3 ;  /* 0x0000000307030208 */ /* 0x000fe40001800000 */
[----:B------:R-:W-:Y:S01]  /*10f0*/  @P0 SEL R8, R14, R11, P3 ;  /* 0x0000000b0e080207 */ /* 0x000fe20001800000 */
[----:B------:R-:W-:Y:S01]  /*1100*/  @P0 IMAD.MOV.U32 R4, RZ, RZ, R2 ;  /* 0x000000ffff040224 */ /* 0x000fe200078e0002 */
[----:B------:R-:W-:Y:S01]  /*1110*/  @P0 SEL R9, R13, R12, P3 ;  /* 0x0000000c0d090207 */ /* 0x000fe20001800000 */
[----:B------:R-:W-:-:S07]  /*1120*/  @P0 IMAD.MOV.U32 R5, RZ, RZ, R3 ;  /* 0x000000ffff050224 */ /* 0x000fce00078e0003 */
.L_x_92:
[----:B------:R-:W-:Y:S05]  /*1130*/  BSYNC.RECONVERGENT B1 ;  /* 0x0000000000017941 */ /* 0x000fea0003800200 */
.L_x_91:
[----:B--2---:R2:W2:Y:S01]  /*1140*/  SHFL.DOWN PT, R13, R8, 0x4, 0x1f ;  /* 0x08801f00080d7f89 */ /* 0x0044a200000e0000 */
[----:B------:R-:W-:Y:S01]  /*1150*/  BSSY.RECONVERGENT B1, `(.L_x_93) ;  /* 0x0000017000017945 */ /* 0x000fe20003800200 */
[----:B------:R-:W-:Y:S01]  /*1160*/  ISETP.GT.AND P3, PT, R10, 0xf, PT ;  /* 0x0000000f0a00780c */ /* 0x000fe20003f64270 */
[----:B0-----:R-:W-:Y:S01]  /*1170*/  IMAD.MOV.U32 R11, RZ, RZ, R8 ;  /* 0x000000ffff0b7224 */ /* 0x001fe200078e0008 */
[----:B-1----:R0:W1:Y:S01]  /*1180*/  SHFL.DOWN PT, R14, R9, 0x4, 0x1f ;  /* 0x08801f00090e7f89 */ /* 0x00206200000e0000 */
[----:B------:R-:W-:Y:S02]  /*1190*/  IMAD.MOV.U32 R12, RZ, RZ, R9 ;  /* 0x000000ffff0c7224 */ /* 0x000fe400078e0009 */
[----:B---3--:R-:W-:Y:S01]  /*11a0*/  IMAD.MOV.U32 R6, RZ, RZ, R4 ;  /* 0x000000ffff067224 */ /* 0x008fe200078e0004 */
[----:B------:R0:W3:Y:S01]  /*11b0*/  SHFL.DOWN PT, R2, R4, 0x4, 0x1f ;  /* 0x08801f0004027f89 */ /* 0x0000e200000e0000 */
[----:B----4-:R-:W-:-:S03]  /*11c0*/  IMAD.MOV.U32 R7, RZ, RZ, R5 ;  /* 0x000000ffff077224 */ /* 0x010fc600078e0005 */
        /* <DEDUP_REMOVED lines=15> */
.L_x_94:
[----:B------:R-:W-:Y:S05]  /*12c0*/  BSYNC.RECONVERGENT B1 ;  /* 0x0000000000017941 */ /* 0x000fea0003800200 */
.L_x_93:
[----:B-1----:R1:W1:Y:S01]  /*12d0*/  SHFL.DOWN PT, R14, R11, 0x8, 0x1f ;  /* 0x09001f000b0e7f89 */ /* 0x00226200000e0000 */
[----:B------:R-:W-:Y:S01]  /*12e0*/  BSSY.RECONVERGENT B1, `(.L_x_95) ;  /* 0x0000016000017945 */ /* 0x000fe20003800200 */
[----:B--2---:R-:W-:Y:S02]  /*12f0*/  IMAD.MOV.U32 R8, RZ, RZ, R11 ;  /* 0x000000ffff087224 */ /* 0x004fe400078e000b */
[----:B------:R2:W1:Y:S01]  /*1300*/  SHFL.DOWN PT, R13, R12, 0x8, 0x1f ;  /* 0x09001f000c0d7f89 */ /* 0x00046200000e0000 */
[----:B0-----:R-:W-:Y:S02]  /*1310*/  IMAD.MOV.U32 R9, RZ, RZ, R12 ;  /* 0x000000ffff097224 */ /* 0x001fe400078e000c */
[----:B---3--:R-:W-:Y:S01]  /*1320*/  IMAD.MOV.U32 R2, RZ, RZ, R6 ;  /* 0x000000ffff027224 */ /* 0x008fe200078e0006 */
[----:B------:R2:W0:Y:S01]  /*1330*/  SHFL.DOWN PT, R4, R6, 0x8, 0x1f ;  /* 0x09001f0006047f89 */ /* 0x00042200000e0000 */
[----:B----4-:R-:W-:-:S03]  /*1340*/  IMAD.MOV.U32 R3, RZ, RZ, R7 ;  /* 0x000000ffff037224 */ /* 0x010fc600078e0007 */
[----:B------:R2:W3:Y:S01]  /*1350*/  SHFL.DOWN PT, R5, R7, 0x8, 0x1f ;  /* 0x09001f0007057f89 */ /* 0x0004e200000e0000 */
[----:B------:R-:W-:Y:S05]  /*1360*/  @P2 BRA `(.L_x_96) ;  /* 0x0000000000342947 */ /* 0x000fea0003800000 */
[----:B------:R-:W-:Y:S01]  /*1370*/  ISETP.NE.U32.AND P0, PT, R11, RZ, PT ;  /* 0x000000ff0b00720c */ /* 0x000fe20003f05070 */
[----:B-1----:R-:W-:Y:S02]  /*1380*/  IMAD.MOV.U32 R8, RZ, RZ, R14 ;  /* 0x000000ffff087224 */ /* 0x002fe400078e000e */
[----:B------:R-:W-:Y:S01]  /*1390*/  IMAD.MOV.U32 R9, RZ, RZ, R13 ;  /* 0x000000ffff097224 */ /* 0x000fe200078e000d */
[----:B------:R-:W-:Y:S01]  /*13a0*/  ISETP.NE.AND.EX P0, PT, R12, RZ, PT, P0 ;  /* 0x000000ff0c00720c */ /* 0x000fe20003f05300 */
[----:B0-----:R-:W-:Y:S02]  /*13b0*/  IMAD.MOV.U32 R2, RZ, RZ, R4 ;  /* 0x000000ffff027224 */ /* 0x001fe400078e0004 */
[----:B---3--:R-:W-:-:S10]  /*13c0*/  IMAD.MOV.U32 R3, RZ, RZ, R5 ;  /* 0x000000ffff037224 */ /* 0x008fd400078e0005 */
[----:B------:R-:W-:-:S06]  /*13d0*/  @P0 DSETP.GT.AND P1, PT, R6, R4, PT ;  /* 0x000000040600022a */ /* 0x000fcc0003f24000 */
[----:B--2---:R-:W-:Y:S02]  /*13e0*/  @P0 FSEL R6, R4, R6, P1 ;  /* 0x0000000604060208 */ /* 0x004fe40000800000 */
[----:B------:R-:W-:Y:S02]  /*13f0*/  @P0 FSEL R7, R5, R7, P1 ;  /* 0x0000000705070208 */ /* 0x000fe40000800000 */
[----:B------:R-:W-:Y:S01]  /*1400*/  @P0 SEL R8, R14, R11, P1 ;  /* 0x0000000b0e080207 */ /* 0x000fe20000800000 */
[----:B------:R-:W-:Y:S01]  /*1410*/  @P0 IMAD.MOV.U32 R2, RZ, RZ, R6 ;  /* 0x000000ffff020224 */ /* 0x000fe200078e0006 */
[----:B------:R-:W-:Y:S01]  /*1420*/  @P0 SEL R9, R13, R12, P1 ;  /* 0x0000000c0d090207 */ /* 0x000fe20000800000 */
[----:B------:R-:W-:-:S07]  /*1430*/  @P0 IMAD.MOV.U32 R3, RZ, RZ, R7 ;  /* 0x000000ffff030224 */ /* 0x000fce00078e0007 */
.L_x_96:
[----:B------:R-:W-:Y:S05]  /*1440*/  BSYNC.RECONVERGENT B1 ;  /* 0x0000000000017941 */ /* 0x000fea0003800200 */
.L_x_95:
[----:B--2---:R2:W4:Y:S01]  /*1450*/  SHFL.DOWN PT, R7, R8, 0x10, 0x1f ;  /* 0x0a001f0008077f89 */ /* 0x00452200000e0000 */
[----:B------:R-:W-:Y:S03]  /*1460*/  BSSY.RECONVERGENT B1, `(.L_x_97) ;  /* 0x0000016000017945 */ /* 0x000fe60003800200 */
[----:B------:R2:W1:Y:S04]  /*1470*/  SHFL.DOWN PT, R6, R9, 0x10, 0x1f ;  /* 0x0a001f0009067f89 */ /* 0x00046800000e0000 */
[----:B0-----:R2:W0:Y:S04]  /*1480*/  SHFL.DOWN PT, R4, R2, 0x10, 0x1f ;  /* 0x0a001f0002047f89 */ /* 0x00142800000e0000 */
[----:B---3--:R2:W3:Y:S01]  /*1490*/  SHFL.DOWN PT, R5, R3, 0x10, 0x1f ;  /* 0x0a001f0003057f89 */ /* 0x0084e200000e0000 */
[----:B------:R-:W-:Y:S05]  /*14a0*/  @P3 BRA `(.L_x_98) ;  /* 0x0000000000443947 */ /* 0x000fea0003800000 */
[----:B0--3--:R-:W-:Y:S01]  /*14b0*/  DSETP.GT.AND P0, PT, R2, R4, PT ;  /* 0x000000040200722a */ /* 0x009fe20003f04000 */
[----:B------:R-:W-:-:S05]  /*14c0*/  ISETP.EQ.U32.AND P1, PT, R8, RZ, PT ;  /* 0x000000ff0800720c */ /* 0x000fca0003f22070 */
[----:B------:R-:W-:Y:S02]  /*14d0*/  ISETP.EQ.OR.EX P0, PT, R9, RZ, P0, P1 ;  /* 0x000000ff0900720c */ /* 0x000fe40000702710 */
[----:B------:R-:W-:Y:S02]  /*14e0*/  ISETP.NE.AND P1, PT, R10, RZ, PT ;  /* 0x000000ff0a00720c */ /* 0x000fe40003f25270 */
[----:B--2---:R-:W-:Y:S02]  /*14f0*/  FSEL R2, R4, R2, P0 ;  /* 0x0000000204027208 */ /* 0x004fe40000000000 */
[----:B------:R-:W-:Y:S02]  /*1500*/  FSEL R3, R5, R3, P0 ;  /* 0x0000000305037208 */ /* 0x000fe40000000000 */
[----:B----4-:R-:W-:Y:S02]  /*1510*/  SEL R8, R7, R8, P0 ;  /* 0x0000000807087207 */ /* 0x010fe40000000000 */
[----:B-1----:R-:W-:-:S05]  /*1520*/  SEL R9, R6, R9, P0 ;  /* 0x0000000906097207 */ /* 0x002fca0000000000 */
        /* <DEDUP_REMOVED lines=9> */
.L_x_98:
[----:B------:R-:W-:Y:S05]  /*15c0*/  BSYNC.RECONVERGENT B1 ;  /* 0x0000000000017941 */ /* 0x000fea0003800200 */
.L_x_97:
[----:B------:R-:W-:Y:S01]  /*15d0*/  BAR.SYNC.DEFER_BLOCKING 0x0 ;  /* 0x0000000000007b1d */ /* 0x000fe20000010000 */
[----:B------:R-:W-:-:S13]  /*15e0*/  ISETP.NE.AND P0, PT, R0, RZ, PT ;  /* 0x000000ff0000720c */ /* 0x000fda0003f05270 */
[----:B------:R-:W-:Y:S05]  /*15f0*/  @P0 BRA `(.L_x_99) ;  /* 0x0000003800e00947 */ /* 0x000fea0003800000 */
[----:B------:R-:W5:Y:S01]  /*1600*/  S2UR UR5, SR_CgaCtaId ;  /* 0x00000000000579c3 */ /* 0x000f620000008800 */
[----:B------:R-:W-:Y:S01]  /*1610*/  UMOV UR4, 0x400 ;  /* 0x0000040000047882 */ /* 0x000fe20000000000 */
[----:B------:R-:W-:Y:S01]  /*1620*/  ISETP.EQ.U32.AND P1, PT, R8, RZ, PT ;  /* 0x000000ff0800720c */ /* 0x000fe20003f22070 */
[----:B-----5:R-:W-:-:S09]  /*1630*/  ULEA UR4, UR5, UR4, 0x18 ;  /* 0x0000000405047291 */ /* 0x020fd2000f8ec0ff */
[----:B01-34-:R-:W0:Y:S04]  /*1640*/  LDS.128 R4, [UR4+0x20] ;  /* 0x00002004ff047984 */ /* 0x01be280008000c00 */
[----:B------:R-:W1:Y:S04]  /*1650*/  LDS.64 R10, [UR4+0x18] ;  /* 0x00001804ff0a7984 */ /* 0x000e680008000a00 */
[----:B------:R-:W3:Y:S04]  /*1660*/  LDS.128 R16, [UR4+0x30] ;  /* 0x00003004ff107984 */ /* 0x000ee80008000c00 */
[----:B------:R-:W4:Y:S04]  /*1670*/  LDS.128 R12, [UR4+0x40] ;  /* 0x00004004ff0c7984 */ /* 0x000f280008000c00 */
[----:B------:R-:W5:Y:S01]  /*1680*/  LDS.128 R20, [UR4+0x50] ;  /* 0x00005004ff147984 */ /* 0x000f620008000c00 */
[----:B0-----:R-:W-:-:S06]  /*1690*/  DSETP.GEU.AND P0, PT, R4, R2, PT ;  /* 0x000000020400722a */ /* 0x001fcc0003f0e000 */
[----:B------:R-:W-:-:S04]  /*16a0*/  ISETP.EQ.OR.EX P0, PT, R9, RZ, !P0, P1 ;  /* 0x000000ff0900720c */ /* 0x000fc80004702710 */
[----:B--2---:R-:W-:Y:S02]  /*16b0*/  FSEL R2, R4, R2, P0 ;  /* 0x0000000204027208 */ /* 0x004fe40000000000 */
[----:B------:R-:W-:Y:S02]  /*16c0*/  FSEL R3, R5, R3, P0 ;  /* 0x0000000305037208 */ /* 0x000fe40000000000 */
[----:B-1----:R-:W-:Y:S02]  /*16d0*/  SEL R5, R10, R8, P0 ;  /* 0x000000080a057207 */ /* 0x002fe40000000000 */
        /* <DEDUP_REMOVED lines=9> */
[----:B----4-:R-:W-:Y:S01]  /*1770*/  DSETP.GEU.AND P1, PT, R12, R2, PT ;  /* 0x000000020c00722a */ /* 0x010fe20003f2e000 */
[----:B------:R-:W-:Y:S01]  /*1780*/  ISETP.EQ.U32.AND P0, PT, R17, RZ, PT ;  /* 0x000000ff1100720c */ /* 0x000fe20003f02070 */
[----:B------:R-:W1:Y:S04]  /*1790*/  LDS.128 R4, [UR4+0x70] ;  /* 0x00007004ff047984 */ /* 0x000e680008000c00 */
[----:B------:R-:W-:-:S04]  /*17a0*/  ISETP.EQ.OR.EX P0, PT, R25, RZ, !P1, P0 ;  /* 0x000000ff1900720c */ /* 0x000fc80004f02700 */
[----:B------:R-:W-:Y:S02]  /*17b0*/  FSEL R2, R12, R2, P0 ;  /* 0x000000020c027208 */ /* 0x000fe40000000000 */
[----:B------:R-:W-:Y:S02]  /*17c0*/  FSEL R3, R13, R3, P0 ;  /* 0x000000030d037208 */ /* 0x000fe40000000000 */
[----:B------:R-:W-:Y:S02]  /*17d0*/  SEL R17, R18, R17, P0 ;  /* 0x0000001112117207 */ /* 0x000fe40000000000 */
[----:B------:R-:W-:Y:S02]  /*17e0*/  SEL R19, R19, R25, P0 ;  /* 0x0000001913137207 */ /* 0x000fe40000000000 */
[----:B-----5:R-:W-:Y:S01]  /*17f0*/  DSETP.GEU.AND P1, PT, R20, R2, PT ;  /* 0x000000021400722a */ /* 0x020fe20003f2e000 */
[----:B------:R-:W-:-:S05]  /*1800*/  ISETP.EQ.U32.AND P0, PT, R17, RZ, PT ;  /* 0x000000ff1100720c */ /* 0x000fca0003f02070 */
[----:B------:R-:W-:-:S04]  /*1810*/  ISETP.EQ.OR.EX P0, PT, R19, RZ, !P1, P0 ;  /* 0x000000ff1300720c */ /* 0x000fc80004f02700 */
[----:B------:R-:W-:Y:S02]  /*1820*/  FSEL R12, R20, R2, P0 ;  /* 0x00000002140c7208 */ /* 0x000fe40000000000 */
[----:B------:R-:W-:Y:S02]  /*1830*/  FSEL R13, R21, R3, P0 ;  /* 0x00000003150d7208 */ /* 0x000fe40000000000 */
[----:B------:R-:W2:Y:S01]  /*1840*/  LDS.64 R2, [UR4+0x80] ;  /* 0x00008004ff027984 */ /* 0x000ea20008000a00 */
[----:B------:R-:W-:Y:S02]  /*1850*/  SEL R17, R14, R17, P0 ;  /* 0x000000110e117207 */ /* 0x000fe40000000000 */
[----:B------:R-:W-:Y:S01]  /*1860*/  SEL R15, R15, R19, P0 ;  /* 0x000000130f0f7207 */ /* 0x000fe20000000000 */
        /* <DEDUP_REMOVED lines=13> */
[----:B------:R-:W-:Y:S02]  /*1940*/  SEL R11, R11, R23, P0 ;  /* 0x000000170b0b7207 */ /* 0x000fe40000000000 */
[----:B--2---:R-:W-:Y:S01]  /*1950*/  DSETP.GEU.AND P1, PT, R2, R4, PT ;  /* 0x000000040200722a */ /* 0x004fe20003f2e000 */
[----:B------:R-:W-:-:S05]  /*1960*/  ISETP.EQ.U32.AND P0, PT, R9, RZ, PT ;  /* 0x000000ff0900720c */ /* 0x000fca0003f02070 */
[----:B------:R-:W-:-:S04]  /*1970*/  ISETP.EQ.OR.EX P0, PT, R11, RZ, !P1, P0 ;  /* 0x000000ff0b00720c */ /* 0x000fc80004f02700 */
[----:B------:R-:W-:Y:S02]  /*1980*/  SEL R8, R6, R9, P0 ;  /* 0x0000000906087207 */ /* 0x000fe40000000000 */
[----:B------:R-:W-:Y:S02]  /*1990*/  FSEL R2, R2, R4, P0 ;  /* 0x0000000402027208 */ /* 0x000fe40000000000 */
[----:B------:R-:W-:Y:S02]  /*19a0*/  FSEL R3, R3, R5, P0 ;  /* 0x0000000503037208 */ /* 0x000fe40000000000 */
[----:B------:R-:W-:Y:S01]  /*19b0*/  SEL R9, R7, R11, P0 ;  /* 0x0000000b07097207 */ /* 0x000fe20000000000 */
[----:B------:R-:W-:Y:S06]  /*19c0*/  BRA `(.L_x_99) ;  /* 0x0000003400ec7947 */ /* 0x000fec0003800000 */
.L_x_88:
[----:B------:R-:W1:Y:S01]  /*19d0*/  S2R R10, SR_LANEID ;  /* 0x00000000000a7919 */ /* 0x000e620000000000 */
[----:B------:R-:W-:Y:S01]  /*19e0*/  LOP3.LUT R2, R0, 0x3e0, RZ, 0xc0, !PT ;  /* 0x000003e000027812 */ /* 0x000fe200078ec0ff */
[----:B------:R-:W-:Y:S01]  /*19f0*/  BSSY.RECONVERGENT B1, `(.L_x_100) ;  /* 0x0000024000017945 */ /* 0x000fe20003800200 */
[----:B-----5:R-:W-:Y:S02]  /*1a00*/  IMAD.MOV.U32 R14, RZ, RZ, R22 ;  /* 0x000000ffff0e7224 */ /* 0x020fe400078e0016 */
[----:B------:R-:W-:Y:S02]  /*1a10*/  IMAD.MOV.U32 R16, RZ, RZ, R23 ;  /* 0x000000ffff107224 */ /* 0x000fe400078e0017 */
[----:B------:R-:W-:Y:S01]  /*1a20*/  VIADD R3, R2, 0x20 ;  /* 0x0000002002037836 */ /* 0x000fe20000000000 */
[----:B------:R-:W-:-:S04]  /*1a30*/  LOP3.LUT R2, RZ, R2, RZ, 0x33, !PT ;  /* 0x00000002ff027212 */ /* 0x000fc800078e33ff */
[----:B------:R-:W-:Y:S01]  /*1a40*/  ISETP.GT.AND P0, PT, R3, UR7, PT ;  /* 0x0000000703007c0c */ /* 0x000fe2000bf04270 */
[----:B------:R-:W-:-:S05]  /*1a50*/  VIADD R2, R2, UR7 ;  /* 0x0000000702027c36 */ /* 0x000fca0008000000 */
[----:B0-----:R-:W-:-:S05]  /*1a60*/  SEL R5, R2, 0x1f, P0 ;  /* 0x0000001f02057807 */ /* 0x001fca0000000000 */
        /* <DEDUP_REMOVED lines=11> */
[----:B------:R-:W-:-:S02]  /*1b20*/  ISETP.GT.AND P3, PT, R6, R5, PT ;  /* 0x000000050600720c */ /* 0x000fc40003f64270 */
[----:B------:R-:W-:Y:S01]  /*1b30*/  ISETP.GT.AND P2, PT, R10, R5, PT ;  /* 0x000000050a00720c */ /* 0x000fe20003f44270 */
[----:B------:R0:W4:Y:S01]  /*1b40*/  SHFL.DOWN PT, R4, R23, 0x1, R5 ;  /* 0x0820000017047989 */ /* 0x00012200000e0005 */
[----:B------:R-:W-:Y:S11]  /*1b50*/  @P0 BRA `(.L_x_101) ;  /* 0x0000000000340947 */ /* 0x000ff60003800000 */
[----:B------:R-:W-:Y:S01]  /*1b60*/  ISETP.NE.U32.AND P0, PT, R22, RZ, PT ;  /* 0x000000ff1600720c */ /* 0x000fe20003f05070 */
[----:B--2---:R-:W-:Y:S02]  /*1b70*/  IMAD.MOV.U32 R14, RZ, RZ, R7 ;  /* 0x000000ffff0e7224 */ /* 0x004fe400078e0007 */
[----:B----4-:R-:W-:Y:S01]  /*1b80*/  IMAD.MOV.U32 R16, RZ, RZ, R4 ;  /* 0x000000ffff107224 */ /* 0x010fe200078e0004 */
[----:B------:R-:W-:-:S13]  /*1b90*/  ISETP.NE.AND.EX P0, PT, R23, RZ, PT, P0 ;  /* 0x000000ff1700720c */ /* 0x000fda0003f05300 */
[----:B-1-3--:R-:W-:-:S06]  /*1ba0*/  @P0 DSETP.GT.AND P6, PT, R8, R2, PT ;  /* 0x000000020800022a */ /* 0x00afcc0003fc4000 */
[----:B------:R-:W-:Y:S02]  /*1bb0*/  @P0 SEL R14, R7, R22, P6 ;  /* 0x00000016070e0207 */ /* 0x000fe40003000000 */
[----:B------:R-:W-:Y:S02]  /*1bc0*/  @P0 SEL R16, R4, R23, P6 ;  /* 0x0000001704100207 */ /* 0x000fe40003000000 */
[----:B------:R-:W-:Y:S01]  /*1bd0*/  @P0 FSEL R4, R2, R8, P6 ;  /* 0x0000000802040208 */ /* 0x000fe20003000000 */
[----:B0-----:R-:W-:Y:S01]  /*1be0*/  IMAD.MOV.U32 R8, RZ, RZ, R2 ;  /* 0x000000ffff087224 */ /* 0x001fe200078e0002 */
[----:B------:R-:W-:Y:S01]  /*1bf0*/  @P0 FSEL R7, R3, R9, P6 ;  /* 0x0000000903070208 */ /* 0x000fe20003000000 */
[----:B------:R-:W-:Y:S02]  /*1c00*/  IMAD.MOV.U32 R9, RZ, RZ, R3 ;  /* 0x000000ffff097224 */ /* 0x000fe400078e0003 */
[----:B------:R-:W-:Y:S02]  /*1c10*/  @P0 IMAD.MOV.U32 R8, RZ, RZ, R4 ;  /* 0x000000ffff080224 */ /* 0x000fe400078e0004 */
[----:B------:R-:W-:-:S07]  /*1c20*/  @P0 IMAD.MOV.U32 R9, RZ, RZ, R7 ;  /* 0x000000ffff090224 */ /* 0x000fce00078e0007 */
.L_x_101:
[----:B------:R-:W-:Y:S05]  /*1c30*/  BSYNC.RECONVERGENT B1 ;  /* 0x0000000000017941 */ /* 0x000fea0003800200 */
.L_x_100:
[----:B------:R0:W0:Y:S01]  /*1c40*/  SHFL.DOWN PT, R11, R14, 0x2, R5 ;  /* 0x084000000e0b7989 */ /* 0x00002200000e0005 */
[----:B------:R-:W-:Y:S01]  /*1c50*/  BSSY.RECONVERGENT B1, `(.L_x_102) ;  /* 0x0000016000017945 */ /* 0x000fe20003800200 */
[----:B------:R-:W-:Y:S02]  /*1c60*/  IMAD.MOV.U32 R10, RZ, RZ, R14 ;  /* 0x000000ffff0a7224 */ /* 0x000fe400078e000e */
[----:B------:R0:W0:Y:S01]  /*1c70*/  SHFL.DOWN PT, R13, R16, 0x2, R5 ;  /* 0x08400000100d7989 */ /* 0x00002200000e0005 */
[----:B------:R-:W-:Y:S02]  /*1c80*/  IMAD.MOV.U32 R12, RZ, RZ, R16 ;  /* 0x000000ffff0c7224 */ /* 0x000fe400078e0010 */
[----:B-1----:R-:W-:Y:S01]  /*1c90*/  IMAD.MOV.U32 R2, RZ, RZ, R8 ;  /* 0x000000ffff027224 */ /* 0x002fe200078e0008 */
[----:B------:R1:W0:Y:S01]  /*1ca0*/  SHFL.DOWN PT, R6, R8, 0x2, R5 ;  /* 0x0840000008067989 */ /* 0x00022200000e0005 */
[----:B---3--:R-:W-:-:S03]  /*1cb0*/  IMAD.MOV.U32 R3, RZ, RZ, R9 ;  /* 0x000000ffff037224 */ /* 0x008fc600078e0009 */
[----:B--2---:R1:W2:Y:S01]  /*1cc0*/  SHFL.DOWN PT, R7, R9, 0x2, R5 ;  /* 0x0840000009077989 */ /* 0x0042a200000e0005 */
[----:B------:R-:W-:Y:S05]  /*1cd0*/  @P5 BRA `(.L_x_103) ;  /* 0x0000000000345947 */ /* 0x000fea0003800000 */
[----:B------:R-:W-:Y:S01]  /*1ce0*/  ISETP.NE.U32.AND P0, PT, R14, RZ, PT ;  /* 0x000000ff0e00720c */ /* 0x000fe20003f05070 */
[----:B0-----:R-:W-:Y:S02]  /*1cf0*/  IMAD.MOV.U32 R10, RZ, RZ, R11 ;  /* 0x000000ffff0a7224 */ /* 0x001fe400078e000b */
[----:B------:R-:W-:Y:S01]  /*1d00*/  IMAD.MOV.U32 R12, RZ, RZ, R13 ;  /* 0x000000ffff0c7224 */ /* 0x000fe200078e000d */
[----:B------:R-:W-:Y:S01]  /*1d10*/  ISETP.NE.AND.EX P0, PT, R16, RZ, PT, P0 ;  /* 0x000000ff1000720c */ /* 0x000fe20003f05300 */
[----:B------:R-:W-:Y:S02]  /*1d20*/  IMAD.MOV.U32 R2, RZ, RZ, R6 ;  /* 0x000000ffff027224 */ /* 0x000fe400078e0006 */
[----:B--2---:R-:W-:-:S10]  /*1d30*/  IMAD.MOV.U32 R3, RZ, RZ, R7 ;  /* 0x000000ffff037224 */ /* 0x004fd400078e0007 */
[----:B------:R-:W-:-:S06]  /*1d40*/  @P0 DSETP.GT.AND P5, PT, R8, R6, PT ;  /* 0x000000060800022a */ /* 0x000fcc0003fa4000 */
[----:B----4-:R-:W-:Y:S02]  /*1d50*/  @P0 FSEL R4, R6, R8, P5 ;  /* 0x0000000806040208 */ /* 0x010fe40002800000 */
[----:B-1----:R-:W-:Y:S02]  /*1d60*/  @P0 FSEL R9, R7, R9, P5 ;  /* 0x0000000907090208 */ /* 0x002fe40002800000 */
[----:B------:R-:W-:Y:S01]  /*1d70*/  @P0 SEL R10, R11, R14, P5 ;  /* 0x0000000e0b0a0207 */ /* 0x000fe20002800000 */
[----:B------:R-:W-:Y:S01]  /*1d80*/  @P0 IMAD.MOV.U32 R2, RZ, RZ, R4 ;  /* 0x000000ffff020224 */ /* 0x000fe200078e0004 */
[----:B------:R-:W-:Y:S01]  /*1d90*/  @P0 SEL R12, R13, R16, P5 ;  /* 0x000000100d0c0207 */ /* 0x000fe20002800000 */
[----:B------:R-:W-:-:S07]  /*1da0*/  @P0 IMAD.MOV.U32 R3, RZ, RZ, R9 ;  /* 0x000000ffff030224 */ /* 0x000fce00078e0009 */
.L_x_103:
[----:B------:R-:W-:Y:S05]  /*1db0*/  BSYNC.RECONVERGENT B1 ;  /* 0x0000000000017941 */ /* 0x000fea0003800200 */
.L_x_102:
[----:B0-----:R0:W3:Y:S01]  /*1dc0*/  SHFL.DOWN PT, R11, R10, 0x4, R5 ;  /* 0x088000000a0b7989 */ /* 0x0010e200000e0005 */
[----:B------:R-:W-:Y:S01]  /*1dd0*/  BSSY.RECONVERGENT B1, `(.L_x_104) ;  /* 0x0000016000017945 */ /* 0x000fe20003800200 */
[----:B----4-:R-:W-:Y:S02]  /*1de0*/  IMAD.MOV.U32 R4, RZ, RZ, R10 ;  /* 0x000000ffff047224 */ /* 0x010fe400078e000a */
[----:B------:R0:W4:Y:S01]  /*1df0*/  SHFL.DOWN PT, R13, R12, 0x4, R5 ;  /* 0x088000000c0d7989 */ /* 0x00012200000e0005 */
[----:B------:R-:W-:Y:S02]  /*1e00*/  IMAD.MOV.U32 R16, RZ, RZ, R12 ;  /* 0x000000ffff107224 */ /* 0x000fe400078e000c */
[----:B------:R-:W-:Y:S01]  /*1e10*/  IMAD.MOV.U32 R6, RZ, RZ, R2 ;  /* 0x000000ffff067224 */ /* 0x000fe200078e0002 */
[----:B-1----:R0:W1:Y:S01]  /*1e20*/  SHFL.DOWN PT, R8, R2, 0x4, R5 ;  /* 0x0880000002087989 */ /* 0x00206200000e0005 */
[----:B--2---:R-:W-:-:S03]  /*1e30*/  IMAD.MOV.U32 R7, RZ, RZ, R3 ;  /* 0x000000ffff077224 */ /* 0x004fc600078e0003 */
[----:B------:R0:W2:Y:S01]  /*1e40*/  SHFL.DOWN PT, R9, R3, 0x4, R5 ;  /* 0x0880000003097989 */ /* 0x0000a200000e0005 */
[----:B------:R-:W-:Y:S05]  /*1e50*/  @P4 BRA `(.L_x_105) ;  /* 0x0000000000344947 */ /* 0x000fea0003800000 */
[----:B------:R-:W-:Y:S01]  /*1e60*/  ISETP.NE.U32.AND P0, PT, R10, RZ, PT ;  /* 0x000000ff0a00720c */ /* 0x000fe20003f05070 */
[----:B---3--:R-:W-:Y:S02]  /*1e70*/  IMAD.MOV.U32 R4, RZ, RZ, R11 ;  /* 0x000000ffff047224 */ /* 0x008fe400078e000b */
[----:B----4-:R-:W-:Y:S01]  /*1e80*/  IMAD.MOV.U32 R16, RZ, RZ, R13 ;  /* 0x000000ffff107224 */ /* 0x010fe200078e000d */
[----:B------:R-:W-:Y:S01]  /*1e90*/  ISETP.NE.AND.EX P0, PT, R12, RZ, PT, P0 ;  /* 0x000000ff0c00720c */ /* 0x000fe20003f05300 */
[----:B-1----:R-:W-:Y:S02]  /*1ea0*/  IMAD.MOV.U32 R6, RZ, RZ, R8 ;  /* 0x000000ffff067224 */ /* 0x002fe400078e0008 */
[----:B--2---:R-:W-:-:S10]  /*1eb0*/  IMAD.MOV.U32 R7, RZ, RZ, R9 ;  /* 0x000000ffff077224 */ /* 0x004fd400078e0009 */
[----:B------:R-:W-:-:S06]  /*1ec0*/  @P0 DSETP.GT.AND P4, PT, R2, R8, PT ;  /* 0x000000080200022a */ /* 0x000fcc0003f84000 */
[----:B0-----:R-:W-:Y:S02]  /*1ed0*/  @P0 FSEL R2, R8, R2, P4 ;  /* 0x0000000208020208 */ /* 0x001fe40002000000 */
[----:B------:R-:W-:Y:S02]  /*1ee0*/  @P0 FSEL R3, R9, R3, P4 ;  /* 0x0000000309030208 */ /* 0x000fe40002000000 */
[----:B------:R-:W-:Y:S01]  /*1ef0*/  @P0 SEL R4, R11, R10, P4 ;  /* 0x0000000a0b040207 */ /* 0x000fe20002000000 */
[----:B------:R-:W-:Y:S01]  /*1f00*/  @P0 IMAD.MOV.U32 R6, RZ, RZ, R2 ;  /* 0x000000ffff060224 */ /* 0x000fe200078e0002 */
[----:B------:R-:W-:Y:S01]  /*1f10*/  @P0 SEL R16, R13, R12, P4 ;  /* 0x0000000c0d100207 */ /* 0x000fe20002000000 */
[----:B------:R-:W-:-:S07]  /*1f20*/  @P0 IMAD.MOV.U32 R7, RZ, RZ, R3 ;  /* 0x000000ffff070224 */ /* 0x000fce00078e0003 */
.L_x_105:
[----:B------:R-:W-:Y:S05]  /*1f30*/  BSYNC.RECONVERGENT B1 ;  /* 0x0000000000017941 */ /* 0x000fea0003800200 */
.L_x_104:
[----:B--2---:R2:W1:Y:S01]  /*1f40*/  SHFL.DOWN PT, R9, R4, 0x8, R5 ;  /* 0x0900000004097989 */ /* 0x00446200000e0005 */
[----:B------:R-:W-:Y:S01]  /*1f50*/  BSSY.RECONVERGENT B1, `(.L_x_106) ;  /* 0x0000016000017945 */ /* 0x000fe20003800200 */
[----:B0-----:R-:W-:Y:S02]  /*1f60*/  IMAD.MOV.U32 R12, RZ, RZ, R4 ;  /* 0x000000ffff0c7224 */ /* 0x001fe400078e0004 */
[----:B----4-:R2:W0:Y:S01]  /*1f70*/  SHFL.DOWN PT, R13, R16, 0x8, R5 ;  /* 0x09000000100d7989 */ /* 0x01042200000e0005 */
[----:B------:R-:W-:Y:S02]  /*1f80*/  IMAD.MOV.U32 R14, RZ, RZ, R16 ;  /* 0x000000ffff0e7224 */ /* 0x000fe400078e0010 */
[----:B------:R-:W-:Y:S01]  /*1f90*/  IMAD.MOV.U32 R10, RZ, RZ, R6 ;  /* 0x000000ffff0a7224 */ /* 0x000fe200078e0006 */
[----:B------:R2:W4:Y:S01]  /*1fa0*/  SHFL.DOWN PT, R2, R6, 0x8, R5 ;  /* 0x0900000006027989 */ /* 0x00052200000e0005 */
[----:B---3--:R-:W-:-:S03]  /*1fb0*/  IMAD.MOV.U32 R11, RZ, RZ, R7 ;  /* 0x000000ffff0b7224 */ /* 0x008fc600078e0007 */
[----:B------:R2:W3:Y:S01]  /*1fc0*/  SHFL.DOWN PT, R3, R7, 0x8, R5 ;  /* 0x0900000007037989 */ /* 0x0004e200000e0005 */
[----:B------:R-:W-:Y:S05]  /*1fd0*/  @P3 BRA `(.L_x_107) ;  /* 0x0000000000343947 */ /* 0x000fea0003800000 */
[----:B------:R-:W-:Y:S01]  /*1fe0*/  ISETP.NE.U32.AND P0, PT, R4, RZ, PT ;  /* 0x000000ff0400720c */ /* 0x000fe20003f05070 */
[----:B-1----:R-:W-:Y:S02]  /*1ff0*/  IMAD.MOV.U32 R12, RZ, RZ, R9 ;  /* 0x000000ffff0c7224 */ /* 0x002fe400078e0009 */
[----:B0-----:R-:W-:Y:S01]  /*2000*/  IMAD.MOV.U32 R14, RZ, RZ, R13 ;  /* 0x000000ffff0e7224 */ /* 0x001fe200078e000d */
[----:B------:R-:W-:Y:S01]  /*2010*/  ISETP.NE.AND.EX P0, PT, R16, RZ, PT, P0 ;  /* 0x000000ff1000720c */ /* 0x000fe20003f05300 */
[----:B----4-:R-:W-:Y:S02]  /*2020*/  IMAD.MOV.U32 R10, RZ, RZ, R2 ;  /* 0x000000ffff0a7224 */ /* 0x010fe400078e0002 */
[----:B---3--:R-:W-:-:S10]  /*2030*/  IMAD.MOV.U32 R11, RZ, RZ, R3 ;  /* 0x000000ffff0b7224 */ /* 0x008fd400078e0003 */
[----:B------:R-:W-:-:S06]  /*2040*/  @P0 DSETP.GT.AND P3, PT, R6, R2, PT ;  /* 0x000000020600022a */ /* 0x000fcc0003f64000 */
[----:B------:R-:W-:Y:S02]  /*2050*/  @P0 SEL R12, R9, R4, P3 ;  /* 0x00000004090c0207 */ /* 0x000fe40001800000 */
[----:B--2---:R-:W-:Y:S02]  /*2060*/  @P0 FSEL R4, R2, R6, P3 ;  /* 0x0000000602040208 */ /* 0x004fe40001800000 */
[----:B------:R-:W-:Y:S02]  /*2070*/  @P0 FSEL R7, R3, R7, P3 ;  /* 0x0000000703070208 */ /* 0x000fe40001800000 */
[----:B------:R-:W-:Y:S01]  /*2080*/  @P0 SEL R14, R13, R16, P3 ;  /* 0x000000100d0e0207 */ /* 0x000fe20001800000 */
[----:B------:R-:W-:Y:S02]  /*2090*/  @P0 IMAD.MOV.U32 R10, RZ, RZ, R4 ;  /* 0x000000ffff0a0224 */ /* 0x000fe400078e0004 */
[----:B------:R-:W-:-:S07]  /*20a0*/  @P0 IMAD.MOV.U32 R11, RZ, RZ, R7 ;  /* 0x000000ffff0b0224 */ /* 0x000fce00078e0007 */
.L_x_107:
[----:B------:R-:W-:Y:S05]  /*20b0*/  BSYNC.RECONVERGENT B1 ;  /* 0x0000000000017941 */ /* 0x000fea0003800200 */
.L_x_106:
[----:B0-----:R0:W0:Y:S01]  /*20c0*/  SHFL.DOWN PT, R13, R12, 0x10, R5 ;  /* 0x0a0000000c0d7989 */ /* 0x00102200000e0005 */
[----:B------:R-:W-:Y:S01]  /*20d0*/  BSSY.RECONVERGENT B1, `(.L_x_108) ;  /* 0x0000016000017945 */ /* 0x000fe20003800200 */
[----:B-1----:R-:W-:Y:S02]  /*20e0*/  IMAD.MOV.U32 R8, RZ, RZ, R12 ;  /* 0x000000ffff087224 */ /* 0x002fe400078e000c */
[----:B------:R1:W0:Y:S01]  /*20f0*/  SHFL.DOWN PT, R15, R14, 0x10, R5 ;  /* 0x0a0000000e0f7989 */ /* 0x00022200000e0005 */
[----:B------:R-:W-:Y:S02]  /*2100*/  IMAD.MOV.U32 R9, RZ, RZ, R14 ;  /* 0x000000ffff097224 */ /* 0x000fe400078e000e */
[----:B----4-:R-:W-:Y:S01]  /*2110*/  IMAD.MOV.U32 R2, RZ, RZ, R10 ;  /* 0x000000ffff027224 */ /* 0x010fe200078e000a */
[----:B--2---:R1:W2:Y:S01]  /*2120*/  SHFL.DOWN PT, R6, R10, 0x10, R5 ;  /* 0x0a0000000a067989 */ /* 0x0042a200000e0005 */
[----:B---3--:R-:W-:-:S03]  /*2130*/  IMAD.MOV.U32 R3, RZ, RZ, R11 ;  /* 0x000000ffff037224 */ /* 0x008fc600078e000b */
[----:B------:R1:W3:Y:S01]  /*2140*/  SHFL.DOWN PT, R7, R11, 0x10, R5 ;  /* 0x0a0000000b077989 */ /* 0x0002e200000e0005 */
[----:B------:R-:W-:Y:S05]  /*2150*/  @P2 BRA `(.L_x_109) ;  /* 0x0000000000342947 */ /* 0x000fea0003800000 */
[----:B------:R-:W-:Y:S01]  /*2160*/  ISETP.NE.U32.AND P0, PT, R12, RZ, PT ;  /* 0x000000ff0c00720c */ /* 0x000fe20003f05070 */
[----:B0-----:R-:W-:Y:S02]  /*2170*/  IMAD.MOV.U32 R8, RZ, RZ, R13 ;  /* 0x000000ffff087224 */ /* 0x001fe400078e000d */
[----:B------:R-:W-:Y:S01]  /*2180*/  IMAD.MOV.U32 R9, RZ, RZ, R15 ;  /* 0x000000ffff097224 */ /* 0x000fe200078e000f */
[----:B------:R-:W-:Y:S01]  /*2190*/  ISETP.NE.AND.EX P0, PT, R14, RZ, PT, P0 ;  /* 0x000000ff0e00720c */ /* 0x000fe20003f05300 */
[----:B--2---:R-:W-:Y:S02]  /*21a0*/  IMAD.MOV.U32 R2, RZ, RZ, R6 ;  /* 0x000000ffff027224 */ /* 0x004fe400078e0006 */
[----:B---3--:R-:W-:-:S10]  /*21b0*/  IMAD.MOV.U32 R3, RZ, RZ, R7 ;  /* 0x000000ffff037224 */ /* 0x008fd400078e0007 */
[----:B------:R-:W-:-:S06]  /*21c0*/  @P0 DSETP.GT.AND P2, PT, R10, R6, PT ;  /* 0x000000060a00022a */ /* 0x000fcc0003f44000 */
[----:B------:R-:W-:Y:S02]  /*21d0*/  @P0 FSEL R4, R6, R10, P2 ;  /* 0x0000000a06040208 */ /* 0x000fe40001000000 */
[----:B-1----:R-:W-:Y:S02]  /*21e0*/  @P0 FSEL R11, R7, R11, P2 ;  /* 0x0000000b070b0208 */ /* 0x002fe40001000000 */
[----:B------:R-:W-:Y:S01]  /*21f0*/  @P0 SEL R8, R13, R12, P2 ;  /* 0x0000000c0d080207 */ /* 0x000fe20001000000 */
[----:B------:R-:W-:Y:S01]  /*2200*/  @P0 IMAD.MOV.U32 R2, RZ, RZ, R4 ;  /* 0x000000ffff020224 */ /* 0x000fe200078e0004 */
[----:B------:R-:W-:Y:S01]  /*2210*/  @P0 SEL R9, R15, R14, P2 ;  /* 0x0000000e0f090207 */ /* 0x000fe20001000000 */
[----:B------:R-:W-:-:S07]  /*2220*/  @P0 IMAD.MOV.U32 R3, RZ, RZ, R11 ;  /* 0x000000ffff030224 */ /* 0x000fce00078e000b */
.L_x_109:
[----:B------:R-:W-:Y:S05]  /*2230*/  BSYNC.RECONVERGENT B1 ;  /* 0x0000000000017941 */ /* 0x000fea0003800200 */
.L_x_108:
[----:B------:R-:W-:Y:S04]  /*2240*/  BSSY.RECONVERGENT B1, `(.L_x_110) ;  /* 0x000000a000017945 */ /* 0x000fe80003800200 */
[----:B------:R-:W-:Y:S05]  /*2250*/  @P1 BRA `(.L_x_111) ;  /* 0x0000000000201947 */ /* 0x000fea0003800000 */
[----:B--2---:R-:W2:Y:S01]  /*2260*/  S2R R6, SR_CgaCtaId ;  /* 0x0000000000067919 */ /* 0x004ea20000008800 */
[----:B01----:R-:W-:Y:S02]  /*2270*/  MOV R5, 0x400 ;  /* 0x0000040000057802 */ /* 0x003fe40000000f00 */
[----:B------:R-:W-:-:S04]  /*2280*/  SHF.R.U32.HI R4, RZ, 0x1, R0 ;  /* 0x00000001ff047819 */ /* 0x000fc80000011600 */
[----:B------:R-:W-:Y:S02]  /*2290*/  LOP3.LUT R4, R4, 0x1f0, RZ, 0xc0, !PT ;  /* 0x000001f004047812 */ /* 0x000fe400078ec0ff */
[----:B--2---:R-:W-:-:S05]  /*22a0*/  LEA R5, R6, R5, 0x18 ;  /* 0x0000000506057211 */ /* 0x004fca00078ec0ff */
[----:B------:R-:W-:-:S05]  /*22b0*/  IMAD.IADD R5, R4, 0x1, R5 ;  /* 0x0000000104057824 */ /* 0x000fca00078e0205 */
[----:B------:R4:W-:Y:S04]  /*22c0*/  STS.64 [R5+0x8], R8 ;  /* 0x0000080805007388 */ /* 0x0009e80000000a00 */
[----:B------:R4:W-:Y:S02]  /*22d0*/  STS.64 [R5+0x10], R2 ;  /* 0x0000100205007388 */ /* 0x0009e40000000a00 */
.L_x_111:
[----:B------:R-:W-:Y:S05]  /*22e0*/  BSYNC.RECONVERGENT B1 ;  /* 0x0000000000017941 */ /* 0x000fea0003800200 */
.L_x_110:
[----:B------:R-:W-:Y:S01]  /*22f0*/  UISETP.GE.AND UP0, UPT, UR7, 0x21, UPT ;  /* 0x000000210700788c */ /* 0x000fe2000bf06270 */
[----:B------:R-:W-:Y:S05]  /*2300*/  BAR.SYNC.DEFER_BLOCKING 0x0 ;  /* 0x0000000000007b1d */ /* 0x000fea0000010000 */
[----:B------:R-:W-:-:S04]  /*2310*/  PLOP3.LUT P0, PT, PT, PT, UP0, 0x80, 0x8 ;  /* 0x000000000008781c */ /* 0x000fc80003f0f008 */
[----:B------:R-:W-:-:S13]  /*2320*/  ISETP.NE.OR P0, PT, R0, RZ, !P0 ;  /* 0x000000ff0000720c */ /* 0x000fda0004705670 */
[----:B------:R-:W-:Y:S05]  /*2330*/  @P0 BRA `(.L_x_99) ;  /* 0x0000002c00900947 */ /* 0x000fea0003800000 */
[----:B------:R-:W5:Y:S01]  /*2340*/  S2UR UR5, SR_CgaCtaId ;  /* 0x00000000000579c3 */ /* 0x000f620000008800 */
[----:B------:R-:W-:Y:S01]  /*2350*/  UMOV UR4, 0x400 ;  /* 0x0000040000047882 */ /* 0x000fe20000000000 */
[----:B------:R-:W-:Y:S01]  /*2360*/  UISETP.GE.U32.AND UP0, UPT, UR7, 0x41, UPT ;  /* 0x000000410700788c */ /* 0x000fe2000bf06070 */
[----:B------:R-:W-:Y:S01]  /*2370*/  ISETP.EQ.U32.AND P1, PT, R8, RZ, PT ;  /* 0x000000ff0800720c */ /* 0x000fe20003f22070 */
[----:B-----5:R-:W-:-:S09]  /*2380*/  ULEA UR4, UR5, UR4, 0x18 ;  /* 0x0000000405047291 */ /* 0x020fd2000f8ec0ff */
[----:B01234-:R-:W0:Y:S04]  /*2390*/  LDS.128 R4, [UR4+0x20] ;  /* 0x00002004ff047984 */ /* 0x01fe280008000c00 */
[----:B------:R-:W1:Y:S01]  /*23a0*/  LDS.64 R10, [UR4+0x18] ;  /* 0x00001804ff0a7984 */ /* 0x000e620008000a00 */
[----:B0-----:R-:W-:-:S06]  /*23b0*/  DSETP.GEU.AND P0, PT, R4, R2, PT ;  /* 0x000000020400722a */ /* 0x001fcc0003f0e000 */
[----:B------:R-:W-:-:S04]  /*23c0*/  ISETP.EQ.OR.EX P0, PT, R9, RZ, !P0, P1 ;  /* 0x000000ff0900720c */ /* 0x000fc80004702710 */
[----:B------:R-:W-:Y:S02]  /*23d0*/  FSEL R2, R4, R2, P0 ;  /* 0x0000000204027208 */ /* 0x000fe40000000000 */
[----:B------:R-:W-:Y:S02]  /*23e0*/  FSEL R3, R5, R3, P0 ;  /* 0x0000000305037208 */ /* 0x000fe40000000000 */
[----:B-1----:R-:W-:Y:S02]  /*23f0*/  SEL R8, R10, R8, P0 ;  /* 0x000000080a087207 */ /* 0x002fe40000000000 */
[----:B------:R-:W-:Y:S01]  /*2400*/  SEL R9, R11, R9, P0 ;  /* 0x000000090b097207 */ /* 0x000fe20000000000 */
[----:B------:R-:W-:Y:S06]  /*2410*/  BRA.U !UP0, `(.L_x_99) ;  /* 0x0000002d08587547 */ /* 0x000fec000b800000 */
[----:B------:R-:W0:Y:S01]  /*2420*/  LDS.128 R12, [UR4+0x30] ;  /* 0x00003004ff0c7984 */ /* 0x000e220008000c00 */
[----:B------:R-:W-:Y:S01]  /*2430*/  UISETP.GE.U32.AND UP0, UPT, UR7, 0x61, UPT ;  /* 0x000000610700788c */ /* 0x000fe2000bf06070 */
[----:B------:R-:W-:Y:S01]  /*2440*/  ISETP.EQ.U32.AND P1, PT, R8, RZ, PT ;  /* 0x000000ff0800720c */ /* 0x000fe20003f22070 */
[----:B0-----:R-:W-:-:S06]  /*2450*/  DSETP.GEU.AND P0, PT, R12, R2, PT ;  /* 0x000000020c00722a */ /* 0x001fcc0003f0e000 */
[----:B------:R-:W-:-:S04]  /*2460*/  ISETP.EQ.OR.EX P0, PT, R9, RZ, !P0, P1 ;  /* 0x000000ff0900720c */ /* 0x000fc80004702710 */
[----:B------:R-:W-:Y:S02]  /*2470*/  FSEL R2, R12, R2, P0 ;  /* 0x000000020c027208 */ /* 0x000fe40000000000 */
[----:B------:R-:W-:Y:S02]  /*2480*/  FSEL R3, R13, R3, P0 ;  /* 0x000000030d037208 */ /* 0x000fe40000000000 */
[----:B------:R-:W-:Y:S02]  /*2490*/  SEL R8, R6, R8, P0 ;  /* 0x0000000806087207 */ /* 0x000fe40000000000 */
        /* <DEDUP_REMOVED lines=33> */
[----:B------:R-:W-:Y:S01]  /*26b0*/  ISETP.EQ.U32.AND P1, PT, R8, RZ, PT ;  /* 0x000000ff0800720c */ /* 0x000fe20003f22070 */
[----:B------:R-:W-:Y:S01]  /*26c0*/  UISETP.GE.U32.AND UP0, UPT, UR7, 0xe1, UPT ;  /* 0x000000e10700788c */ /* 0x000fe2000bf06070 */
[----:B0-----:R-:W-:-:S06]  /*26d0*/  DSETP.GEU.AND P0, PT, R12, R2, PT ;  /* 0x000000020c00722a */ /* 0x001fcc0003f0e000 */
[----:B------:R-:W-:-:S04]  /*26e0*/  ISETP.EQ.OR.EX P0, PT, R9, RZ, !P0, P1 ;  /* 0x000000ff0900720c */ /* 0x000fc80004702710 */
[----:B------:R-:W-:Y:S02]  /*26f0*/  SEL R11, R6, R8, P0 ;  /* 0x00000008060b7207 */ /* 0x000fe40000000000 */
[----:B------:R-:W-:Y:S02]  /*2700*/  FSEL R4, R12, R2, P0 ;  /* 0x000000020c047208 */ /* 0x000fe40000000000 */
[----:B------:R-:W-:Y:S01]  /*2710*/  FSEL R5, R13, R3, P0 ;  /* 0x000000030d057208 */ /* 0x000fe20000000000 */
[----:B------:R-:W-:Y:S01]  /*2720*/  IMAD.MOV.U32 R8, RZ, RZ, R11 ;  /* 0x000000ffff087224 */ /* 0x000fe200078e000b */
[----:B------:R-:W-:Y:S01]  /*2730*/  SEL R6, R7, R9, P0 ;  /* 0x0000000907067207 */ /* 0x000fe20000000000 */
[----:B------:R-:W-:Y:S02]  /*2740*/  IMAD.MOV.U32 R2, RZ, RZ, R4 ;  /* 0x000000ffff027224 */ /* 0x000fe400078e0004 */
[----:B------:R-:W-:Y:S02]  /*2750*/  IMAD.MOV.U32 R3, RZ, RZ, R5 ;  /* 0x000000ffff037224 */ /* 0x000fe400078e0005 */
[----:B------:R-:W-:Y:S01]  /*2760*/  IMAD.MOV.U32 R9, RZ, RZ, R6 ;  /* 0x000000ffff097224 */ /* 0x000fe200078e0006 */
[----:B------:R-:W-:Y:S06]  /*2770*/  BRA.U !UP0, `(.L_x_99) ;  /* 0x0000002908807547 */ /* 0x000fec000b800000 */
        /* <DEDUP_REMOVED lines=12> */
.L_x_76:
[----:B------:R-:W0:Y:S01]  /*2840*/  S2R R0, SR_TID.X ;  /* 0x0000000000007919 */ /* 0x000e220000002100 */
[----:B------:R-:W1:Y:S01]  /*2850*/  LDC.64 R2, c[0x0][0x380] ;  /* 0x0000e000ff027b82 */ /* 0x000e620000000a00 */
[----:B------:R-:W2:Y:S01]  /*2860*/  LDCU UR8, c[0x0][0x3c0] ;  /* 0x00007800ff0877ac */ /* 0x000ea20008000800 */
[----:B0-----:R-:W-:-:S04]  /*2870*/  VIADD R13, R0, UR9 ;  /* 0x00000009000d7c36 */ /* 0x001fc80008000000 */
[----:B-1----:R-:W-:-:S05]  /*2880*/  IMAD.WIDE.U32 R12, R13, 0x10, R2 ;  /* 0x000000100d0c7825 */ /* 0x002fca00078e0002 */
[----:B------:R-:W3:Y:S04]  /*2890*/  LDG.E.64 R6, desc[UR14][R12.64] ;  /* 0x0000000e0c067981 */ /* 0x000ee8000c1e1b00 */
[----:B------:R-:W4:Y:S04]  /*28a0*/  LDG.E.64 R8, desc[UR14][R12.64+0x1008] ;  /* 0x0010080e0c087981 */ /* 0x000f28000c1e1b00 */
[----:B------:R-:W5:Y:S04]  /*28b0*/  LDG.E.64 R14, desc[UR14][R12.64+0x1000] ;  /* 0x0010000e0c0e7981 */ /* 0x000f68000c1e1b00 */
[----:B------:R-:W5:Y:S04]  /*28c0*/  LDG.E.64 R4, desc[UR14][R12.64+0x2008] ;  /* 0x0020080e0c047981 */ /* 0x000f68000c1e1b00 */
[----:B------:R-:W5:Y:S04]  /*28d0*/  LDG.E.64 R2, desc[UR14][R12.64+0x2000] ;  /* 0x0020000e0c027981 */ /* 0x000f68000c1e1b00 */
[----:B------:R-:W5:Y:S04]  /*28e0*/  LDG.E.64 R22, desc[UR14][R12.64+0x3008] ;  /* 0x0030080e0c167981 */ /* 0x000f68000c1e1b00 */
[----:B------:R-:W5:Y:S01]  /*28f0*/  LDG.E.64 R18, desc[UR14][R12.64+0x3000] ;  /* 0x0030000e0c127981 */ /* 0x000f62000c1e1b00 */
[----:B---3--:R-:W-:-:S04]  /*2900*/  ISETP.NE.U32.AND P0, PT, R6, RZ, PT ;  /* 0x000000ff0600720c */ /* 0x008fc80003f05070 */
[----:B------:R-:W-:-:S13]  /*2910*/  ISETP.NE.AND.EX P0, PT, R7, RZ, PT, P0 ;  /* 0x000000ff0700720c */ /* 0x000fda0003f05300 */
[----:B------:R-:W4:Y:S01]  /*2920*/  @P0 LDG.E.64 R10, desc[UR14][R12.64+0x8] ;  /* 0x0000080e0c0a0981 */ /* 0x000f22000c1e1b00 */
[----:B--2---:R-:W-:-:S04]  /*2930*/  USHF.L.U32 UR16, UR8, 0xa, URZ ;  /* 0x0000000a08107899 */ /* 0x004fc800080006ff */
[----:B------:R-:W-:Y:S02]  /*2940*/  USHF.R.S32.HI UR4, URZ, 0x1f, UR16 ;  /* 0x0000001fff047899 */ /* 0x000fe40008011410 */
[----:B------:R-:W-:-:S04]  /*2950*/  UISETP.GE.U32.AND UP0, UPT, UR5, UR16, UPT ;  /* 0x000000100500728c */ /* 0x000fc8000bf06070 */
[----:B------:R-:W-:Y:S01]  /*2960*/  UISETP.GE.U32.AND.EX UP0, UPT, UR10, UR4, UPT, UP0 ;  /* 0x000000040a00728c */ /* 0x000fe2000bf06100 */
[----:B----4-:R-:W-:-:S06]  /*2970*/  @P0 DSETP.GEU.AND P2, PT, R8, R10, PT ;  /* 0x0000000a0800022a */ /* 0x010fcc0003f4e000 */
[----:B-----5:R-:W-:Y:S02]  /*2980*/  @P0 SEL R14, R14, R6, !P2 ;  /* 0x000000060e0e0207 */ /* 0x020fe40005000000 */
[----:B------:R-:W-:Y:S02]  /*2990*/  @P0 SEL R15, R15, R7, !P2 ;  /* 0x000000070f0f0207 */ /* 0x000fe40005000000 */
[----:B------:R-:W-:Y:S02]  /*29a0*/  ISETP.NE.U32.AND P1, PT, R14, RZ, PT ;  /* 0x000000ff0e00720c */ /* 0x000fe40003f25070 */
[----:B------:R-:W-:Y:S02]  /*29b0*/  @P0 FSEL R6, R8, R10, !P2 ;  /* 0x0000000a08060208 */ /* 0x000fe40005000000 */
[----:B------:R-:W-:Y:S02]  /*29c0*/  ISETP.NE.AND.EX P1, PT, R15, RZ, PT, P1 ;  /* 0x000000ff0f00720c */ /* 0x000fe40003f25310 */
[----:B------:R-:W-:Y:S01]  /*29d0*/  @P0 FSEL R11, R9, R11, !P2 ;  /* 0x0000000b090b0208 */ /* 0x000fe20005000000 */
[----:B------:R-:W-:-:S04]  /*29e0*/  @P0 IMAD.MOV.U32 R8, RZ, RZ, R6 ;  /* 0x000000ffff080224 */ /* 0x000fc800078e0006 */
[----:B------:R-:W-:-:S06]  /*29f0*/  @P0 IMAD.MOV.U32 R9, RZ, RZ, R11 ;  /* 0x000000ffff090224 */ /* 0x000fcc00078e000b */
[----:B------:R-:W-:-:S06]  /*2a00*/  @P1 DSETP.GEU.AND P2, PT, R4, R8, PT ;  /* 0x000000080400122a */ /* 0x000fcc0003f4e000 */
[----:B------:R-:W-:Y:S02]  /*2a10*/  @P1 SEL R2, R2, R14, !P2 ;  /* 0x0000000e02021207 */ /* 0x000fe40005000000 */
        /* <DEDUP_REMOVED lines=8> */
[----:B------:R-:W-:Y:S02]  /*2aa0*/  @P0 FSEL R4, R22, R4, !P1 ;  /* 0x0000000416040208 */ /* 0x000fe40004800000 */
[----:B------:R-:W-:Y:S02]  /*2ab0*/  @P0 FSEL R5, R23, R5, !P1 ;  /* 0x0000000517050208 */ /* 0x000fe40004800000 */
[----:B------:R-:W-:Y:S01]  /*2ac0*/  @P0 SEL R18, R18, R2, !P1 ;  /* 0x0000000212120207 */ /* 0x000fe20004800000 */
[----:B------:R-:W-:Y:S01]  /*2ad0*/  @P0 IMAD.MOV.U32 R22, RZ, RZ, R4 ;  /* 0x000000ffff160224 */ /* 0x000fe200078e0004 */
[----:B------:R-:W-:Y:S01]  /*2ae0*/  @P0 SEL R19, R19, R3, !P1 ;  /* 0x0000000313130207 */ /* 0x000fe20004800000 */
[----:B------:R-:W-:Y:S01]  /*2af0*/  @P0 IMAD.MOV.U32 R23, RZ, RZ, R5 ;  /* 0x000000ffff170224 */ /* 0x000fe200078e0005 */
[----:B------:R-:W-:Y:S06]  /*2b00*/  BRA.U !UP0, `(.L_x_112) ;  /* 0x00000015087c7547 */ /* 0x000fec000b800000 */
[----:B------:R-:W0:Y:S01]  /*2b10*/  LDCU.64 UR22, c[0x0][0x380] ;  /* 0x00007000ff1677ac */ /* 0x000e220008000a00 */
[----:B------:R-:W-:Y:S01]  /*2b20*/  IMAD.U32 R11, RZ, RZ, UR16 ;  /* 0x00000010ff0b7e24 */ /* 0x000fe2000f8e00ff */
[----:B------:R-:W-:Y:S01]  /*2b30*/  LOP3.LUT R2, RZ, R0, RZ, 0x33, !PT ;  /* 0x00000000ff027212 */ /* 0x000fe200078e33ff */
[----:B------:R-:W-:Y:S01]  /*2b40*/  IMAD.U32 R3, RZ, RZ, UR16 ;  /* 0x00000010ff037e24 */ /* 0x000fe2000f8e00ff */
[----:B------:R-:W-:Y:S01]  /*2b50*/  UIADD3 UR20, UP0, UPT, UR9, UR16, URZ ;  /* 0x0000001009147290 */ /* 0x000fe2000ff1e0ff */
[----:B------:R-:W-:Y:S01]  /*2b60*/  IMAD.MOV.U32 R7, RZ, RZ, R18 ;  /* 0x000000ffff077224 */ /* 0x000fe200078e0012 */
[----:B------:R-:W-:Y:S01]  /*2b70*/  UIADD3 UR18, UP1, UPT, UR6, -0x400, URZ ;  /* 0xfffffc0006127890 */ /* 0x000fe2000ff3e0ff */
[----:B------:R-:W-:Y:S01]  /*2b80*/  IADD3 R11, P0, P1, R0, UR9, R11 ;  /* 0x00000009000b7c10 */ /* 0x000fe2000f91e00b */
[----:B------:R-:W-:Y:S01]  /*2b90*/  UIADD3.X UR5, UPT, UPT, URZ, UR4, URZ, UP0, !UPT ;  /* 0x00000004ff057290 */ /* 0x000fe200087fe4ff */
[----:B------:R-:W-:Y:S01]  /*2ba0*/  IADD3 R2, PT, PT, -R3, UR6, R2 ;  /* 0x0000000603027c10 */ /* 0x000fe2000fffe102 */
[----:B------:R-:W-:Y:S01]  /*2bb0*/  UIADD3.X UR19, UPT, UPT, UR7, -0x1, URZ, UP1, !UPT ;  /* 0xffffffff07137890 */ /* 0x000fe20008ffe4ff */
[----:B------:R-:W-:Y:S01]  /*2bc0*/  IADD3.X R4, PT, PT, RZ, UR4, RZ, P0, P1 ;  /* 0x00000004ff047c10 */ /* 0x000fe200087e24ff */
[----:B------:R-:W-:Y:S01]  /*2bd0*/  UISETP.GT.U32.AND UP0, UPT, UR20, UR18, UPT ;  /* 0x000000121400728c */ /* 0x000fe2000bf04070 */
[----:B------:R-:W-:Y:S01]  /*2be0*/  IMAD.MOV.U32 R6, RZ, RZ, R19 ;  /* 0x000000ffff067224 */ /* 0x000fe200078e0013 */
[----:B------:R-:W1:Y:S01]  /*2bf0*/  LDCU UR10, c[0x0][0x3c0] ;  /* 0x00007800ff0a77ac */ /* 0x000e620008000800 */
[----:B------:R-:W-:-:S02]  /*2c00*/  IMAD.MOV.U32 R8, RZ, RZ, R22 ;  /* 0x000000ffff087224 */ /* 0x000fc400078e0016 */
[----:B------:R-:W-:Y:S01]  /*2c10*/  IMAD.MOV.U32 R9, RZ, RZ, R23 ;  /* 0x000000ffff097224 */ /* 0x000fe200078e0017 */
[----:B------:R-:W-:Y:S01]  /*2c20*/  UISETP.GT.U32.AND.EX UP0, UPT, UR5, UR19, UPT, UP0 ;  /* 0x000000130500728c */ /* 0x000fe2000bf04100 */
[C---:B0-----:R-:W-:Y:S01]  /*2c30*/  LEA R10, P0, R11.reuse, UR22, 0x4 ;  /* 0x000000160b0a7c11 */ /* 0x041fe2000f8020ff */
[----:B------:R-:W-:Y:S01]  /*2c40*/  IMAD.U32 R3, RZ, RZ, UR16 ;  /* 0x00000010ff037e24 */ /* 0x000fe2000f8e00ff */
[----:B------:R-:W0:Y:S01]  /*2c50*/  LDCU.64 UR24, c[0x0][0x380] ;  /* 0x00007000ff1877ac */ /* 0x000e220008000a00 */
[----:B------:R-:W-:Y:S01]  /*2c60*/  VIADD R24, R2, -UR9 ;  /* 0x8000000902187c36 */ /* 0x000fe20008000000 */
[----:B------:R-:W-:Y:S02]  /*2c70*/  LEA.HI.X R11, R11, UR23, R4, 0x4, P0 ;  /* 0x000000170b0b7c11 */ /* 0x000fe400080f2404 */
[----:B------:R-:W-:Y:S01]  /*2c80*/  IADD3 R10, P0, PT, R10, 0x4000, RZ ;  /* 0x000040000a0a7810 */ /* 0x000fe20007f1e0ff */
[----:B------:R-:W2:Y:S04]  /*2c90*/  LDCU.64 UR12, c[0x0][0x3b8] ;  /* 0x00007700ff0c77ac */ /* 0x000ea80008000a00 */
[----:B------:R-:W-:Y:S01]  /*2ca0*/  IMAD.X R11, RZ, RZ, R11, P0 ;  /* 0x000000ffff0b7224 */ /* 0x000fe200000e060b */
[----:B------:R-:W-:Y:S01]  /*2cb0*/  UMOV UR4, URZ ;  /* 0x000000ff00047c82 */ /* 0x000fe20008000000 */
[----:B-1----:R-:W-:Y:S06]  /*2cc0*/  BRA.U UP0, `(.L_x_113) ;  /* 0x0000000500207547 */ /* 0x002fec000b800000 */
.L_x_114:
[----:B------:R-:W-:-:S05]  /*2cd0*/  IADD3 R2, P0, PT, R0, UR20, RZ ;  /* 0x0000001400027c10 */ /* 0x000fca000ff1e0ff */
[----:B------:R-:W-:Y:S01]  /*2ce0*/  IMAD.X R3, RZ, RZ, UR5, P0 ;  /* 0x00000005ff037e24 */ /* 0x000fe200080e06ff */
[----:B0-----:R-:W-:-:S04]  /*2cf0*/  LEA R26, P0, R2, UR24, 0x4 ;  /* 0x00000018021a7c11 */ /* 0x001fc8000f8020ff */
[----:B------:R-:W-:-:S05]  /*2d00*/  LEA.HI.X R27, R2, UR25, R3, 0x4, P0 ;  /* 0x00000019021b7c11 */ /* 0x000fca00080f2403 */
[----:B------:R-:W3:Y:S04]  /*2d10*/  LDG.E.64 R2, desc[UR14][R26.64+0x8] ;  /* 0x0000080e1a027981 */ /* 0x000ee8000c1e1b00 */
[----:B------:R-:W4:Y:S04]  /*2d20*/  LDG.E.64 R4, desc[UR14][R26.64] ;  /* 0x0000000e1a047981 */ /* 0x000f28000c1e1b00 */
[----:B------:R-:W5:Y:S04]  /*2d30*/  LDG.E.64 R12, desc[UR14][R26.64+0x1008] ;  /* 0x0010080e1a0c7981 */ /* 0x000f68000c1e1b00 */
[----:B------:R-:W5:Y:S04]  /*2d40*/  LDG.E.64 R14, desc[UR14][R26.64+0x1000] ;  /* 0x0010000e1a0e7981 */ /* 0x000f68000c1e1b00 */
[----:B------:R-:W5:Y:S04]  /*2d50*/  LDG.E.64 R16, desc[UR14][R26.64+0x2008] ;  /* 0x0020080e1a107981 */ /* 0x000f68000c1e1b00 */
[----:B------:R-:W5:Y:S04]  /*2d60*/  LDG.E.64 R20, desc[UR14][R26.64+0x2000] ;  /* 0x0020000e1a147981 */ /* 0x000f68000c1e1b00 */
[----:B------:R-:W5:Y:S04]  /*2d70*/  LDG.E.64 R22, desc[UR14][R26.64+0x3008] ;  /* 0x0030080e1a167981 */ /* 0x000f68000c1e1b00 */
[----:B------:R-:W5:Y:S01]  /*2d80*/  LDG.E.64 R18, desc[UR14][R26.64+0x3000] ;  /* 0x0030000e1a127981 */ /* 0x000f62000c1e1b00 */
[----:B------:R-:W-:Y:S01]  /*2d90*/  ISETP.NE.U32.AND P0, PT, R7, RZ, PT ;  /* 0x000000ff0700720c */ /* 0x000fe20003f05070 */
[----:B--2---:R-:W-:Y:S01]  /*2da0*/  UMOV UR6, UR12 ;  /* 0x0000000c00067c82 */ /* 0x004fe20008000000 */
[----:B------:R-:W-:Y:S01]  /*2db0*/  UMOV UR8, UR10 ;  /* 0x0000000a00087c82 */ /* 0x000fe20008000000 */
[----:B------:R-:W-:Y:S01]  /*2dc0*/  UIADD3 UR16, UP0, UPT, -UR20, UR6, URZ ;  /* 0x0000000614107290 */ /* 0x000fe2000ff1e1ff */
[----:B------:R-:W-:Y:S01]  /*2dd0*/  ISETP.NE.AND.EX P0, PT, R6, RZ, PT, P0 ;  /* 0x000000ff0600720c */ /* 0x000fe20003f05300 */
[----:B------:R-:W-:Y:S01]  /*2de0*/  USHF.L.U32 UR21, UR8, 0xa, URZ ;  /* 0x0000000a08157899 */ /* 0x000fe200080006ff */
[----:B------:R-:W-:-:S02]  /*2df0*/  UMOV UR7, UR13 ;  /* 0x0000000d00077c82 */ /* 0x000fc40008000000 */
[----:B------:R-:W-:Y:S02]  /*2e00*/  UIADD3.X UR17, UPT, UPT, ~UR5, UR7, URZ, UP0, !UPT ;  /* 0x0000000705117290 */ /* 0x000fe400087fe5ff */
[----:B------:R-:W-:Y:S02]  /*2e10*/  USHF.R.S32.HI UR9, URZ, 0x1f, UR21 ;  /* 0x0000001fff097899 */ /* 0x000fe40008011415 */
[----:B------:R-:W-:-:S04]  /*2e20*/  UISETP.GE.U32.AND UP0, UPT, UR16, UR21, UPT ;  /* 0x000000151000728c */ /* 0x000fc8000bf06070 */
[----:B------:R-:W-:Y:S01]  /*2e30*/  UISETP.GE.U32.AND.EX UP0, UPT, UR17, UR9, UPT, UP0 ;  /* 0x000000091100728c */ /* 0x000fe2000bf06100 */
        /* <DEDUP_REMOVED lines=9> */
[----:B-----5:R-:W-:-:S06]  /*2ed0*/  @P1 DSETP.GEU.AND P2, PT, R12, R2, PT ;  /* 0x000000020c00122a */ /* 0x020fcc0003f4e000 */
        /* <DEDUP_REMOVED lines=25> */
[----:B------:R-:W-:Y:S02]  /*3070*/  UIADD3 UR20, UP0, UPT, UR21, UR20, URZ ;  /* 0x0000001415147290 */ /* 0x000fe4000ff1e0ff */
[----:B------:R-:W-:Y:S01]  /*3080*/  IMAD.U32 R3, RZ, RZ, UR21 ;  /* 0x00000015ff037e24 */ /* 0x000fe2000f8e00ff */
[----:B------:R-:W-:Y:S01]  /*3090*/  UIADD3 UR4, UPT, UPT, UR4, 0x1, URZ ;  /* 0x0000000104047890 */ /* 0x000fe2000fffe0ff */
[----:B------:R-:W-:Y:S01]  /*30a0*/  IMAD.MOV.U32 R7, RZ, RZ, R18 ;  /* 0x000000ffff077224 */ /* 0x000fe200078e0012 */
[----:B------:R-:W-:Y:S01]  /*30b0*/  UIADD3.X UR5, UPT, UPT, UR9, UR5, URZ, UP0, !UPT ;  /* 0x0000000509057290 */ /* 0x000fe200087fe4ff */
[----:B------:R-:W-:Y:S01]  /*30c0*/  IMAD.WIDE R10, R3, 0x10, R10 ;  /* 0x00000010030a7825 */ /* 0x000fe200078e020a */
[----:B------:R-:W-:-:S03]  /*30d0*/  UISETP.GT.U32.AND UP0, UPT, UR20, UR18, UPT ;  /* 0x000000121400728c */ /* 0x000fc6000bf04070 */
[----:B------:R-:W-:Y:S01]  /*30e0*/  IMAD.MOV.U32 R6, RZ, RZ, R19 ;  /* 0x000000ffff067224 */ /* 0x000fe200078e0013 */
[----:B------:R-:W-:Y:S01]  /*30f0*/  UISETP.GT.U32.AND.EX UP0, UPT, UR5, UR19, UPT, UP0 ;  /* 0x000000130500728c */ /* 0x000fe2000bf04100 */
[----:B------:R-:W-:Y:S02]  /*3100*/  VIADD R24, R24, -UR21 ;  /* 0x8000001518187c36 */ /* 0x000fe40008000000 */
[----:B------:R-:W-:Y:S02]  /*3110*/  IMAD.MOV.U32 R8, RZ, RZ, R22 ;  /* 0x000000ffff087224 */ /* 0x000fe400078e0016 */
[----:B------:R-:W-:-:S04]  /*3120*/  IMAD.MOV.U32 R9, RZ, RZ, R23 ;  /* 0x000000ffff097224 */ /* 0x000fc800078e0017 */
[----:B------:R-:W-:Y:S05]  /*3130*/  BRA.U !UP0, `(.L_x_114) ;  /* 0xfffffff908e47547 */ /* 0x000fea000b83ffff */
[----:B------:R-:W-:-:S07]  /*3140*/  IMAD.U32 R3, RZ, RZ, UR21 ;  /* 0x00000015ff037e24 */ /* 0x000fce000f8e00ff */
.L_x_113:
[----:B------:R-:W-:Y:S01]  /*3150*/  UIADD3 UR9, UPT, UPT, -UR20, UR6, URZ ;  /* 0x0000000614097290 */ /* 0x000fe2000fffe1ff */
[----:B------:R-:W-:Y:S01]  /*3160*/  IMAD.U32 R2, RZ, RZ, UR5 ;  /* 0x00000005ff027e24 */ /* 0x000fe2000f8e00ff */
[----:B------:R-:W-:Y:S01]  /*3170*/  UISETP.GE.U32.AND UP0, UPT, UR20, UR6, UPT ;  /* 0x000000061400728c */ /* 0x000fe2000bf06070 */
[----:B------:R-:W-:Y:S01]  /*3180*/  BSSY.RECONVERGENT B1, `(.L_x_112) ;  /* 0x00000f7000017945 */ /* 0x000fe20003800200 */
[----:B------:R-:W-:Y:S02]  /*3190*/  IMAD.MOV.U32 R22, RZ, RZ, R8 ;  /* 0x000000ffff167224 */ /* 0x000fe400078e0008 */
[----:B------:R-:W-:Y:S01]  /*31a0*/  ISETP.GE.AND P0, PT, R0, UR9, PT ;  /* 0x0000000900007c0c */ /* 0x000fe2000bf06270 */
[----:B------:R-:W-:Y:S01]  /*31b0*/  IMAD.MOV.U32 R23, RZ, RZ, R9 ;  /* 0x000000ffff177224 */ /* 0x000fe200078e0009 */
[----:B------:R-:W-:Y:S01]  /*31c0*/  PLOP3.LUT P1, PT, PT, PT, UP0, 0x80, 0x8 ;  /* 0x000000000008781c */ /* 0x000fe20003f2f008 */
[----:B------:R-:W-:Y:S02]  /*31d0*/  IMAD.MOV.U32 R18, RZ, RZ, R7 ;  /* 0x000000ffff127224 */ /* 0x000fe400078e0007 */
[----:B------:R-:W-:Y:S01]  /*31e0*/  IMAD.MOV.U32 R19, RZ, RZ, R6 ;  /* 0x000000ffff137224 */ /* 0x000fe200078e0006 */
[----:B------:R-:W-:-:S13]  /*31f0*/  ISETP.GE.U32.OR.EX P0, PT, R2, UR7, P0, P1 ;  /* 0x0000000702007c0c */ /* 0x000fda0008706510 */
[----:B------:R-:W-:Y:S05]  /*3200*/  @P0 BRA `(.L_x_115) ;  /* 0x0000000c00b80947 */ /* 0x000fea0003800000 */
[----:B------:R-:W-:Y:S01]  /*3210*/  LOP3.LUT R2, RZ, R0, RZ, 0x33, !PT ;  /* 0x00000000ff027212 */ /* 0x000fe200078e33ff */
[----:B------:R-:W-:Y:S01]  /*3220*/  USHF.L.U32 UR9, UR11, 0xa, URZ ;  /* 0x0000000a0b097899 */ /* 0x000fe200080006ff */
[----:B------:R-:W-:Y:S01]  /*3230*/  BSSY.RECONVERGENT B2, `(.L_x_116) ;  /* 0x0000078000027945 */ /* 0x000fe20003800200 */
[----:B------:R-:W-:Y:S01]  /*3240*/  UIMAD UR7, UR4, UR8, URZ ;  /* 0x00000008040772a4 */ /* 0x000fe2000f8e02ff */
[----:B------:R-:W-:Y:S02]  /*3250*/  IMAD.MOV.U32 R22, RZ, RZ, R8 ;  /* 0x000000ffff167224 */ /* 0x000fe400078e0008 */
[----:B------:R-:W-:Y:S02]  /*3260*/  VIADD R2, R2, UR6 ;  /* 0x0000000602027c36 */ /* 0x000fe40008000000 */
[----:B------:R-:W-:Y:S02]  /*3270*/  IMAD.MOV.U32 R23, RZ, RZ, R9 ;  /* 0x000000ffff177224 */ /* 0x000fe400078e0009 */
[----:B------:R-:W-:Y:S01]  /*3280*/  IMAD.U32 R4, RZ, RZ, UR7 ;  /* 0x00000007ff047e24 */ /* 0x000fe2000f8e00ff */
[----:B------:R-:W-:Y:S01]  /*3290*/  IADD3 R3, PT, PT, R2, -UR9, -R3 ;  /* 0x8000000902037c10 */ /* 0x000fe2000fffe803 */
[----:B------:R-:W-:-:S02]  /*32a0*/  IMAD.MOV.U32 R18, RZ, RZ, R7 ;  /* 0x000000ffff127224 */ /* 0x000fc400078e0007 */
[----:B------:R-:W-:Y:S02]  /*32b0*/  IMAD.MOV.U32 R19, RZ, RZ, R6 ;  /* 0x000000ffff137224 */ /* 0x000fe400078e0006 */
[----:B------:R-:W-:-:S05]  /*32c0*/  IMAD R5, R4, -0x400, R3 ;  /* 0xfffffc0004057824 */ /* 0x000fca00078e0203 */
[C---:B------:R-:W-:Y:S02]  /*32d0*/  ISETP.GE.U32.AND P0, PT, R5.reuse, 0x700, PT ;  /* 0x000007000500780c */ /* 0x040fe40003f06070 */
[----:B------:R-:W-:Y:S01]  /*32e0*/  LEA.HI R3, R5, 0x1, RZ, 0x18 ;  /* 0x0000000105037811 */ /* 0x000fe200078fc0ff */
[----:B------:R-:W-:-:S03]  /*32f0*/  IMAD.MOV.U32 R5, RZ, RZ, R0 ;  /* 0x000000ffff057224 */ /* 0x000fc600078e0000 */
[----:B------:R-:W-:-:S04]  /*3300*/  LOP3.LUT R4, R3, 0x7, RZ, 0xc0, !PT ;  /* 0x0000000703047812 */ /* 0x000fc800078ec0ff */
[----:B------:R-:W-:-:S03]  /*3310*/  ISETP.NE.AND P2, PT, R4, RZ, PT ;  /* 0x000000ff0400720c */ /* 0x000fc60003f45270 */
[----:B------:R-:W-:Y:S10]  /*3320*/  @!P0 BRA `(.L_x_117) ;  /* 0x0000000400a08947 */ /* 0x000ff40003800000 */
[----:B------:R-:W-:Y:S01]  /*3330*/  LEA.HI R24, R24, 0x1, RZ, 0x18 ;  /* 0x0000000118187811 */ /* 0x000fe200078fc0ff */
[----:B------:R-:W-:Y:S02]  /*3340*/  IMAD.MOV.U32 R19, RZ, RZ, R6 ;  /* 0x000000ffff137224 */ /* 0x000fe400078e0006 */
[----:B------:R-:W-:Y:S01]  /*3350*/  IMAD.MOV.U32 R22, RZ, RZ, R8 ;  /* 0x000000ffff167224 */ /* 0x000fe200078e0008 */
[----:B------:R-:W-:Y:S01]  /*3360*/  LOP3.LUT R24, R24, 0x1fffff8, RZ, 0xc0, !PT ;  /* 0x01fffff818187812 */ /* 0x000fe200078ec0ff */
[----:B------:R-:W-:Y:S02]  /*3370*/  IMAD.MOV.U32 R23, RZ, RZ, R9 ;  /* 0x000000ffff177224 */ /* 0x000fe400078e0009 */
[----:B------:R-:W-:Y:S02]  /*3380*/  IMAD.MOV.U32 R5, RZ, RZ, R0 ;  /* 0x000000ffff057224 */ /* 0x000fe400078e0000 */
[----:B------:R-:W-:Y:S02]  /*3390*/  IMAD.MOV.U32 R18, RZ, RZ, R7 ;  /* 0x000000ffff127224 */ /* 0x000fe400078e0007 */
[----:B------:R-:W-:-:S07]  /*33a0*/  IMAD.MOV R6, RZ, RZ, -R24 ;  /* 0x000000ffff067224 */ /* 0x000fce00078e0a18 */
.L_x_118:
[----:B------:R-:W-:Y:S02]  /*33b0*/  IMAD.MOV.U32 R8, RZ, RZ, R10 ;  /* 0x000000ffff087224 */ /* 0x000fe400078e000a */
[----:B------:R-:W-:-:S05]  /*33c0*/  IMAD.MOV.U32 R9, RZ, RZ, R11 ;  /* 0x000000ffff097224 */ /* 0x000fca00078e000b */
[----:B------:R-:W3:Y:S04]  /*33d0*/  LDG.E.64 R28, desc[UR14][R8.64+-0x3ff8] ;  /* 0xffc0080e081c7981 */ /* 0x000ee8000c1e1b00 */
[----:B------:R-:W4:Y:S04]  /*33e0*/  LDG.E.64 R12, desc[UR14][R8.64+-0x4000] ;  /* 0xffc0000e080c7981 */ /* 0x000f28000c1e1b00 */
[----:B------:R-:W5:Y:S04]  /*33f0*/  LDG.E.64 R26, desc[UR14][R8.64+-0x2ff8] ;  /* 0xffd0080e081a7981 */ /* 0x000f68000c1e1b00 */
[----:B------:R-:W2:Y:S04]  /*3400*/  LDG.E.64 R20, desc[UR14][R8.64+-0x3000] ;  /* 0xffd0000e08147981 */ /* 0x000ea8000c1e1b00 */
[----:B------:R-:W2:Y:S01]  /*3410*/  LDG.E.64 R24, desc[UR14][R8.64+-0x1ff8] ;  /* 0xffe0080e08187981 */ /* 0x000ea2000c1e1b00 */
[----:B------:R-:W-:-:S03]  /*3420*/  ISETP.NE.U32.AND P0, PT, R18, RZ, PT ;  /* 0x000000ff1200720c */ /* 0x000fc60003f05070 */
[----:B------:R-:W2:Y:S01]  /*3430*/  LDG.E.64 R16, desc[UR14][R8.64+-0x2000] ;  /* 0xffe0000e08107981 */ /* 0x000ea2000c1e1b00 */
[----:B------:R-:W-:-:S03]  /*3440*/  ISETP.NE.AND.EX P0, PT, R19, RZ, PT, P0 ;  /* 0x000000ff1300720c */ /* 0x000fc60003f05300 */
[----:B------:R-:W2:Y:S04]  /*3450*/  LDG.E.64 R14, desc[UR14][R8.64+-0xff8] ;  /* 0xfff0080e080e7981 */ /* 0x000ea8000c1e1b00 */
[----:B------:R-:W2:Y:S06]  /*3460*/  LDG.E.64 R10, desc[UR14][R8.64+0x8] ;  /* 0x0000080e080a7981 */ /* 0x000eac000c1e1b00 */
[----:B---3--:R-:W-:-:S06]  /*3470*/  @P0 DSETP.GEU.AND P1, PT, R28, R22, PT ;  /* 0x000000161c00022a */ /* 0x008fcc0003f2e000 */
[----:B----4-:R-:W-:Y:S02]  /*3480*/  @P0 SEL R12, R12, R18, !P1 ;  /* 0x000000120c0c0207 */ /* 0x010fe40004800000 */
[----:B------:R-:W-:Y:S02]  /*3490*/  @P0 SEL R13, R13, R19, !P1 ;  /* 0x000000130d0d0207 */ /* 0x000fe40004800000 */
[----:B------:R-:W3:Y:S01]  /*34a0*/  LDG.E.64 R18, desc[UR14][R8.64+-0x1000] ;  /* 0xfff0000e08127981 */ /* 0x000ee2000c1e1b00 */
[----:B------:R-:W-:Y:S02]  /*34b0*/  @P0 FSEL R7, R28, R22, !P1 ;  /* 0x000000161c070208 */ /* 0x000fe40004800000 */
[----:B------:R-:W-:Y:S02]  /*34c0*/  @P0 FSEL R22, R29, R23, !P1 ;  /* 0x000000171d160208 */ /* 0x000fe40004800000 */
[----:B------:R-:W-:-:S04]  /*34d0*/  ISETP.NE.U32.AND P1, PT, R12, RZ, PT ;  /* 0x000000ff0c00720c */ /* 0x000fc80003f25070 */
[----:B------:R-:W-:Y:S01]  /*34e0*/  ISETP.NE.AND.EX P1, PT, R13, RZ, PT, P1 ;  /* 0x000000ff0d00720c */ /* 0x000fe20003f25310 */
[----:B------:R-:W-:Y:S02]  /*34f0*/  @P0 IMAD.MOV.U32 R28, RZ, RZ, R7 ;  /* 0x000000ffff1c0224 */ /* 0x000fe400078e0007 */
[----:B------:R-:W-:Y:S02]  /*3500*/  @P0 IMAD.MOV.U32 R29, RZ, RZ, R22 ;  /* 0x000000ffff1d0224 */ /* 0x000fe400078e0016 */
[----:B------:R-:W4:Y:S08]  /*3510*/  LDG.E.64 R22, desc[UR14][R8.64+0x3008] ;  /* 0x0030080e08167981 */ /* 0x000f30000c1e1b00 */
[----:B-----5:R-:W-:-:S06]  /*3520*/  @P1 DSETP.GEU.AND P0, PT, R26, R28, PT ;  /* 0x0000001c1a00122a */ /* 0x020fcc0003f0e000 */
[----:B--2---:R-:W-:Y:S02]  /*3530*/  @P1 SEL R20, R20, R12, !P0 ;  /* 0x0000000c14141207 */ /* 0x004fe40004000000 */
[----:B------:R-:W-:Y:S02]  /*3540*/  @P1 SEL R21, R21, R13, !P0 ;  /* 0x0000000d15151207 */ /* 0x000fe40004000000 */
[----:B------:R-:W2:Y:S01]  /*3550*/  LDG.E.64 R12, desc[UR14][R8.64] ;  /* 0x0000000e080c7981 */ /* 0x000ea2000c1e1b00 */
[----:B------:R-:W-:Y:S02]  /*3560*/  @P1 FSEL R7, R26, R28, !P0 ;  /* 0x0000001c1a071208 */ /* 0x000fe40004000000 */
[----:B------:R-:W-:Y:S02]  /*3570*/  @P1 FSEL R28, R27, R29, !P0 ;  /* 0x0000001d1b1c1208 */ /* 0x000fe40004000000 */
[----:B------:R-:W-:-:S04]  /*3580*/  ISETP.NE.U32.AND P0, PT, R20, RZ, PT ;  /* 0x000000ff1400720c */ /* 0x000fc80003f05070 */
[----:B------:R-:W-:Y:S01]  /*3590*/  ISETP.NE.AND.EX P0, PT, R21, RZ, PT, P0 ;  /* 0x000000ff1500720c */ /* 0x000fe20003f05300 */
[----:B------:R-:W-:Y:S02]  /*35a0*/  @P1 IMAD.MOV.U32 R26, RZ, RZ, R7 ;  /* 0x000000ffff1a1224 */ /* 0x000fe400078e0007 */
[----:B------:R-:W-:Y:S02]  /*35b0*/  @P1 IMAD.MOV.U32 R27, RZ, RZ, R28 ;  /* 0x000000ffff1b1224 */ /* 0x000fe400078e001c */
[----:B------:R-:W5:Y:S08]  /*35c0*/  LDG.E.64 R28, desc[UR14][R8.64+0x1008] ;  /* 0x0010080e081c7981 */ /* 0x000f70000c1e1b00 */
[----:B------:R-:W-:-:S06]  /*35d0*/  @P0 DSETP.GEU.AND P3, PT, R24, R26, PT ;  /* 0x0000001a1800022a */ /* 0x000fcc0003f6e000 */
[----:B------:R-:W-:Y:S02]  /*35e0*/  @P0 SEL R16, R16, R20, !P3 ;  /* 0x0000001410100207 */ /* 0x000fe40005800000 */
[----:B------:R-:W-:Y:S02]  /*35f0*/  @P0 SEL R17, R17, R21, !P3 ;  /* 0x0000001511110207 */ /* 0x000fe40005800000 */
[----:B------:R-:W4:Y:S01]  /*3600*/  LDG.E.64 R20, desc[UR14][R8.64+0x1000] ;  /* 0x0010000e08147981 */ /* 0x000f22000c1e1b00 */
[----:B------:R-:W-:Y:S02]  /*3610*/  ISETP.NE.U32.AND P1, PT, R16, RZ, PT ;  /* 0x000000ff1000720c */ /* 0x000fe40003f25070 */
[----:B------:R-:W-:Y:S02]  /*3620*/  @P0 FSEL R7, R24, R26, !P3 ;  /* 0x0000001a18070208 */ /* 0x000fe40005800000 */
[----:B------:R-:W-:Y:S02]  /*3630*/  ISETP.NE.AND.EX P1, PT, R17, RZ, PT, P1 ;  /* 0x000000ff1100720c */ /* 0x000fe40003f25310 */
[----:B------:R-:W-:Y:S01]  /*3640*/  @P0 FSEL R26, R25, R27, !P3 ;  /* 0x0000001b191a0208 */ /* 0x000fe20005800000 */
[----:B------:R-:W-:-:S04]  /*3650*/  @P0 IMAD.MOV.U32 R24, RZ, RZ, R7 ;  /* 0x000000ffff180224 */ /* 0x000fc800078e0007 */
[----:B------:R-:W-:Y:S02]  /*3660*/  @P0 IMAD.MOV.U32 R25, RZ, RZ, R26 ;  /* 0x000000ffff190224 */ /* 0x000fe400078e001a */
[----:B------:R-:W4:Y:S04]  /*3670*/  LDG.E.64 R26, desc[UR14][R8.64+0x2008] ;  /* 0x0020080e081a7981 */ /* 0x000f28000c1e1b00 */
[----:B------:R-:W-:-:S06]  /*3680*/  @P1 DSETP.GEU.AND P0, PT, R14, R24, PT ;  /* 0x000000180e00122a */ /* 0x000fcc0003f0e000 */
[----:B------:R-:W-:Y:S02]  /*3690*/  @P1 FSEL R7, R14, R24, !P0 ;  /* 0x000000180e071208 */ /* 0x000fe40004000000 */
[----:B------:R-:W-:-:S03]  /*36a0*/  @P1 FSEL R24, R15, R25, !P0 ;  /* 0x000000190f181208 */ /* 0x000fc60004000000 */
[----:B------:R-:W-:Y:S02]  /*36b0*/  @P1 IMAD.MOV.U32 R14, RZ, RZ, R7 ;  /* 0x000000ffff0e1224 */ /* 0x000fe400078e0007 */
[----:B------:R-:W-:Y:S01]  /*36c0*/  @P1 IMAD.MOV.U32 R15, RZ, RZ, R24 ;  /* 0x000000ffff0f1224 */ /* 0x000fe200078e0018 */
[----:B---3--:R-:W-:Y:S02]  /*36d0*/  @P1 SEL R18, R18, R16, !P0 ;  /* 0x0000001012121207 */ /* 0x008fe40004000000 */
[----:B------:R-:W-:Y:S02]  /*36e0*/  @P1 SEL R19, R19, R17, !P0 ;  /* 0x0000001113131207 */ /* 0x000fe40004000000 */
[----:B------:R-:W3:Y:S01]  /*36f0*/  LDG.E.64 R16, desc[UR14][R8.64+0x2000] ;  /* 0x0020000e08107981 */ /* 0x000ee2000c1e1b00 */
[----:B------:R-:W-:-:S04]  /*3700*/  ISETP.NE.U32.AND P0, PT, R18, RZ, PT ;  /* 0x000000ff1200720c */ /* 0x000fc80003f05070 */
[----:B------:R-:W-:-:S13]  /*3710*/  ISETP.NE.AND.EX P0, PT, R19, RZ, PT, P0 ;  /* 0x000000ff1300720c */ /* 0x000fda0003f05300 */
[----:B------:R-:W-:-:S06]  /*3720*/  @P0 DSETP.GEU.AND P1, PT, R10, R14, PT ;  /* 0x0000000e0a00022a */ /* 0x000fcc0003f2e000 */
        /* <DEDUP_REMOVED lines=8> */
[----:B------:R-:W-:-:S10]  /*37b0*/  @P0 IMAD.MOV.U32 R11, RZ, RZ, R14 ;  /* 0x000000ffff0b0224 */ /* 0x000fd400078e000e */
[----:B-----5:R-:W-:-:S06]  /*37c0*/  @P1 DSETP.GEU.AND P3, PT, R28, R10, PT ;  /* 0x0000000a1c00122a */ /* 0x020fcc0003f6e000 */
        /* <DEDUP_REMOVED lines=8> */
[----:B------:R-:W-:Y:S01]  /*3850*/  @P0 DSETP.GEU.AND P3, PT, R26, R28, PT ;  /* 0x0000001c1a00022a */ /* 0x000fe20003f6e000 */
[----:B------:R-:W-:-:S05]  /*3860*/  VIADD R6, R6, 0x8 ;  /* 0x0000000806067836 */ /* 0x000fca0000000000 */
[----:B------:R-:W-:Y:S02]  /*3870*/  @P0 FSEL R7, R26, R28, !P3 ;  /* 0x0000001c1a070208 */ /* 0x000fe40005800000 */
[----:B------:R-:W-:-:S03]  /*3880*/  @P0 FSEL R28, R27, R29, !P3 ;  /* 0x0000001d1b1c0208 */ /* 0x000fc60005800000 */
[----:B------:R-:W-:Y:S02]  /*3890*/  @P0 IMAD.MOV.U32 R26, RZ, RZ, R7 ;  /* 0x000000ffff1a0224 */ /* 0x000fe400078e0007 */
[----:B------:R-:W-:Y:S01]  /*38a0*/  @P0 IMAD.MOV.U32 R27, RZ, RZ, R28 ;  /* 0x000000ffff1b0224 */ /* 0x000fe200078e001c */
[----:B------:R-:W-:Y:S01]  /*38b0*/  ISETP.NE.AND P4, PT, R6, RZ, PT ;  /* 0x000000ff0600720c */ /* 0x000fe20003f85270 */
[----:B------:R-:W-:Y:S01]  /*38c0*/  VIADD R5, R5, 0x800 ;  /* 0x0000080005057836 */ /* 0x000fe20000000000 */
[----:B---3--:R-:W-:Y:S02]  /*38d0*/  @P0 SEL R16, R16, R20, !P3 ;  /* 0x0000001410100207 */ /* 0x008fe40005800000 */
[----:B------:R-:W-:Y:S02]  /*38e0*/  @P0 SEL R17, R17, R21, !P3 ;  /* 0x0000001511110207 */ /* 0x000fe40005800000 */
[----:B------:R-:W-:-:S04]  /*38f0*/  ISETP.NE.U32.AND P1, PT, R16, RZ, PT ;  /* 0x000000ff1000720c */ /* 0x000fc80003f25070 */
[----:B------:R-:W-:Y:S02]  /*3900*/  ISETP.NE.AND.EX P1, PT, R17, RZ, PT, P1 ;  /* 0x000000ff1100720c */ /* 0x000fe40003f25310 */
[----:B------:R-:W-:-:S11]  /*3910*/  IADD3 R10, P3, PT, R8, 0x8000, RZ ;  /* 0x00008000080a7810 */ /* 0x000fd60007f7e0ff */
[----:B------:R-:W-:-:S06]  /*3920*/  @P1 DSETP.GEU.AND P0, PT, R22, R26, PT ;  /* 0x0000001a1600122a */ /* 0x000fcc0003f0e000 */
[----:B------:R-:W-:Y:S02]  /*3930*/  @P1 FSEL R7, R22, R26, !P0 ;  /* 0x0000001a16071208 */ /* 0x000fe40004000000 */
[----:B------:R-:W-:Y:S01]  /*3940*/  @P1 FSEL R26, R23, R27, !P0 ;  /* 0x0000001b171a1208 */ /* 0x000fe20004000000 */
[----:B------:R-:W-:Y:S01]  /*3950*/  IMAD.X R11, RZ, RZ, R9, P3 ;  /* 0x000000ffff0b7224 */ /* 0x000fe200018e0609 */
[----:B--2---:R-:W-:Y:S01]  /*3960*/  @P1 SEL R18, R18, R16, !P0 ;  /* 0x0000001012121207 */ /* 0x004fe20004000000 */
[----:B------:R-:W-:Y:S01]  /*3970*/  @P1 IMAD.MOV.U32 R22, RZ, RZ, R7 ;  /* 0x000000ffff161224 */ /* 0x000fe200078e0007 */
[----:B------:R-:W-:Y:S01]  /*3980*/  @P1 SEL R19, R19, R17, !P0 ;  /* 0x0000001113131207 */ /* 0x000fe20004000000 */
[----:B------:R-:W-:Y:S01]  /*3990*/  @P1 IMAD.MOV.U32 R23, RZ, RZ, R26 ;  /* 0x000000ffff171224 */ /* 0x000fe200078e001a */
[----:B------:R-:W-:Y:S06]  /*39a0*/  @P4 BRA `(.L_x_118) ;  /* 0xfffffff800804947 */ /* 0x000fec000383ffff */
.L_x_117:
[----:B0-2---:R-:W-:Y:S05]  /*39b0*/  BSYNC.RECONVERGENT B2 ;  /* 0x0000000000027941 */ /* 0x005fea0003800200 */
.L_x_116:
[----:B------:R-:W-:Y:S05]  /*39c0*/  @!P2 BRA `(.L_x_115) ;  /* 0x0000000400c8a947 */ /* 0x000fea0003800000 */
[----:B------:R-:W-:Y:S01]  /*39d0*/  ISETP.GE.U32.AND P0, PT, R4, 0x4, PT ;  /* 0x000000040400780c */ /* 0x000fe20003f06070 */
[----:B------:R-:W-:Y:S01]  /*39e0*/  BSSY.RECONVERGENT B2, `(.L_x_119) ;  /* 0x0000035000027945 */ /* 0x000fe20003800200 */
[----:B------:R-:W-:-:S11]  /*39f0*/  LOP3.LUT P2, R3, R3, 0x3, RZ, 0xc0, !PT ;  /* 0x0000000303037812 */ /* 0x000fd6000784c0ff */
[----:B------:R-:W-:Y:S05]  /*3a00*/  @!P0 BRA `(.L_x_120) ;  /* 0x0000000000c88947 */ /* 0x000fea0003800000 */
[----:B------:R-:W0:Y:S01]  /*3a10*/  LDCU.64 UR12, c[0x0][0x380] ;  /* 0x00007000ff0c77ac */ /* 0x000e220008000a00 */
[----:B------:R-:W-:-:S05]  /*3a20*/  IADD3 R4, P0, PT, R5, UR20, RZ ;  /* 0x0000001405047c10 */ /* 0x000fca000ff1e0ff */
[----:B------:R-:W-:Y:S01]  /*3a30*/  IMAD.X R7, RZ, RZ, UR5, P0 ;  /* 0x00000005ff077e24 */ /* 0x000fe200080e06ff */
[----:B0-----:R-:W-:-:S04]  /*3a40*/  LEA R20, P0, R4, UR12, 0x4 ;  /* 0x0000000c04147c11 */ /* 0x001fc8000f8020ff */
[----:B------:R-:W-:-:S05]  /*3a50*/  LEA.HI.X R21, R4, UR13, R7, 0x4, P0 ;  /* 0x0000000d04157c11 */ /* 0x000fca00080f2407 */
[----:B------:R-:W2:Y:S04]  /*3a60*/  LDG.E.64 R14, desc[UR14][R20.64+0x8] ;  /* 0x0000080e140e7981 */ /* 0x000ea8000c1e1b00 */
[----:B------:R-:W3:Y:S04]  /*3a70*/  LDG.E.64 R16, desc[UR14][R20.64] ;  /* 0x0000000e14107981 */ /* 0x000ee8000c1e1b00 */
[----:B------:R-:W4:Y:S04]  /*3a80*/  LDG.E.64 R10, desc[UR14][R20.64+0x1008] ;  /* 0x0010080e140a7981 */ /* 0x000f28000c1e1b00 */
[----:B------:R-:W5:Y:S01]  /*3a90*/  LDG.E.64 R12, desc[UR14][R20.64+0x1000] ;  /* 0x0010000e140c7981 */ /* 0x000f62000c1e1b00 */
[----:B------:R-:W-:-:S03]  /*3aa0*/  ISETP.NE.U32.AND P0, PT, R18, RZ, PT ;  /* 0x000000ff1200720c */ /* 0x000fc60003f05070 */
[----:B------:R-:W5:Y:S01]  /*3ab0*/  LDG.E.64 R6, desc[UR14][R20.64+0x2008] ;  /* 0x0020080e14067981 */ /* 0x000f62000c1e1b00 */
[----:B------:R-:W-:-:S03]  /*3ac0*/  ISETP.NE.AND.EX P0, PT, R19, RZ, PT, P0 ;  /* 0x000000ff1300720c */ /* 0x000fc60003f05300 */
[----:B------:R-:W5:Y:S10]  /*3ad0*/  LDG.E.64 R8, desc[UR14][R20.64+0x2000] ;  /* 0x0020000e14087981 */ /* 0x000f74000c1e1b00 */
[----:B--2---:R-:W-:-:S06]  /*3ae0*/  @P0 DSETP.GEU.AND P1, PT, R14, R22, PT ;  /* 0x000000160e00022a */ /* 0x004fcc0003f2e000 */
[----:B------:R-:W-:Y:S02]  /*3af0*/  @P0 FSEL R4, R14, R22, !P1 ;  /* 0x000000160e040208 */ /* 0x000fe40004800000 */
[----:B------:R-:W-:Y:S02]  /*3b00*/  @P0 FSEL R25, R15, R23, !P1 ;  /* 0x000000170f190208 */ /* 0x000fe40004800000 */
[----:B------:R-:W2:Y:S01]  /*3b10*/  LDG.E.64 R22, desc[UR14][R20.64+0x3008] ;  /* 0x0030080e14167981 */ /* 0x000ea2000c1e1b00 */
[----:B---3--:R-:W-:Y:S02]  /*3b20*/  @P0 SEL R16, R16, R18, !P1 ;  /* 0x0000001210100207 */ /* 0x008fe40004800000 */
[----:B------:R-:W-:Y:S02]  /*3b30*/  @P0 SEL R17, R17, R19, !P1 ;  /* 0x0000001311110207 */ /* 0x000fe40004800000 */
[----:B------:R-:W3:Y:S01]  /*3b40*/  LDG.E.64 R18, desc[UR14][R20.64+0x3000] ;  /* 0x0030000e14127981 */ /* 0x000ee2000c1e1b00 */
[----:B------:R-:W-:Y:S01]  /*3b50*/  ISETP.NE.U32.AND P1, PT, R16, RZ, PT ;  /* 0x000000ff1000720c */ /* 0x000fe20003f25070 */
[----:B------:R-:W-:-:S02]  /*3b60*/  @P0 IMAD.MOV.U32 R14, RZ, RZ, R4 ;  /* 0x000000ffff0e0224 */ /* 0x000fc400078e0004 */
[----:B------:R-:W-:Y:S01]  /*3b70*/  @P0 IMAD.MOV.U32 R15, RZ, RZ, R25 ;  /* 0x000000ffff0f0224 */ /* 0x000fe200078e0019 */
[----:B------:R-:W-:Y:S01]  /*3b80*/  ISETP.NE.AND.EX P1, PT, R17, RZ, PT, P1 ;  /* 0x000000ff1100720c */ /* 0x000fe20003f25310 */
[----:B------:R-:W-:-:S12]  /*3b90*/  VIADD R5, R5, 0x400 ;  /* 0x0000040005057836 */ /* 0x000fd80000000000 */
        /* <DEDUP_REMOVED lines=18> */
[----:B--2---:R-:W-:-:S06]  /*3cc0*/  @P1 DSETP.GEU.AND P0, PT, R22, R6, PT ;  /* 0x000000061600122a */ /* 0x004fcc0003f0e000 */
[----:B------:R-:W-:Y:S02]  /*3cd0*/  @P1 FSEL R4, R22, R6, !P0 ;  /* 0x0000000616041208 */ /* 0x000fe40004000000 */
[----:B------:R-:W-:Y:S02]  /*3ce0*/  @P1 FSEL R7, R23, R7, !P0 ;  /* 0x0000000717071208 */ /* 0x000fe40004000000 */
[----:B---3--:R-:W-:Y:S01]  /*3cf0*/  @P1 SEL R18, R18, R8, !P0 ;  /* 0x0000000812121207 */ /* 0x008fe20004000000 */
[----:B------:R-:W-:Y:S01]  /*3d00*/  @P1 IMAD.MOV.U32 R22, RZ, RZ, R4 ;  /* 0x000000ffff161224 */ /* 0x000fe200078e0004 */
[----:B------:R-:W-:Y:S01]  /*3d10*/  @P1 SEL R19, R19, R9, !P0 ;  /* 0x0000000913131207 */ /* 0x000fe20004000000 */
[----:B------:R-:W-:-:S07]  /*3d20*/  @P1 IMAD.MOV.U32 R23, RZ, RZ, R7 ;  /* 0x000000ffff171224 */ /* 0x000fce00078e0007 */
.L_x_120:
[----:B------:R-:W-:Y:S05]  /*3d30*/  BSYNC.RECONVERGENT B2 ;  /* 0x0000000000027941 */ /* 0x000fea0003800200 */
.L_x_119:
[----:B------:R-:W-:Y:S05]  /*3d40*/  @!P2 BRA `(.L_x_115) ;  /* 0x0000000000e8a947 */ /* 0x000fea0003800000 */
[----:B------:R-:W-:Y:S01]  /*3d50*/  ISETP.NE.AND P0, PT, R3, 0x1, PT ;  /* 0x000000010300780c */ /* 0x000fe20003f05270 */
[----:B------:R-:W-:Y:S01]  /*3d60*/  BSSY.RECONVERGENT B2, `(.L_x_121) ;  /* 0x0000027000027945 */ /* 0x000fe20003800200 */
[----:B------:R-:W-:Y:S01]  /*3d70*/  LOP3.LUT P2, RZ, R2, 0x100, RZ, 0xc0, !PT ;  /* 0x0000010002ff7812 */ /* 0x000fe2000784c0ff */
[----:B------:R-:W-:Y:S02]  /*3d80*/  IMAD.MOV.U32 R7, RZ, RZ, R18 ;  /* 0x000000ffff077224 */ /* 0x000fe400078e0012 */
[----:B------:R-:W-:Y:S02]  /*3d90*/  IMAD.MOV.U32 R8, RZ, RZ, R19 ;  /* 0x000000ffff087224 */ /* 0x000fe400078e0013 */
[----:B------:R-:W-:Y:S02]  /*3da0*/  IMAD.MOV.U32 R2, RZ, RZ, R22 ;  /* 0x000000ffff027224 */ /* 0x000fe400078e0016 */
[----:B------:R-:W-:-:S04]  /*3db0*/  IMAD.MOV.U32 R3, RZ, RZ, R23 ;  /* 0x000000ffff037224 */ /* 0x000fc800078e0017 */
[----:B------:R-:W-:Y:S05]  /*3dc0*/  @!P0 BRA `(.L_x_122) ;  /* 0x0000000000808947 */ /* 0x000fea0003800000 */
[----:B------:R-:W0:Y:S01]  /*3dd0*/  LDCU.64 UR12, c[0x0][0x380] ;  /* 0x00007000ff0c77ac */ /* 0x000e220008000a00 */
[----:B------:R-:W-:-:S05]  /*3de0*/  IADD3 R2, P0, PT, R5, UR20, RZ ;  /* 0x0000001405027c10 */ /* 0x000fca000ff1e0ff */
[----:B------:R-:W-:Y:S01]  /*3df0*/  IMAD.X R3, RZ, RZ, UR5, P0 ;  /* 0x00000005ff037e24 */ /* 0x000fe200080e06ff */
[----:B0-----:R-:W-:-:S04]  /*3e00*/  LEA R6, P0, R2, UR12, 0x4 ;  /* 0x0000000c02067c11 */ /* 0x001fc8000f8020ff */
[----:B------:R-:W-:-:S05]  /*3e10*/  LEA.HI.X R7, R2, UR13, R3, 0x4, P0 ;  /* 0x0000000d02077c11 */ /* 0x000fca00080f2403 */
[----:B------:R-:W2:Y:S04]  /*3e20*/  LDG.E.64 R2, desc[UR14][R6.64+0x8] ;  /* 0x0000080e06027981 */ /* 0x000ea8000c1e1b00 */
[----:B------:R-:W3:Y:S01]  /*3e30*/  LDG.E.64 R10, desc[UR14][R6.64] ;  /* 0x0000000e060a7981 */ /* 0x000ee2000c1e1b00 */
[----:B------:R-:W-:-:S04]  /*3e40*/  ISETP.NE.U32.AND P0, PT, R18, RZ, PT ;  /* 0x000000ff1200720c */ /* 0x000fc80003f05070 */
[----:B------:R-:W-:-:S13]  /*3e50*/  ISETP.NE.AND.EX P1, PT, R19, RZ, PT, P0 ;  /* 0x000000ff1300720c */ /* 0x000fda0003f25300 */
        /* <DEDUP_REMOVED lines=12> */
[----:B--2---:R-:W-:-:S06]  /*3f20*/  @P0 DSETP.GEU.AND P1, PT, R22, R2, PT ;  /* 0x000000021600022a */ /* 0x004fcc0003f2e000 */
[----:B------:R-:W-:Y:S02]  /*3f30*/  @P0 FSEL R2, R22, R2, !P1 ;  /* 0x0000000216020208 */ /* 0x000fe40004800000 */
[----:B------:R-:W-:Y:S02]  /*3f40*/  @P0 FSEL R3, R23, R3, !P1 ;  /* 0x0000000317030208 */ /* 0x000fe40004800000 */
[----:B---3--:R-:W-:Y:S01]  /*3f50*/  @P0 SEL R18, R18, R10, !P1 ;  /* 0x0000000a12120207 */ /* 0x008fe20004800000 */
[----:B------:R-:W-:Y:S01]  /*3f60*/  @P0 IMAD.MOV.U32 R22, RZ, RZ, R2 ;  /* 0x000000ffff160224 */ /* 0x000fe200078e0002 */
[----:B------:R-:W-:Y:S01]  /*3f70*/  @P0 SEL R19, R19, R11, !P1 ;  /* 0x0000000b13130207 */ /* 0x000fe20004800000 */
[----:B------:R-:W-:Y:S02]  /*3f80*/  @P0 IMAD.MOV.U32 R23, RZ, RZ, R3 ;  /* 0x000000ffff170224 */ /* 0x000fe400078e0003 */
[----:B------:R-:W-:Y:S02]  /*3f90*/  IMAD.MOV.U32 R7, RZ, RZ, R18 ;  /* 0x000000ffff077224 */ /* 0x000fe400078e0012 */
[----:B------:R-:W-:-:S02]  /*3fa0*/  IMAD.MOV.U32 R8, RZ, RZ, R19 ;  /* 0x000000ffff087224 */ /* 0x000fc400078e0013 */
[----:B------:R-:W-:Y:S02]  /*3fb0*/  IMAD.MOV.U32 R2, RZ, RZ, R22 ;  /* 0x000000ffff027224 */ /* 0x000fe400078e0016 */
[----:B------:R-:W-:-:S07]  /*3fc0*/  IMAD.MOV.U32 R3, RZ, RZ, R23 ;  /* 0x000000ffff037224 */ /* 0x000fce00078e0017 */
.L_x_122:
[----:B------:R-:W-:Y:S05]  /*3fd0*/  BSYNC.RECONVERGENT B2 ;  /* 0x0000000000027941 */ /* 0x000fea0003800200 */
.L_x_121:
[----:B------:R-:W-:Y:S05]  /*3fe0*/  @P2 BRA `(.L_x_115) ;  /* 0x0000000000402947 */ /* 0x000fea0003800000 */
        /* <DEDUP_REMOVED lines=12> */
[----:B---3--:R-:W-:Y:S01]  /*40b0*/  @P0 SEL R18, R18, R7, !P1 ;  /* 0x0000000712120207 */ /* 0x008fe20004800000 */
[----:B------:R-:W-:Y:S01]  /*40c0*/  @P0 IMAD.MOV.U32 R22, RZ, RZ, R2 ;  /* 0x000000ffff160224 */ /* 0x000fe200078e0002 */
[----:B------:R-:W-:Y:S01]  /*40d0*/  @P0 SEL R19, R19, R8, !P1 ;  /* 0x0000000813130207 */ /* 0x000fe20004800000 */
[----:B------:R-:W-:-:S07]  /*40e0*/  @P0 IMAD.MOV.U32 R23, RZ, RZ, R3 ;  /* 0x000000ffff170224 */ /* 0x000fce00078e0003 */
.L_x_115:
[----:B0-2---:R-:W-:Y:S05]  /*40f0*/  BSYNC.RECONVERGENT B1 ;  /* 0x0000000000017941 */ /* 0x005fea0003800200 */
.L_x_112:
        /* <DEDUP_REMOVED lines=27> */
.L_x_124:
[----:B------:R-:W-:Y:S05]  /*42b0*/  BSYNC.RECONVERGENT B1 ;  /* 0x0000000000017941 */ /* 0x000fea0003800200 */
.L_x_123:
        /* <DEDUP_REMOVED lines=24> */
.L_x_126:
[----:B------:R-:W-:Y:S05]  /*4440*/  BSYNC.RECONVERGENT B1 ;  /* 0x0000000000017941 */ /* 0x000fea0003800200 */
.L_x_125:
[----:B--2---:R2:W2:Y:S01]  /*4450*/  SHFL.DOWN PT, R13, R8, 0x4, 0x1f ;  /* 0x08801f00080d7f89 */ /* 0x0044a200000e0000 */
[----:B------:R-:W-:Y:S01]  /*4460*/  BSSY.RECONVERGENT B1, `(.L_x_127) ;  /* 0x0000016000017945 */ /* 0x000fe20003800200 */
[----:B0-----:R-:W-:Y:S02]  /*4470*/  IMAD.MOV.U32 R11, RZ, RZ, R8 ;  /* 0x000000ffff0b7224 */ /* 0x001fe400078e0008 */
        /* <DEDUP_REMOVED lines=20> */
.L_x_128:
[----:B------:R-:W-:Y:S05]  /*45c0*/  BSYNC.RECONVERGENT B1 ;  /* 0x0000000000017941 */ /* 0x000fea0003800200 */
.L_x_127:
        /* <DEDUP_REMOVED lines=23> */
.L_x_130:
[----:B------:R-:W-:Y:S05]  /*4740*/  BSYNC.RECONVERGENT B1 ;  /* 0x0000000000017941 */ /* 0x000fea0003800200 */
.L_x_129:
[----:B------:R-:W-:Y:S01]  /*4750*/  ISETP.GT.AND P0, PT, R10, 0xf, PT ;  /* 0x0000000f0a00780c */ /* 0x000fe20003f04270 */
[----:B0-----:R0:W4:Y:S01]  /*4760*/  SHFL.DOWN PT, R4, R2, 0x10, 0x1f ;  /* 0x0a001f0002047f89 */ /* 0x00112200000e0000 */
[----:B------:R-:W-:Y:S03]  /*4770*/  BSSY.RECONVERGENT B1, `(.L_x_131) ;  /* 0x000001b000017945 */ /* 0x000fe60003800200 */
[----:B---3--:R0:W3:Y:S04]  /*4780*/  SHFL.DOWN PT, R5, R3, 0x10, 0x1f ;  /* 0x0a001f0003057f89 */ /* 0x0080e800000e0000 */
[----:B--2---:R0:W2:Y:S04]  /*4790*/  SHFL.DOWN PT, R6, R8, 0x10, 0x1f ;  /* 0x0a001f0008067f89 */ /* 0x0040a800000e0000 */
[----:B------:R0:W0:Y:S01]  /*47a0*/  SHFL.DOWN PT, R7, R9, 0x10, 0x1f ;  /* 0x0a001f0009077f89 */ /* 0x00002200000e0000 */
[----:B------:R-:W-:Y:S05]  /*47b0*/  @P0 BRA `(.L_x_132) ;  /* 0x0000000000580947 */ /* 0x000fea0003800000 */
[----:B------:R-:W-:Y:S02]  /*47c0*/  ISETP.NE.AND P2, PT, R10, RZ, PT ;  /* 0x000000ff0a00720c */ /* 0x000fe40003f45270 */
[----:B------:R-:W-:-:S04]  /*47d0*/  ISETP.NE.U32.AND P0, PT, R8, RZ, PT ;  /* 0x000000ff0800720c */ /* 0x000fc80003f05070 */
[----:B------:R-:W-:-:S07]  /*47e0*/  ISETP.NE.AND.EX P0, PT, R9, RZ, PT, P0 ;  /* 0x000000ff0900720c */ /* 0x000fce0003f05300 */
[----:B------:R-:W5:Y:S01]  /*47f0*/  @!P2 S2R R12, SR_CgaCtaId ;  /* 0x00000000000ca919 */ /* 0x000f620000008800 */
[----:B-1----:R-:W-:Y:S02]  /*4800*/  @!P2 MOV R11, 0x400 ;  /* 0x00000400000ba802 */ /* 0x002fe40000000f00 */
[----:B------:R-:W-:-:S03]  /*4810*/  @!P2 SHF.R.U32.HI R10, RZ, 0x1, R0 ;  /* 0x00000001ff0aa819 */ /* 0x000fc60000011600 */
[----:B---34-:R-:W-:Y:S01]  /*4820*/  @P0 DSETP.GT.AND P1, PT, R2, R4, PT ;  /* 0x000000040200022a */ /* 0x018fe20003f24000 */
[----:B------:R-:W-:-:S05]  /*4830*/  @!P2 LOP3.LUT R10, R10, 0x1f0, RZ, 0xc0, !PT ;  /* 0x000001f00a0aa812 */ /* 0x000fca00078ec0ff */
[----:B0-----:R-:W-:Y:S02]  /*4840*/  @P0 FSEL R2, R4, R2, P1 ;  /* 0x0000000204020208 */ /* 0x001fe40000800000 */
[----:B------:R-:W-:Y:S02]  /*4850*/  @P0 FSEL R3, R5, R3, P1 ;  /* 0x0000000305030208 */ /* 0x000fe40000800000 */
[----:B--2---:R-:W-:Y:S01]  /*4860*/  @P0 SEL R6, R6, R8, P1 ;  /* 0x0000000806060207 */ /* 0x004fe20000800000 */
[----:B------:R-:W-:Y:S01]  /*4870*/  @P0 IMAD.MOV.U32 R4, RZ, RZ, R2 ;  /* 0x000000ffff040224 */ /* 0x000fe200078e0002 */
[----:B------:R-:W-:Y:S01]  /*4880*/  @P0 SEL R7, R7, R9, P1 ;  /* 0x0000000907070207 */ /* 0x000fe20000800000 */
[----:B------:R-:W-:Y:S02]  /*4890*/  @P0 IMAD.MOV.U32 R5, RZ, RZ, R3 ;  /* 0x000000ffff050224 */ /* 0x000fe400078e0003 */
[----:B------:R-:W-:Y:S02]  /*48a0*/  IMAD.MOV.U32 R8, RZ, RZ, R6 ;  /* 0x000000ffff087224 */ /* 0x000fe400078e0006 */
[----:B------:R-:W-:-:S02]  /*48b0*/  IMAD.MOV.U32 R9, RZ, RZ, R7 ;  /* 0x000000ffff097224 */ /* 0x000fc400078e0007 */
[----:B------:R-:W-:Y:S02]  /*48c0*/  IMAD.MOV.U32 R2, RZ, RZ, R4 ;  /* 0x000000ffff027224 */ /* 0x000fe400078e0004 */
[----:B------:R-:W-:Y:S01]  /*48d0*/  IMAD.MOV.U32 R3, RZ, RZ, R5 ;  /* 0x000000ffff037224 */ /* 0x000fe200078e0005 */
[----:B-----5:R-:W-:-:S05]  /*48e0*/  @!P2 LEA R11, R12, R11, 0x18 ;  /* 0x0000000b0c0ba211 */ /* 0x020fca00078ec0ff */
[----:B------:R-:W-:-:S05]  /*48f0*/  @!P2 IMAD.IADD R11, R10, 0x1, R11 ;  /* 0x000000010a0ba824 */ /* 0x000fca00078e020b */
[----:B------:R0:W-:Y:S04]  /*4900*/  @!P2 STS.64 [R11+0x8], R6 ;  /* 0x000008060b00a388 */ /* 0x0001e80000000a00 */
[----:B------:R0:W-:Y:S02]  /*4910*/  @!P2 STS.64 [R11+0x10], R4 ;  /* 0x000010040b00a388 */ /* 0x0001e40000000a00 */
.L_x_132:
[----:B------:R-:W-:Y:S05]  /*4920*/  BSYNC.RECONVERGENT B1 ;  /* 0x0000000000017941 */ /* 0x000fea0003800200 */
.L_x_131:
[----:B------:R-:W-:Y:S01]  /*4930*/  BAR.SYNC.DEFER_BLOCKING 0x0 ;  /* 0x0000000000007b1d */ /* 0x000fe20000010000 */
[----:B------:R-:W-:-:S13]  /*4940*/  ISETP.NE.AND P0, PT, R0, RZ, PT ;  /* 0x000000ff0000720c */ /* 0x000fda0003f05270 */
[----:B------:R-:W-:Y:S05]  /*4950*/  @P0 BRA `(.L_x_99) ;  /* 0x0000000800080947 */ /* 0x000fea0003800000 */
[----:B0--3--:R-:W0:Y:S01]  /*4960*/  S2R R5, SR_CgaCtaId ;  /* 0x0000000000057919 */ /* 0x009e220000008800 */
[----:B------:R-:W-:Y:S01]  /*4970*/  MOV R0, 0x400 ;  /* 0x0000040000007802 */ /* 0x000fe20000000f00 */
[----:B------:R-:W-:Y:S01]  /*4980*/  BSSY.RECONVERGENT B1, `(.L_x_133) ;  /* 0x0000016000017945 */ /* 0x000fe20003800200 */
[----:B------:R-:W-:-:S04]  /*4990*/  ISETP.NE.U32.AND P0, PT, R8, RZ, PT ;  /* 0x000000ff0800720c */ /* 0x000fc80003f05070 */
[----:B------:R-:W-:Y:S02]  /*49a0*/  ISETP.NE.AND.EX P0, PT, R9, RZ, PT, P0 ;  /* 0x000000ff0900720c */ /* 0x000fe40003f05300 */
[----:B0-----:R-:W-:-:S05]  /*49b0*/  LEA R0, R5, R0, 0x18 ;  /* 0x0000000005007211 */ /* 0x001fca00078ec0ff */
[----:B-1----:R-:W0:Y:S04]  /*49c0*/  LDS.64 R10, [R0+0x18] ;  /* 0x00001800000a7984 */ /* 0x002e280000000a00 */
[----:B------:R-:W1:Y:S04]  /*49d0*/  LDS.128 R12, [R0+0x20] ;  /* 0x00002000000c7984 */ /* 0x000e680000000c00 */
[----:B------:R3:W3:Y:S04]  /*49e0*/  LDS.128 R16, [R0+0x30] ;  /* 0x0000300000107984 */ /* 0x0006e80000000c00 */
[----:B--2-4-:R2:W4:Y:S01]  /*49f0*/  LDS.128 R4, [R0+0x40] ;  /* 0x0000400000047984 */ /* 0x0145220000000c00 */
[----:B0-----:R-:W-:-:S02]  /*4a00*/  IMAD.MOV.U32 R20, RZ, RZ, R10 ;  /* 0x000000ffff147224 */ /* 0x001fc400078e000a */
[----:B------:R-:W-:Y:S02]  /*4a10*/  IMAD.MOV.U32 R21, RZ, RZ, R11 ;  /* 0x000000ffff157224 */ /* 0x000fe400078e000b */
[----:B-1----:R-:W-:Y:S02]  /*4a20*/  IMAD.MOV.U32 R22, RZ, RZ, R12 ;  /* 0x000000ffff167224 */ /* 0x002fe400078e000c */
[----:B------:R-:W-:Y:S01]  /*4a30*/  IMAD.MOV.U32 R23, RZ, RZ, R13 ;  /* 0x000000ffff177224 */ /* 0x000fe200078e000d */
[----:B--2---:R-:W-:Y:S06]  /*4a40*/  @!P0 BRA `(.L_x_134) ;  /* 0x0000000000248947 */ /* 0x004fec0003800000 */
        /* <DEDUP_REMOVED lines=9> */
.L_x_134:
[----:B------:R-:W-:Y:S05]  /*4ae0*/  BSYNC.RECONVERGENT B1 ;  /* 0x0000000000017941 */ /* 0x000fea0003800200 */
.L_x_133:
[----:B------:R0:W1:Y:S01]  /*4af0*/  LDS.128 R8, [R0+0x50] ;  /* 0x0000500000087984 */ /* 0x0000620000000c00 */
[----:B------:R-:W-:Y:S01]  /*4b00*/  ISETP.NE.U32.AND P0, PT, R20, RZ, PT ;  /* 0x000000ff1400720c */ /* 0x000fe20003f05070 */
[----:B------:R-:W-:Y:S01]  /*4b10*/  BSSY.RECONVERGENT B1, `(.L_x_135) ;  /* 0x0000010000017945 */ /* 0x000fe20003800200 */
[----:B------:R-:W-:Y:S02]  /*4b20*/  IMAD.MOV.U32 R2, RZ, RZ, R14 ;  /* 0x000000ffff027224 */ /* 0x000fe400078e000e */
[----:B------:R-:W-:Y:S01]  /*4b30*/  ISETP.NE.AND.EX P0, PT, R21, RZ, PT, P0 ;  /* 0x000000ff1500720c */ /* 0x000fe20003f05300 */
[----:B------:R-:W-:Y:S02]  /*4b40*/  IMAD.MOV.U32 R3, RZ, RZ, R15 ;  /* 0x000000ffff037224 */ /* 0x000fe400078e000f */
[----:B---3--:R-:W-:Y:S02]  /*4b50*/  IMAD.MOV.U32 R24, RZ, RZ, R16 ;  /* 0x000000ffff187224 */ /* 0x008fe400078e0010 */
[----:B------:R-:W-:-:S08]  /*4b60*/  IMAD.MOV.U32 R25, RZ, RZ, R17 ;  /* 0x000000ffff197224 */ /* 0x000fd000078e0011 */
[----:B0-----:R-:W-:Y:S05]  /*4b70*/  @!P0 BRA `(.L_x_136) ;  /* 0x0000000000248947 */ /* 0x001fea0003800000 */
        /* <DEDUP_REMOVED lines=9> */
.L_x_136:
[----:B------:R-:W-:Y:S05]  /*4c10*/  BSYNC.RECONVERGENT B1 ;  /* 0x0000000000017941 */ /* 0x000fea0003800200 */
.L_x_135:
[----:B------:R0:W2:Y:S01]  /*4c20*/  LDS.128 R12, [R0+0x60] ;  /* 0x00006000000c7984 */ /* 0x0000a20000000c00 */
[----:B------:R-:W-:Y:S01]  /*4c30*/  ISETP.NE.U32.AND P0, PT, R2, RZ, PT ;  /* 0x000000ff0200720c */ /* 0x000fe20003f05070 */
[----:B------:R-:W-:Y:S01]  /*4c40*/  BSSY.RECONVERGENT B1, `(.L_x_137) ;  /* 0x0000010000017945 */ /* 0x000fe20003800200 */
[----:B------:R-:W-:Y:S02]  /*4c50*/  IMAD.MOV.U32 R20, RZ, RZ, R18 ;  /* 0x000000ffff147224 */ /* 0x000fe400078e0012 */
[----:B------:R-:W-:Y:S01]  /*4c60*/  ISETP.NE.AND.EX P0, PT, R3, RZ, PT, P0 ;  /* 0x000000ff0300720c */ /* 0x000fe20003f05300 */
[----:B------:R-:W-:Y:S02]  /*4c70*/  IMAD.MOV.U32 R21, RZ, RZ, R19 ;  /* 0x000000ffff157224 */ /* 0x000fe400078e0013 */
[----:B----4-:R-:W-:Y:S02]  /*4c80*/  IMAD.MOV.U32 R22, RZ, RZ, R4 ;  /* 0x000000ffff167224 */ /* 0x010fe400078e0004 */
        /* <DEDUP_REMOVED lines=11> */
.L_x_138:
[----:B------:R-:W-:Y:S05]  /*4d40*/  BSYNC.RECONVERGENT B1 ;  /* 0x0000000000017941 */ /* 0x000fea0003800200 */
.L_x_137:
[----:B------:R0:W3:Y:S01]  /*4d50*/  LDS.128 R16, [R0+0x70] ;  /* 0x0000700000107984 */ /* 0x0000e20000000c00 */
[----:B------:R-:W-:Y:S01]  /*4d60*/  ISETP.NE.U32.AND P0, PT, R20, RZ, PT ;  /* 0x000000ff1400720c */ /* 0x000fe20003f05070 */
[----:B------:R-:W-:Y:S01]  /*4d70*/  BSSY.RECONVERGENT B1, `(.L_x_139) ;  /* 0x0000011000017945 */ /* 0x000fe20003800200 */
[----:B------:R-:W-:Y:S01]  /*4d80*/  IMAD.MOV.U32 R4, RZ, RZ, R6 ;  /* 0x000000ffff047224 */ /* 0x000fe200078e0006 */
[----:B------:R0:W4:Y:S01]  /*4d90*/  LDS.64 R2, [R0+0x80] ;  /* 0x0000800000027984 */ /* 0x0001220000000a00 */
[----:B------:R-:W-:Y:S01]  /*4da0*/  ISETP.NE.AND.EX P0, PT, R21, RZ, PT, P0 ;  /* 0x000000ff1500720c */ /* 0x000fe20003f05300 */
[----:B------:R-:W-:Y:S02]  /*4db0*/  IMAD.MOV.U32 R5, RZ, RZ, R7 ;  /* 0x000000ffff057224 */ /* 0x000fe400078e0007 */
[----:B-1----:R-:W-:Y:S02]  /*4dc0*/  IMAD.MOV.U32 R24, RZ, RZ, R8 ;  /* 0x000000ffff187224 */ /* 0x002fe400078e0008 */
        /* <DEDUP_REMOVED lines=11> */
.L_x_140:
[----:B------:R-:W-:Y:S05]  /*4e80*/  BSYNC.RECONVERGENT B1 ;  /* 0x0000000000017941 */ /* 0x000fea0003800200 */
.L_x_139:
        /* <DEDUP_REMOVED lines=17> */
.L_x_142:
[----:B------:R-:W-:Y:S05]  /*4fa0*/  BSYNC.RECONVERGENT B1 ;  /* 0x0000000000017941 */ /* 0x000fea0003800200 */
.L_x_141:
        /* <DEDUP_REMOVED lines=17> */
.L_x_144:
[----:B------:R-:W-:Y:S05]  /*50c0*/  BSYNC.RECONVERGENT B1 ;  /* 0x0000000000017941 */ /* 0x000fea0003800200 */
.L_x_143:
[----:B------:R-:W-:Y:S01]  /*50d0*/  ISETP.NE.U32.AND P0, PT, R4, RZ, PT ;  /* 0x000000ff0400720c */ /* 0x000fe20003f05070 */
[----:B------:R-:W-:Y:S02]  /*50e0*/  IMAD.MOV.U32 R8, RZ, RZ, R18 ;  /* 0x000000ffff087224 */ /* 0x000fe400078e0012 */
[----:B------:R-:W-:Y:S01]  /*50f0*/  IMAD.MOV.U32 R9, RZ, RZ, R19 ;  /* 0x000000ffff097224 */ /* 0x000fe200078e0013 */
[----:B------:R-:W-:-:S13]  /*5100*/  ISETP.NE.AND.EX P0, PT, R5, RZ, PT, P0 ;  /* 0x000000ff0500720c */ /* 0x000fda0003f05300 */
[----:B----4-:R-:W-:-:S06]  /*5110*/  @P0 DSETP.GEU.AND P1, PT, R2, R10, PT ;  /* 0x0000000a0200022a */ /* 0x010fcc0003f2e000 */
[----:B------:R-:W-:Y:S02]  /*5120*/  @P0 FSEL R0, R2, R10, !P1 ;  /* 0x0000000a02000208 */ /* 0x000fe40004800000 */
[----:B------:R-:W-:Y:S02]  /*5130*/  @P0 FSEL R11, R3, R11, !P1 ;  /* 0x0000000b030b0208 */ /* 0x000fe40004800000 */
[----:B------:R-:W-:Y:S01]  /*5140*/  @P0 SEL R8, R8, R4, !P1 ;  /* 0x0000000408080207 */ /* 0x000fe20004800000 */
[----:B------:R-:W-:Y:S01]  /*5150*/  @P0 IMAD.MOV.U32 R2, RZ, RZ, R0 ;  /* 0x000000ffff020224 */ /* 0x000fe200078e0000 */
[----:B------:R-:W-:Y:S01]  /*5160*/  @P0 SEL R9, R9, R5, !P1 ;  /* 0x0000000509090207 */ /* 0x000fe20004800000 */
[----:B------:R-:W-:-:S07]  /*5170*/  @P0 IMAD.MOV.U32 R3, RZ, RZ, R11 ;  /* 0x000000ffff030224 */ /* 0x000fce00078e000b */
.L_x_99:
[----:B------:R-:W-:Y:S05]  /*5180*/  BSYNC.RECONVERGENT B0 ;  /* 0x0000000000007941 */ /* 0x000fea0003800200 */
.L_x_75:
[----:B------:R-:W5:Y:S02]  /*5190*/  S2R R0, SR_TID.X ;  /* 0x0000000000007919 */ /* 0x000f640000002100 */
[----:B-----5:R-:W-:-:S13]  /*51a0*/  ISETP.NE.AND P0, PT, R0, RZ, PT ;  /* 0x000000ff0000720c */ /* 0x020fda0003f05270 */
[----:B------:R-:W-:Y:S05]  /*51b0*/  @P0 EXIT ;  /* 0x000000000000094d */ /* 0x000fea0003800000 */
[----:B------:R-:W5:Y:S02]  /*51c0*/  LDCU.64 UR4, c[0x0][0x388] ;  /* 0x00007100ff0477ac */ /* 0x000f640008000a00 */
[----:B-----5:R-:W-:-:S06]  /*51d0*/  UIMAD.WIDE.U32 UR4, UR11, 0x10, UR4 ;  /* 0x000000100b0478a5 */ /* 0x020fcc000f8e0004 */
[----:B0---4-:R-:W-:Y:S02]  /*51e0*/  IMAD.U32 R4, RZ, RZ, UR4 ;  /* 0x00000004ff047e24 */ /* 0x011fe4000f8e00ff */
[----:B-1-3--:R-:W-:Y:S02]  /*51f0*/  IMAD.U32 R5, RZ, RZ, UR5 ;  /* 0x00000005ff057e24 */ /* 0x00afe4000f8e00ff */
[----:B--2---:R-:W-:Y:S02]  /*5200*/  IMAD.U32 R6, RZ, RZ, UR4 ;  /* 0x00000004ff067e24 */ /* 0x004fe4000f8e00ff */
[----:B------:R-:W-:Y:S01]  /*5210*/  IMAD.U32 R7, RZ, RZ, UR5 ;  /* 0x00000005ff077e24 */ /* 0x000fe2000f8e00ff */
[----:B------:R-:W-:Y:S04]  /*5220*/  STG.E.64 desc[UR14][R4.64], R8 ;  /* 0x0000000804007986 */ /* 0x000fe8000c101b0e */
[----:B------:R-:W-:Y:S01]  /*5230*/  STG.E.64 desc[UR14][R6.64+0x8], R2 ;  /* 0x0000080206007986 */ /* 0x000fe2000c101b0e */
[----:B------:R-:W-:Y:S05]  /*5240*/  EXIT ;  /* 0x000000000000794d */ /* 0x000fea0003800000 */
.L_x_145:
        /* <DEDUP_REMOVED lines=11> */
.L_x_1367:


//--------------------- .text._ZN3cub18CUB_300001_SM_10006detail6reduce28DeviceReduceSingleTileKernelINS2_10policy_hubI10DEInstanceyN21DifferentialEvolution14determine_bestEE10Policy1000EN6thrust24THRUST_300001_SM_1000_NS6detail15normal_iteratorINSB_10device_ptrIS5_EEEEPS5_yS7_S5_S5_N4cuda3std3__410__identityEEEvT0_T1_T2_T3_T4_T6_ --------------------------
	.section	.text._ZN3cub18CUB_300001_SM_10006detail6reduce28DeviceReduceSingleTileKernelINS2_10policy_hubI10DEInstanceyN21DifferentialEvolution14determine_bestEE10Policy1000EN6thrust24THRUST_300001_SM_1000_NS6detail15normal_iteratorINSB_10device_ptrIS5_EEEEPS5_yS7_S5_S5_N4cuda3std3__410__identityEEEvT0_T1_T2_T3_T4_T6_,"ax",@progbits
	.align	128
        .global         _ZN3cub18CUB_300001_SM_10006detail6reduce28DeviceReduceSingleTileKernelINS2_10policy_hubI10DEInstanceyN21DifferentialEvolution14determine_bestEE10Policy1000EN6thrust24THRUST_300001_SM_1000_NS6detail15normal_iteratorINSB_10device_ptrIS5_EEEEPS5_yS7_S5_S5_N4cuda3std3__410__identityEEEvT0_T1_T2_T3_T4_T6_
        .type           _ZN3cub18CUB_300001_SM_10006detail6reduce28DeviceReduceSingleTileKernelINS2_10policy_hubI10DEInstanceyN21DifferentialEvolution14determine_bestEE10Policy1000EN6thrust24THRUST_300001_SM_1000_NS6detail15normal_iteratorINSB_10device_ptrIS5_EEEEPS5_yS7_S5_S5_N4cuda3std3__410__identityEEEvT0_T1_T2_T3_T4_T6_,@function
        .size           _ZN3cub18CUB_300001_SM_10006detail6reduce28DeviceReduceSingleTileKernelINS2_10policy_hubI10DEInstanceyN21DifferentialEvolution14determine_bestEE10Policy1000EN6thrust24THRUST_300001_SM_1000_NS6detail15normal_iteratorINSB_10device_ptrIS5_EEEEPS5_yS7_S5_S5_N4cuda3std3__410__identityEEEvT0_T1_T2_T3_T4_T6_,(.L_x_1368 - _ZN3cub18CUB_300001_SM_10006detail6reduce28DeviceReduceSingleTileKernelINS2_10policy_hubI10DEInstanceyN21DifferentialEvolution14determine_bestEE10Policy1000EN6thrust24THRUST_300001_SM_1000_NS6detail15normal_iteratorINSB_10device_ptrIS5_EEEEPS5_yS7_S5_S5_N4cuda3std3__410__identityEEEvT0_T1_T2_T3_T4_T6_)
        .other          _ZN3cub18CUB_300001_SM_10006detail6reduce28DeviceReduceSingleTileKernelINS2_10policy_hubI10DEInstanceyN21DifferentialEvolution14determine_bestEE10Policy1000EN6thrust24THRUST_300001_SM_1000_NS6detail15normal_iteratorINSB_10device_ptrIS5_EEEEPS5_yS7_S5_S5_N4cuda3std3__410__identityEEEvT0_T1_T2_T3_T4_T6_,@"STO_CUDA_ENTRY STV_DEFAULT"
_ZN3cub18CUB_300001_SM_10006detail6reduce28DeviceReduceSingleTileKernelINS2_10policy_hubI10DEInstanceyN21DifferentialEvolution14determine_bestEE10Policy1000EN6thrust24THRUST_300001_SM_1000_NS6detail15normal_iteratorINSB_10device_ptrIS5_EEEEPS5_yS7_S5_S5_N4cuda3std3__410__identityEEEvT0_T1_T2_T3_T4_T6_:
.text._ZN3cub18CUB_300001_SM_10006detail6reduce28DeviceReduceSingleTileKernelINS2_10policy_hubI10DEInstanceyN21DifferentialEvolution14determine_bestEE10Policy1000EN6thrust24THRUST_300001_SM_1000_NS6detail15normal_iteratorINSB_10device_ptrIS5_EEEEPS5_yS7_S5_S5_N4cuda3std3__410__identityEEEvT0_T1_T2_T3_T4_T6_:
[----:B------:R-:W-:Y:S01]  /*0000*/  LDC R1, c[0x0][0x37c] ;  /* 0x0000df00ff017b82 */ /* 0x000fe20000000800 */
[----:B------:R-:W0:Y:S01]  /*0010*/  LDCU.64 UR4, c[0x0][0x390] ;  /* 0x00007200ff0477ac */ /* 0x000e220008000a00 */
[----:B------:R-:W1:Y:S01]  /*0020*/  LDCU.64 UR6, c[0x0][0x358] ;  /* 0x00006b00ff0677ac */ /* 0x000e620008000a00 */
[----:B0-----:R-:W-:Y:S02]  /*0030*/  IMAD.U32 R0, RZ, RZ, UR4 ;  /* 0x00000004ff007e24 */ /* 0x001fe4000f8e00ff */
[----:B------:R-:W-:-:S03]  /*0040*/  IMAD.U32 R2, RZ, RZ, UR5 ;  /* 0x00000005ff027e24 */ /* 0x000fc6000f8e00ff */
[----:B------:R-:W-:-:S04]  /*0050*/  ISETP.NE.U32.AND P0, PT, R0, RZ, PT ;  /* 0x000000ff0000720c */ /* 0x000fc80003f05070 */
[----:B------:R-:W-:-:S13]  /*0060*/  ISETP.NE.AND.EX P0, PT, R2, RZ, PT, P0 ;  /* 0x000000ff0200720c */ /* 0x000fda0003f05300 */
        /* <DEDUP_REMOVED lines=10> */
.L_x_146:
[----:B------:R-:W-:Y:S01]  /*0110*/  ISETP.GT.U32.AND P0, PT, R0, 0x3ff, PT ;  /* 0x000003ff0000780c */ /* 0x000fe20003f04070 */
[----:B------:R-:W-:Y:S03]  /*0120*/  BSSY.RECONVERGENT B0, `(.L_x_147) ;  /* 0x0000564000007945 */ /* 0x000fe60003800200 */
[----:B------:R-:W-:-:S13]  /*0130*/  ISETP.GT.U32.AND.EX P0, PT, R2, RZ, PT, P0 ;  /* 0x000000ff0200720c */ /* 0x000fda0003f04100 */
[----:B------:R-:W-:Y:S05]  /*0140*/  @P0 BRA `(.L_x_148) ;  /* 0x0000002c00ec0947 */ /* 0x000fea0003800000 */
[----:B------:R-:W0:Y:S01]  /*0150*/  S2R R3, SR_TID.X ;  /* 0x0000000000037919 */ /* 0x000e220000002100 */
[----:B------:R-:W-:Y:S01]  /*0160*/  BSSY.RECONVERGENT B1, `(.L_x_149) ;  /* 0x000000c000017945 */ /* 0x000fe20003800200 */
[----:B------:R-:W-:Y:S01]  /*0170*/  IMAD.MOV.U32 R6, RZ, RZ, 0x0 ;  /* 0x00000000ff067424 */ /* 0x000fe200078e00ff */
[----:B------:R-:W-:Y:S01]  /*0180*/  CS2R R4, SRZ ;  /* 0x0000000000047805 */ /* 0x000fe2000001ff00 */
[----:B------:R-:W-:Y:S01]  /*0190*/  IMAD.MOV.U32 R7, RZ, RZ, -0x40100000 ;  /* 0xbff00000ff077424 */ /* 0x000fe200078e00ff */
[----:B0-----:R-:W-:Y:S01]  /*01a0*/  ISETP.GE.U32.AND P0, PT, R3, R0, PT ;  /* 0x000000000300720c */ /* 0x001fe20003f06070 */
[----:B------:R-:W-:-:S12]  /*01b0*/  IMAD.MOV.U32 R75, RZ, RZ, R3 ;  /* 0x000000ffff4b7224 */ /* 0x000fd800078e0003 */
[----:B------:R-:W-:Y:S05]  /*01c0*/  @P0 BRA `(.L_x_150) ;  /* 0x0000000000140947 */ /* 0x000fea0003800000 */
[----:B------:R-:W0:Y:S02]  /*01d0*/  LDC.64 R8, c[0x0][0x380] ;  /* 0x0000e000ff087b82 */ /* 0x000e240000000a00 */
[----:B0-----:R-:W-:-:S05]  /*01e0*/  IMAD.WIDE.U32 R8, R3, 0x10, R8 ;  /* 0x0000001003087825 */ /* 0x001fca00078e0008 */
[----:B------:R0:W5:Y:S04]  /*01f0*/  LDG.E.64 R6, desc[UR6][R8.64+0x8] ;  /* 0x0000080608067981 */ /* 0x000168000c1e1b00 */
[----:B------:R0:W5:Y:S01]  /*0200*/  LDG.E.64 R4, desc[UR6][R8.64] ;  /* 0x0000000608047981 */ /* 0x000162000c1e1b00 */
[----:B------:R-:W-:-:S07]  /*0210*/  VIADD R75, R3, 0x100 ;  /* 0x00000100034b7836 */ /* 0x000fce0000000000 */
.L_x_150:
[----:B------:R-:W-:Y:S05]  /*0220*/  BSYNC.RECONVERGENT B1 ;  /* 0x0000000000017941 */ /* 0x000fea0003800200 */
.L_x_149:
[----:B------:R-:W-:Y:S01]  /*0230*/  ISETP.GE.U32.AND P0, PT, R75, R0, PT ;  /* 0x000000004b00720c */ /* 0x000fe20003f06070 */
[----:B------:R-:W-:-:S12]  /*0240*/  BSSY.RECONVERGENT B1, `(.L_x_151) ;  /* 0x000013d000017945 */ /* 0x000fd80003800200 */
[----:B------:R-:W-:Y:S05]  /*0250*/  @P0 BRA `(.L_x_152) ;  /* 0x0000001000ec0947 */ /* 0x000fea0003800000 */
[----:B0-----:R-:W-:Y:S01]  /*0260*/  LOP3.LUT R9, RZ, R75, RZ, 0x33, !PT ;  /* 0x0000004bff097212 */ /* 0x001fe200078e33ff */
[----:B------:R-:W-:Y:S04]  /*0270*/  BSSY.RECONVERGENT B2, `(.L_x_153) ;  /* 0x00000a3000027945 */ /* 0x000fe80003800200 */
[----:B------:R-:W-:-:S05]  /*0280*/  IMAD.IADD R9, R9, 0x1, R0 ;  /* 0x0000000109097824 */ /* 0x000fca00078e0200 */
[C---:B------:R-:W-:Y:S02]  /*0290*/  ISETP.GE.U32.AND P0, PT, R9.reuse, 0xf00, PT ;  /* 0x00000f000900780c */ /* 0x040fe40003f06070 */
[----:B------:R-:W-:-:S04]  /*02a0*/  LEA.HI R76, R9, 0x1, RZ, 0x18 ;  /* 0x00000001094c7811 */ /* 0x000fc800078fc0ff */
[----:B------:R-:W-:-:S04]  /*02b0*/  LOP3.LUT R77, R76, 0xf, RZ, 0xc0, !PT ;  /* 0x0000000f4c4d7812 */ /* 0x000fc800078ec0ff */
[----:B------:R-:W-:-:S03]  /*02c0*/  ISETP.NE.AND P1, PT, R77, RZ, PT ;  /* 0x000000ff4d00720c */ /* 0x000fc60003f25270 */
[----:B------:R-:W-:Y:S10]  /*02d0*/  @!P0 BRA `(.L_x_154) ;  /* 0x0000000800708947 */ /* 0x000ff40003800000 */
[----:B------:R-:W0:Y:S01]  /*02e0*/  LDC.64 R8, c[0x0][0x380] ;  /* 0x0000e000ff087b82 */ /* 0x000e220000000a00 */
[----:B------:R-:W-:-:S05]  /*02f0*/  LOP3.LUT R74, R76, 0x1fffff0, RZ, 0xc0, !PT ;  /* 0x01fffff04c4a7812 */ /* 0x000fca00078ec0ff */
[----:B------:R-:W-:Y:S02]  /*0300*/  IMAD.MOV R74, RZ, RZ, -R74 ;  /* 0x000000ffff4a7224 */ /* 0x000fe400078e0a4a */
[----:B0-----:R-:W-:-:S03]  /*0310*/  IMAD.WIDE.U32 R8, R75, 0x10, R8 ;  /* 0x000000104b087825 */ /* 0x001fc600078e0008 */
[----:B------:R-:W-:-:S05]  /*0320*/  IADD3 R8, P0, PT, R8, 0x8000, RZ ;  /* 0x0000800008087810 */ /* 0x000fca0007f1e0ff */
[----:B------:R-:W-:-:S08]  /*0330*/  IMAD.X R9, RZ, RZ, R9, P0 ;  /* 0x000000ffff097224 */ /* 0x000fd000000e0609 */
.L_x_155:
[----:B------:R-:W2:Y:S04]  /*0340*/  LDG.E.64 R10, desc[UR6][R8.64+-0x7ff8] ;  /* 0xff800806080a7981 */ /* 0x000ea8000c1e1b00 */
[----:B------:R-:W3:Y:S04]  /*0350*/  LDG.E.64 R12, desc[UR6][R8.64+-0x8000] ;  /* 0xff800006080c7981 */ /* 0x000ee8000c1e1b00 */
[----:B------:R-:W4:Y:S04]  /*0360*/  LDG.E.64 R14, desc[UR6][R8.64+-0x6ff8] ;  /* 0xff900806080e7981 */ /* 0x000f28000c1e1b00 */
        /* <DEDUP_REMOVED lines=28> */
[----:B------:R0:W4:Y:S01]  /*0530*/  LDG.E.64 R72, desc[UR6][R8.64+0x7000] ;  /* 0x0070000608487981 */ /* 0x000122000c1e1b00 */
[----:B-----5:R-:W-:Y:S01]  /*0540*/  ISETP.EQ.U32.AND P2, PT, R4, RZ, PT ;  /* 0x000000ff0400720c */ /* 0x020fe20003f42070 */
[----:B------:R-:W-:-:S02]  /*0550*/  VIADD R74, R74, 0x10 ;  /* 0x000000104a4a7836 */ /* 0x000fc40000000000 */
[----:B------:R-:W-:Y:S01]  /*0560*/  VIADD R75, R75, 0x1000 ;  /* 0x000010004b4b7836 */ /* 0x000fe20000000000 */
[----:B0-----:R-:W-:-:S05]  /*0570*/  IADD3 R8, P3, PT, R8, 0x10000, RZ ;  /* 0x0001000008087810 */ /* 0x001fca0007f7e0ff */
[----:B------:R-:W-:Y:S01]  /*0580*/  IMAD.X R9, RZ, RZ, R9, P3 ;  /* 0x000000ffff097224 */ /* 0x000fe200018e0609 */
        /* <DEDUP_REMOVED lines=113> */
.L_x_154:
[----:B------:R-:W-:Y:S05]  /*0ca0*/  BSYNC.RECONVERGENT B2 ;  /* 0x0000000000027941 */ /* 0x000fea0003800200 */
.L_x_153:
[----:B------:R-:W-:Y:S05]  /*0cb0*/  @!P1 BRA `(.L_x_152) ;  /* 0x0000000800549947 */ /* 0x000fea0003800000 */
[----:B------:R-:W-:Y:S01]  /*0cc0*/  ISETP.GE.U32.AND P0, PT, R77, 0x8, PT ;  /* 0x000000084d00780c */ /* 0x000fe20003f06070 */
[----:B------:R-:W-:Y:S01]  /*0cd0*/  BSSY.RECONVERGENT B2, `(.L_x_156) ;  /* 0x000004f000027945 */ /* 0x000fe20003800200 */
[----:B------:R-:W-:-:S04]  /*0ce0*/  LOP3.LUT R42, R76, 0x7, RZ, 0xc0, !PT ;  /* 0x000000074c2a7812 */ /* 0x000fc800078ec0ff */
[----:B------:R-:W-:-:S07]  /*0cf0*/  ISETP.NE.AND P1, PT, R42, RZ, PT ;  /* 0x000000ff2a00720c */ /* 0x000fce0003f25270 */
[----:B------:R-:W-:Y:S06]  /*0d00*/  @!P0 BRA `(.L_x_157) ;  /* 0x00000004002c8947 */ /* 0x000fec0003800000 */
[----:B------:R-:W0:Y:S02]  /*0d10*/  LDC.64 R8, c[0x0][0x380] ;  /* 0x0000e000ff087b82 */ /* 0x000e240000000a00 */
[----:B0-----:R-:W-:-:S05]  /*0d20*/  IMAD.WIDE.U32 R40, R75, 0x10, R8 ;  /* 0x000000104b287825 */ /* 0x001fca00078e0008 */
        /* <DEDUP_REMOVED lines=73> */
.L_x_157:
[----:B------:R-:W-:Y:S05]  /*11c0*/  BSYNC.RECONVERGENT B2 ;  /* 0x0000000000027941 */ /* 0x000fea0003800200 */
.L_x_156:
        /* <DEDUP_REMOVED lines=45> */
.L_x_159:
[----:B------:R-:W-:Y:S05]  /*14a0*/  BSYNC.RECONVERGENT B2 ;  /* 0x0000000000027941 */ /* 0x000fea0003800200 */
.L_x_158:
[----:B------:R-:W-:Y:S05]  /*14b0*/  @!P2 BRA `(.L_x_152) ;  /* 0x000000000054a947 */ /* 0x000fea0003800000 */
[----:B------:R-:W0:Y:S01]  /*14c0*/  LDC.64 R8, c[0x0][0x380] ;  /* 0x0000e000ff087b82 */ /* 0x000e220000000a00 */
[----:B------:R-:W-:Y:S02]  /*14d0*/  IMAD.MOV R14, RZ, RZ, -R76 ;  /* 0x000000ffff0e7224 */ /* 0x000fe400078e0a4c */
[----:B0-----:R-:W-:-:S03]  /*14e0*/  IMAD.WIDE.U32 R8, R75, 0x10, R8 ;  /* 0x000000104b087825 */ /* 0x001fc600078e0008 */
[----:B------:R-:W-:-:S05]  /*14f0*/  IADD3 R15, P0, PT, R8, 0x8, RZ ;  /* 0x00000008080f7810 */ /* 0x000fca0007f1e0ff */
[----:B------:R-:W-:-:S08]  /*1500*/  IMAD.X R10, RZ, RZ, R9, P0 ;  /* 0x000000ffff0a7224 */ /* 0x000fd000000e0609 */
.L_x_160:
[----:B------:R-:W-:Y:S02]  /*1510*/  IMAD.MOV.U32 R12, RZ, RZ, R15 ;  /* 0x000000ffff0c7224 */ /* 0x000fe400078e000f */
[----:B------:R-:W-:-:S05]  /*1520*/  IMAD.MOV.U32 R13, RZ, RZ, R10 ;  /* 0x000000ffff0d7224 */ /* 0x000fca00078e000a */
[----:B------:R-:W2:Y:S04]  /*1530*/  LDG.E.64 R10, desc[UR6][R12.64] ;  /* 0x000000060c0a7981 */ /* 0x000ea8000c1e1b00 */
[----:B------:R-:W3:Y:S01]  /*1540*/  LDG.E.64 R8, desc[UR6][R12.64+-0x8] ;  /* 0xfffff8060c087981 */ /* 0x000ee2000c1e1b00 */
[----:B-----5:R-:W-:Y:S01]  /*1550*/  ISETP.EQ.U32.AND P1, PT, R4, RZ, PT ;  /* 0x000000ff0400720c */ /* 0x020fe20003f22070 */
[----:B------:R-:W-:Y:S01]  /*1560*/  VIADD R14, R14, 0x1 ;  /* 0x000000010e0e7836 */ /* 0x000fe20000000000 */
[----:B------:R-:W-:Y:S01]  /*1570*/  IADD3 R15, P2, PT, R12, 0x1000, RZ ;  /* 0x000010000c0f7810 */ /* 0x000fe20007f5e0ff */
[----:B--2---:R-:W-:-:S06]  /*1580*/  DSETP.GEU.AND P0, PT, R10, R6, PT ;  /* 0x000000060a00722a */ /* 0x004fcc0003f0e000 */
[----:B------:R-:W-:Y:S02]  /*1590*/  ISETP.EQ.OR.EX P0, PT, R5, RZ, !P0, P1 ;  /* 0x000000ff0500720c */ /* 0x000fe40004702710 */
[----:B------:R-:W-:Y:S02]  /*15a0*/  ISETP.NE.AND P1, PT, R14, RZ, PT ;  /* 0x000000ff0e00720c */ /* 0x000fe40003f25270 */
[----:B------:R-:W-:Y:S01]  /*15b0*/  FSEL R6, R10, R6, P0 ;  /* 0x000000060a067208 */ /* 0x000fe20000000000 */
[----:B------:R-:W-:Y:S01]  /*15c0*/  IMAD.X R10, RZ, RZ, R13, P2 ;  /* 0x000000ffff0a7224 */ /* 0x000fe200010e060d */
[----:B------:R-:W-:Y:S02]  /*15d0*/  FSEL R7, R11, R7, P0 ;  /* 0x000000070b077208 */ /* 0x000fe40000000000 */
[----:B---3--:R-:W-:Y:S02]  /*15e0*/  SEL R4, R8, R4, P0 ;  /* 0x0000000408047207 */ /* 0x008fe40000000000 */
[----:B------:R-:W-:-:S05]  /*15f0*/  SEL R5, R9, R5, P0 ;  /* 0x0000000509057207 */ /* 0x000fca0000000000 */
[----:B------:R-:W-:Y:S05]  /*1600*/  @P1 BRA `(.L_x_160) ;  /* 0xfffffffc00c01947 */ /* 0x000fea000383ffff */
.L_x_152:
[----:B------:R-:W-:Y:S05]  /*1610*/  BSYNC.RECONVERGENT B1 ;  /* 0x0000000000017941 */ /* 0x000fea0003800200 */
.L_x_151:
[----:B------:R-:W-:-:S04]  /*1620*/  ISETP.GE.U32.AND P0, PT, R0, 0x100, PT ;  /* 0x000001000000780c */ /* 0x000fc80003f06070 */
[----:B------:R-:W-:-:S13]  /*1630*/  ISETP.GE.U32.AND.EX P0, PT, R2, RZ, PT, P0 ;  /* 0x000000ff0200720c */ /* 0x000fda0003f06100 */
        /* <DEDUP_REMOVED lines=28> */
.L_x_163:
[----:B------:R-:W-:Y:S05]  /*1800*/  BSYNC.RECONVERGENT B1 ;  /* 0x0000000000017941 */ /* 0x000fea0003800200 */
.L_x_162:
        /* <DEDUP_REMOVED lines=18> */
[----:B------:R-:W-:Y:S02]  /*1930*/  @P0 FSEL R0, R6, R8, P3 ;  /* 0x0000000806000208 */ /* 0x000fe40001800000 */
[----:B0-----:R-:W-:Y:S02]  /*1940*/  @P0 FSEL R9, R7, R9, P3 ;  /* 0x0000000907090208 */ /* 0x001fe40001800000 */
[----:B------:R-:W-:Y:S01]  /*1950*/  @P0 SEL R10, R13, R2, P3 ;  /* 0x000000020d0a0207 */ /* 0x000fe20001800000 */
[----:B------:R-:W-:Y:S01]  /*1960*/  @P0 IMAD.MOV.U32 R4, RZ, RZ, R0 ;  /* 0x000000ffff040224 */ /* 0x000fe200078e0000 */
[----:B------:R-:W-:Y:S01]  /*1970*/  @P0 SEL R11, R15, R12, P3 ;  /* 0x0000000c0f0b0207 */ /* 0x000fe20001800000 */
[----:B------:R-:W-:-:S07]  /*1980*/  @P0 IMAD.MOV.U32 R5, RZ, RZ, R9 ;  /* 0x000000ffff050224 */ /* 0x000fce00078e0009 */
.L_x_165:
[----:B------:R-:W-:Y:S05]  /*1990*/  BSYNC.RECONVERGENT B1 ;  /* 0x0000000000017941 */ /* 0x000fea0003800200 */
.L_x_164:
[----:B-1----:R1:W1:Y:S01]  /*19a0*/  SHFL.DOWN PT, R13, R10, 0x4, 0x1f ;  /* 0x08801f000a0d7f89 */ /* 0x00226200000e0000 */
[----:B------:R-:W-:Y:S01]  /*19b0*/  BSSY.RECONVERGENT B1, `(.L_x_166) ;  /* 0x0000017000017945 */ /* 0x000fe20003800200 */
[----:B------:R-:W-:Y:S01]  /*19c0*/  ISETP.GT.AND P3, PT, R14, 0xf, PT ;  /* 0x0000000f0e00780c */ /* 0x000fe20003f64270 */
[----:B0-----:R-:W-:Y:S01]  /*19d0*/  IMAD.MOV.U32 R2, RZ, RZ, R10 ;  /* 0x000000ffff027224 */ /* 0x001fe200078e000a */
[----:B------:R0:W0:Y:S01]  /*19e0*/  SHFL.DOWN PT, R0, R11, 0x4, 0x1f ;  /* 0x08801f000b007f89 */ /* 0x00002200000e0000 */
[----:B------:R-:W-:Y:S02]  /*19f0*/  IMAD.MOV.U32 R12, RZ, RZ, R11 ;  /* 0x000000ffff0c7224 */ /* 0x000fe400078e000b */
[----:B------:R-:W-:Y:S01]  /*1a00*/  IMAD.MOV.U32 R8, RZ, RZ, R4 ;  /* 0x000000ffff087224 */ /* 0x000fe200078e0004 */
[----:B---3--:R3:W0:Y:S01]  /*1a10*/  SHFL.DOWN PT, R6, R4, 0x4, 0x1f ;  /* 0x08801f0004067f89 */ /* 0x00862200000e0000 */
[----:B------:R-:W-:-:S03]  /*1a20*/  IMAD.MOV.U32 R9, RZ, RZ, R5 ;  /* 0x000000ffff097224 */ /* 0x000fc600078e0005 */
[----:B----4-:R3:W4:Y:S01]  /*1a30*/  SHFL.DOWN PT, R7, R5, 0x4, 0x1f ;  /* 0x08801f0005077f89 */ /* 0x01072200000e0000 */
[----:B------:R-:W-:Y:S05]  /*1a40*/  @P1 BRA `(.L_x_167) ;  /* 0x0000000000341947 */ /* 0x000fea0003800000 */
[----:B------:R-:W-:Y:S01]  /*1a50*/  ISETP.NE.U32.AND P0, PT, R10, RZ, PT ;  /* 0x000000ff0a00720c */ /* 0x000fe20003f05070 */
[----:B0-----:R-:W-:Y:S02]  /*1a60*/  IMAD.MOV.U32 R12, RZ, RZ, R0 ;  /* 0x000000ffff0c7224 */ /* 0x001fe400078e0000 */
[----:B-1----:R-:W-:Y:S01]  /*1a70*/  IMAD.MOV.U32 R2, RZ, RZ, R13 ;  /* 0x000000ffff027224 */ /* 0x002fe200078e000d */
[----:B------:R-:W-:Y:S01]  /*1a80*/  ISETP.NE.AND.EX P0, PT, R11, RZ, PT, P0 ;  /* 0x000000ff0b00720c */ /* 0x000fe20003f05300 */
[----:B------:R-:W-:Y:S02]  /*1a90*/  IMAD.MOV.U32 R8, RZ, RZ, R6 ;  /* 0x000000ffff087224 */ /* 0x000fe400078e0006 */
[----:B----4-:R-:W-:-:S10]  /*1aa0*/  IMAD.MOV.U32 R9, RZ, RZ, R7 ;  /* 0x000000ffff097224 */ /* 0x010fd400078e0007 */
[----:B------:R-:W-:-:S06]  /*1ab0*/  @P0 DSETP.GT.AND P1, PT, R4, R6, PT ;  /* 0x000000060400022a */ /* 0x000fcc0003f24000 */
[----:B------:R-:W-:Y:S02]  /*1ac0*/  @P0 SEL R12, R0, R11, P1 ;  /* 0x0000000b000c0207 */ /* 0x000fe40000800000 */
[----:B------:R-:W-:Y:S02]  /*1ad0*/  @P0 FSEL R0, R6, R4, P1 ;  /* 0x0000000406000208 */ /* 0x000fe40000800000 */
[----:B---3--:R-:W-:Y:S02]  /*1ae0*/  @P0 FSEL R5, R7, R5, P1 ;  /* 0x0000000507050208 */ /* 0x008fe40000800000 */
[----:B------:R-:W-:Y:S01]  /*1af0*/  @P0 SEL R2, R13, R10, P1 ;  /* 0x0000000a0d020207 */ /* 0x000fe20000800000 */
[----:B------:R-:W-:Y:S02]  /*1b00*/  @P0 IMAD.MOV.U32 R8, RZ, RZ, R0 ;  /* 0x000000ffff080224 */ /* 0x000fe400078e0000 */
[----:B------:R-:W-:-:S07]  /*1b10*/  @P0 IMAD.MOV.U32 R9, RZ, RZ, R5 ;  /* 0x000000ffff090224 */ /* 0x000fce00078e0005 */
.L_x_167:
[----:B------:R-:W-:Y:S05]  /*1b20*/  BSYNC.RECONVERGENT B1 ;  /* 0x0000000000017941 */ /* 0x000fea0003800200 */
.L_x_166:
[----:B-1----:R1:W1:Y:S01]  /*1b30*/  SHFL.DOWN PT, R13, R2, 0x8, 0x1f ;  /* 0x09001f00020d7f89 */ /* 0x00226200000e0000 */
[----:B------:R-:W-:Y:S01]  /*1b40*/  BSSY.RECONVERGENT B1, `(.L_x_168) ;  /* 0x0000016000017945 */ /* 0x000fe20003800200 */
[----:B0-----:R-:W-:Y:S02]  /*1b50*/  IMAD.MOV.U32 R6, RZ, RZ, R2 ;  /* 0x000000ffff067224 */ /* 0x001fe400078e0002 */
[----:B--2---:R0:W2:Y:S01]  /*1b60*/  SHFL.DOWN PT, R15, R12, 0x8, 0x1f ;  /* 0x09001f000c0f7f89 */ /* 0x0040a200000e0000 */
[----:B----4-:R-:W-:Y:S02]  /*1b70*/  IMAD.MOV.U32 R7, RZ, RZ, R12 ;  /* 0x000000ffff077224 */ /* 0x010fe400078e000c */
[----:B---3--:R-:W-:Y:S01]  /*1b80*/  IMAD.MOV.U32 R4, RZ, RZ, R8 ;  /* 0x000000ffff047224 */ /* 0x008fe200078e0008 */
        /* <DEDUP_REMOVED lines=17> */
.L_x_169:
[----:B------:R-:W-:Y:S05]  /*1ca0*/  BSYNC.RECONVERGENT B1 ;  /* 0x0000000000017941 */ /* 0x000fea0003800200 */
.L_x_168:
[----:B----4-:R4:W1:Y:S01]  /*1cb0*/  SHFL.DOWN PT, R11, R6, 0x10, 0x1f ;  /* 0x0a001f00060b7f89 */ /* 0x01086200000e0000 */
[----:B------:R-:W-:Y:S03]  /*1cc0*/  BSSY.RECONVERGENT B1, `(.L_x_170) ;  /* 0x0000016000017945 */ /* 0x000fe60003800200 */
[----:B------:R4:W1:Y:S04]  /*1cd0*/  SHFL.DOWN PT, R0, R7, 0x10, 0x1f ;  /* 0x0a001f0007007f89 */ /* 0x00086800000e0000 */
[----:B0-----:R4:W0:Y:S04]  /*1ce0*/  SHFL.DOWN PT, R8, R4, 0x10, 0x1f ;  /* 0x0a001f0004087f89 */ /* 0x00182800000e0000 */
[----:B------:R4:W0:Y:S01]  /*1cf0*/  SHFL.DOWN PT, R9, R5, 0x10, 0x1f ;  /* 0x0a001f0005097f89 */ /* 0x00082200000e0000 */
[----:B------:R-:W-:Y:S05]  /*1d00*/  @P3 BRA `(.L_x_171) ;  /* 0x0000000000443947 */ /* 0x000fea0003800000 */
[----:B0-----:R-:W-:Y:S01]  /*1d10*/  DSETP.GT.AND P0, PT, R4, R8, PT ;  /* 0x000000080400722a */ /* 0x001fe20003f04000 */
[----:B------:R-:W-:-:S05]  /*1d20*/  ISETP.EQ.U32.AND P1, PT, R6, RZ, PT ;  /* 0x000000ff0600720c */ /* 0x000fca0003f22070 */
[----:B------:R-:W-:Y:S02]  /*1d30*/  ISETP.EQ.OR.EX P0, PT, R7, RZ, P0, P1 ;  /* 0x000000ff0700720c */ /* 0x000fe40000702710 */
[----:B------:R-:W-:Y:S02]  /*1d40*/  ISETP.NE.AND P1, PT, R14, RZ, PT ;  /* 0x000000ff0e00720c */ /* 0x000fe40003f25270 */
[----:B----4-:R-:W-:Y:S02]  /*1d50*/  FSEL R4, R8, R4, P0 ;  /* 0x0000000408047208 */ /* 0x010fe40000000000 */
[----:B------:R-:W-:Y:S02]  /*1d60*/  FSEL R5, R9, R5, P0 ;  /* 0x0000000509057208 */ /* 0x000fe40000000000 */
[----:B-1----:R-:W-:Y:S02]  /*1d70*/  SEL R6, R11, R6, P0 ;  /* 0x000000060b067207 */ /* 0x002fe40000000000 */
[----:B------:R-:W-:-:S05]  /*1d80*/  SEL R7, R0, R7, P0 ;  /* 0x0000000700077207 */ /* 0x000fca0000000000 */
        /* <DEDUP_REMOVED lines=9> */
.L_x_171:
[----:B------:R-:W-:Y:S05]  /*1e20*/  BSYNC.RECONVERGENT B1 ;  /* 0x0000000000017941 */ /* 0x000fea0003800200 */
.L_x_170:
        /* <DEDUP_REMOVED lines=8> */
[----:B-1----:R-:W1:Y:S04]  /*1eb0*/  LDS.64 R2, [UR4+0x18] ;  /* 0x00001804ff027984 */ /* 0x002e680008000a00 */
[----:B------:R-:W1:Y:S04]  /*1ec0*/  LDS.128 R24, [UR4+0x30] ;  /* 0x00003004ff187984 */ /* 0x000e680008000c00 */
[----:B------:R-:W1:Y:S04]  /*1ed0*/  LDS.128 R16, [UR4+0x40] ;  /* 0x00004004ff107984 */ /* 0x000e680008000c00 */
[----:B0--3--:R-:W0:Y:S04]  /*1ee0*/  LDS.128 R8, [UR4+0x50] ;  /* 0x00005004ff087984 */ /* 0x009e280008000c00 */
[----:B--2---:R-:W2:Y:S01]  /*1ef0*/  LDS.128 R12, [UR4+0x60] ;  /* 0x00006004ff0c7984 */ /* 0x004ea20008000c00 */
[----:B-----5:R-:W-:-:S06]  /*1f00*/  DSETP.GEU.AND P0, PT, R20, R4, PT ;  /* 0x000000041400722a */ /* 0x020fcc0003f0e000 */
[----:B------:R-:W-:-:S04]  /*1f10*/  ISETP.EQ.OR.EX P0, PT, R7, RZ, !P0, P1 ;  /* 0x000000ff0700720c */ /* 0x000fc80004702710 */
[----:B----4-:R-:W-:Y:S02]  /*1f20*/  FSEL R4, R20, R4, P0 ;  /* 0x0000000414047208 */ /* 0x010fe40000000000 */
[----:B------:R-:W-:Y:S02]  /*1f30*/  FSEL R5, R21, R5, P0 ;  /* 0x0000000515057208 */ /* 0x000fe40000000000 */
[----:B-1----:R-:W-:Y:S02]  /*1f40*/  SEL R21, R2, R6, P0 ;  /* 0x0000000602157207 */ /* 0x002fe40000000000 */
        /* <DEDUP_REMOVED lines=9> */
[----:B------:R-:W-:Y:S01]  /*1fe0*/  ISETP.EQ.U32.AND P0, PT, R21, RZ, PT ;  /* 0x000000ff1500720c */ /* 0x000fe20003f02070 */
[----:B------:R-:W1:Y:S04]  /*1ff0*/  LDS.128 R4, [UR4+0x70] ;  /* 0x00007004ff047984 */ /* 0x000e680008000c00 */
        /* <DEDUP_REMOVED lines=10> */
[----:B------:R-:W0:Y:S01]  /*20a0*/  LDS.64 R2, [UR4+0x80] ;  /* 0x00008004ff027984 */ /* 0x000e220008000a00 */
[----:B------:R-:W-:Y:S02]  /*20b0*/  SEL R17, R18, R17, P0 ;  /* 0x0000001112117207 */ /* 0x000fe40000000000 */
[----:B------:R-:W-:Y:S01]  /*20c0*/  SEL R19, R19, R27, P0 ;  /* 0x0000001b13137207 */ /* 0x000fe20000000000 */
[----:B--2---:R-:W-:Y:S01]  /*20d0*/  DSETP.GEU.AND P1, PT, R12, R8, PT ;  /* 0x000000080c00722a */ /* 0x004fe20003f2e000 */
        /* <DEDUP_REMOVED lines=19> */
[----:B------:R-:W-:Y:S01]  /*2210*/  SEL R7, R7, R15, P0 ;  /* 0x0000000f07077207 */ /* 0x000fe20000000000 */
[----:B------:R-:W-:Y:S06]  /*2220*/  BRA `(.L_x_172) ;  /* 0x00000034004c7947 */ /* 0x000fec0003800000 */
.L_x_161:
[----:B------:R-:W1:Y:S01]  /*2230*/  S2R R14, SR_LANEID ;  /* 0x00000000000e7919 */ /* 0x000e620000000000 */
[----:B0-----:R-:W-:Y:S01]  /*2240*/  LOP3.LUT R8, R3, 0x3e0, RZ, 0xc0, !PT ;  /* 0x000003e003087812 */ /* 0x001fe200078ec0ff */
[----:B------:R-:W-:Y:S01]  /*2250*/  BSSY.RECONVERGENT B1, `(.L_x_173) ;  /* 0x0000024000017945 */ /* 0x000fe20003800200 */
[----:B-----5:R-:W-:Y:S02]  /*2260*/  IMAD.MOV.U32 R16, RZ, RZ, R5 ;  /* 0x000000ffff107224 */ /* 0x020fe400078e0005 */
[----:B------:R-:W-:Y:S01]  /*2270*/  LOP3.LUT R11, RZ, R8, RZ, 0x33, !PT ;  /* 0x00000008ff0b7212 */ /* 0x000fe200078e33ff */
[----:B------:R-:W-:-:S04]  /*2280*/  VIADD R9, R8, 0x20 ;  /* 0x0000002008097836 */ /* 0x000fc80000000000 */
[----:B------:R-:W-:Y:S01]  /*2290*/  IMAD.IADD R11, R11, 0x1, R0 ;  /* 0x000000010b0b7824 */ /* 0x000fe200078e0200 */
[----:B------:R-:W-:-:S04]  /*22a0*/  ISETP.GT.U32.AND P0, PT, R9, R0, PT ;  /* 0x000000000900720c */ /* 0x000fc80003f04070 */
        /* <DEDUP_REMOVED lines=30> */
.L_x_174:
[----:B------:R-:W-:Y:S05]  /*2490*/  BSYNC.RECONVERGENT B1 ;  /* 0x0000000000017941 */ /* 0x000fea0003800200 */
.L_x_173:
        /* <DEDUP_REMOVED lines=23> */
.L_x_176:
[----:B------:R-:W-:Y:S05]  /*2610*/  BSYNC.RECONVERGENT B1 ;  /* 0x0000000000017941 */ /* 0x000fea0003800200 */
.L_x_175:
        /* <DEDUP_REMOVED lines=23> */
.L_x_178:
[----:B------:R-:W-:Y:S05]  /*2790*/  BSYNC.RECONVERGENT B1 ;  /* 0x0000000000017941 */ /* 0x000fea0003800200 */
.L_x_177:
        /* <DEDUP_REMOVED lines=23> */
.L_x_180:
[----:B------:R-:W-:Y:S05]  /*2910*/  BSYNC.RECONVERGENT B1 ;  /* 0x0000000000017941 */ /* 0x000fea0003800200 */
.L_x_179:
        /* <DEDUP_REMOVED lines=23> */
.L_x_182:
[----:B------:R-:W-:Y:S05]  /*2a90*/  BSYNC.RECONVERGENT B1 ;  /* 0x0000000000017941 */ /* 0x000fea0003800200 */
.L_x_181:
        /* <DEDUP_REMOVED lines=10> */
.L_x_184:
[----:B------:R-:W-:Y:S05]  /*2b40*/  BSYNC.RECONVERGENT B1 ;  /* 0x0000000000017941 */ /* 0x000fea0003800200 */
.L_x_183:
[----:B------:R-:W-:Y:S01]  /*2b50*/  BAR.SYNC.DEFER_BLOCKING 0x0 ;  /* 0x0000000000007b1d */ /* 0x000fe20000010000 */
[----:B------:R-:W-:-:S04]  /*2b60*/  ISETP.GE.U32.AND P0, PT, R0, 0x21, PT ;  /* 0x000000210000780c */ /* 0x000fc80003f06070 */
[----:B------:R-:W-:-:S04]  /*2b70*/  ISETP.GE.U32.AND.EX P0, PT, R2, RZ, PT, P0 ;  /* 0x000000ff0200720c */ /* 0x000fc80003f06100 */
[----:B------:R-:W-:-:S13]  /*2b80*/  ISETP.NE.OR P0, PT, R3, RZ, !P0 ;  /* 0x000000ff0300720c */ /* 0x000fda0004705670 */
[----:B------:R-:W-:Y:S05]  /*2b90*/  @P0 BRA `(.L_x_172) ;  /* 0x0000002800f00947 */ /* 0x000fea0003800000 */
[----:B------:R-:W5:Y:S01]  /*2ba0*/  S2UR UR5, SR_CgaCtaId ;  /* 0x00000000000579c3 */ /* 0x000f620000008800 */
[----:B------:R-:W-:Y:S01]  /*2bb0*/  UMOV UR4, 0x400 ;  /* 0x0000040000047882 */ /* 0x000fe20000000000 */
[----:B------:R-:W-:Y:S02]  /*2bc0*/  ISETP.GE.U32.AND P1, PT, R0, 0x41, PT ;  /* 0x000000410000780c */ /* 0x000fe40003f26070 */
[----:B------:R-:W-:Y:S02]  /*2bd0*/  ISETP.EQ.U32.AND P2, PT, R6, RZ, PT ;  /* 0x000000ff0600720c */ /* 0x000fe40003f42070 */
[----:B------:R-:W-:Y:S01]  /*2be0*/  ISETP.GE.U32.AND.EX P1, PT, R2, RZ, PT, P1 ;  /* 0x000000ff0200720c */ /* 0x000fe20003f26110 */
[----:B-----5:R-:W-:-:S09]  /*2bf0*/  ULEA UR4, UR5, UR4, 0x18 ;  /* 0x0000000405047291 */ /* 0x020fd2000f8ec0ff */
[----:B0-23--:R-:W0:Y:S04]  /*2c00*/  LDS.128 R12, [UR4+0x20] ;  /* 0x00002004ff0c7984 */ /* 0x00de280008000c00 */
[----:B------:R-:W2:Y:S01]  /*2c10*/  LDS.64 R8, [UR4+0x18] ;  /* 0x00001804ff087984 */ /* 0x000ea20008000a00 */
[----:B0-----:R-:W-:-:S06]  /*2c20*/  DSETP.GEU.AND P0, PT, R12, R4, PT ;  /* 0x000000040c00722a */ /* 0x001fcc0003f0e000 */
[----:B------:R-:W-:-:S04]  /*2c30*/  ISETP.EQ.OR.EX P0, PT, R7, RZ, !P0, P2 ;  /* 0x000000ff0700720c */ /* 0x000fc80004702720 */
[----:B------:R-:W-:Y:S02]  /*2c40*/  FSEL R4, R12, R4, P0 ;  /* 0x000000040c047208 */ /* 0x000fe40000000000 */
[----:B------:R-:W-:Y:S02]  /*2c50*/  FSEL R5, R13, R5, P0 ;  /* 0x000000050d057208 */ /* 0x000fe40000000000 */
[----:B--2---:R-:W-:Y:S02]  /*2c60*/  SEL R6, R8, R6, P0 ;  /* 0x0000000608067207 */ /* 0x004fe40000000000 */
[----:B------:R-:W-:Y:S01]  /*2c70*/  SEL R7, R9, R7, P0 ;  /* 0x0000000709077207 */ /* 0x000fe20000000000 */
[----:B------:R-:W-:Y:S06]  /*2c80*/  @!P1 BRA `(.L_x_172) ;  /* 0x0000002800b49947 */ /* 0x000fec0003800000 */
[----:B-1--4-:R-:W0:Y:S01]  /*2c90*/  LDS.128 R8, [UR4+0x30] ;  /* 0x00003004ff087984 */ /* 0x012e220008000c00 */
[----:B------:R-:W-:Y:S02]  /*2ca0*/  ISETP.GE.U32.AND P1, PT, R0, 0x61, PT ;  /* 0x000000610000780c */ /* 0x000fe40003f26070 */
[----:B------:R-:W-:Y:S02]  /*2cb0*/  ISETP.EQ.U32.AND P2, PT, R6, RZ, PT ;  /* 0x000000ff0600720c */ /* 0x000fe40003f42070 */
[----:B------:R-:W-:Y:S01]  /*2cc0*/  ISETP.GE.U32.AND.EX P1, PT, R2, RZ, PT, P1 ;  /* 0x000000ff0200720c */ /* 0x000fe20003f26110 */
[----:B0-----:R-:W-:-:S06]  /*2cd0*/  DSETP.GEU.AND P0, PT, R8, R4, PT ;  /* 0x000000040800722a */ /* 0x001fcc0003f0e000 */
[----:B------:R-:W-:-:S04]  /*2ce0*/  ISETP.EQ.OR.EX P0, PT, R7, RZ, !P0, P2 ;  /* 0x000000ff0700720c */ /* 0x000fc80004702720 */
[----:B------:R-:W-:Y:S02]  /*2cf0*/  FSEL R4, R8, R4, P0 ;  /* 0x0000000408047208 */ /* 0x000fe40000000000 */
[----:B------:R-:W-:Y:S02]  /*2d00*/  FSEL R5, R9, R5, P0 ;  /* 0x0000000509057208 */ /* 0x000fe40000000000 */
[----:B------:R-:W-:Y:S02]  /*2d10*/  SEL R6, R14, R6, P0 ;  /* 0x000000060e067207 */ /* 0x000fe40000000000 */
[----:B------:R-:W-:Y:S01]  /*2d20*/  SEL R7, R15, R7, P0 ;  /* 0x000000070f077207 */ /* 0x000fe20000000000 */
[----:B------:R-:W-:Y:S06]  /*2d30*/  @!P1 BRA `(.L_x_172) ;  /* 0x0000002800889947 */ /* 0x000fec0003800000 */
[----:B------:R-:W0:Y:S01]  /*2d40*/  LDS.128 R12, [UR4+0x40] ;  /* 0x00004004ff0c7984 */ /* 0x000e220008000c00 */
        /* <DEDUP_REMOVED lines=39> */
[----:B------:R-:W-:Y:S02]  /*2fc0*/  SEL R9, R14, R6, P0 ;  /* 0x000000060e097207 */ /* 0x000fe40000000000 */
[----:B------:R-:W-:Y:S01]  /*2fd0*/  FSEL R2, R8, R4, P0 ;  /* 0x0000000408027208 */ /* 0x000fe20000000000 */
[----:B------:R-:W-:Y:S01]  /*2fe0*/  IMAD.MOV.U32 R5, RZ, RZ, R3 ;  /* 0x000000ffff057224 */ /* 0x000fe200078e0003 */
[----:B------:R-:W-:Y:S01]  /*2ff0*/  SEL R14, R15, R7, P0 ;  /* 0x000000070f0e7207 */ /* 0x000fe20000000000 */
[----:B------:R-:W-:Y:S02]  /*3000*/  IMAD.MOV.U32 R6, RZ, RZ, R9 ;  /* 0x000000ffff067224 */ /* 0x000fe400078e0009 */
        /* <DEDUP_REMOVED lines=15> */
.L_x_148:
[----:B------:R-:W0:Y:S01]  /*3100*/  S2R R3, SR_TID.X ;  /* 0x0000000000037919 */ /* 0x000e220000002100 */
[----:B------:R-:W0:Y:S02]  /*3110*/  LDC.64 R12, c[0x0][0x380] ;  /* 0x0000e000ff0c7b82 */ /* 0x000e240000000a00 */
[----:B0-----:R-:W-:-:S05]  /*3120*/  IMAD.WIDE.U32 R12, R3, 0x10, R12 ;  /* 0x00000010030c7825 */ /* 0x001fca00078e000c */
[----:B------:R-:W2:Y:S04]  /*3130*/  LDG.E.64 R8, desc[UR6][R12.64] ;  /* 0x000000060c087981 */ /* 0x000ea8000c1e1b00 */
[----:B------:R-:W3:Y:S04]  /*3140*/  LDG.E.64 R10, desc[UR6][R12.64+0x1008] ;  /* 0x001008060c0a7981 */ /* 0x000ee8000c1e1b00 */
[----:B------:R-:W4:Y:S04]  /*3150*/  LDG.E.64 R20, desc[UR6][R12.64+0x1000] ;  /* 0x001000060c147981 */ /* 0x000f28000c1e1b00 */
[----:B------:R-:W5:Y:S04]  /*3160*/  LDG.E.64 R14, desc[UR6][R12.64+0x2008] ;  /* 0x002008060c0e7981 */ /* 0x000f68000c1e1b00 */
[----:B------:R-:W5:Y:S04]  /*3170*/  LDG.E.64 R18, desc[UR6][R12.64+0x2000] ;  /* 0x002000060c127981 */ /* 0x000f68000c1e1b00 */
[----:B------:R-:W5:Y:S04]  /*3180*/  LDG.E.64 R4, desc[UR6][R12.64+0x3008] ;  /* 0x003008060c047981 */ /* 0x000f68000c1e1b00 */
[----:B------:R-:W5:Y:S01]  /*3190*/  LDG.E.64 R6, desc[UR6][R12.64+0x3000] ;  /* 0x003000060c067981 */ /* 0x000f62000c1e1b00 */
[----:B--2---:R-:W-:-:S04]  /*31a0*/  ISETP.NE.U32.AND P0, PT, R8, RZ, PT ;  /* 0x000000ff0800720c */ /* 0x004fc80003f05070 */
[----:B------:R-:W-:-:S13]  /*31b0*/  ISETP.NE.AND.EX P0, PT, R9, RZ, PT, P0 ;  /* 0x000000ff0900720c */ /* 0x000fda0003f05300 */
[----:B------:R-:W3:Y:S02]  /*31c0*/  @P0 LDG.E.64 R16, desc[UR6][R12.64+0x8] ;  /* 0x000008060c100981 */ /* 0x000ee4000c1e1b00 */
        /* <DEDUP_REMOVED lines=14> */
[----:B------:R-:W-:Y:S02]  /*32b0*/  @P1 FSEL R11, R15, R11, !P2 ;  /* 0x0000000b0f0b1208 */ /* 0x000fe40005000000 */
[----:B------:R-:W-:-:S02]  /*32c0*/  ISETP.NE.AND.EX P0, PT, R19, RZ, PT, P0 ;  /* 0x000000ff1300720c */ /* 0x000fc40003f05300 */
[----:B------:R-:W-:Y:S01]  /*32d0*/  IADD3 R10, P3, PT, R0, -0x400, RZ ;  /* 0xfffffc00000a7810 */ /* 0x000fe20007f7e0ff */
[----:B------:R-:W-:Y:S02]  /*32e0*/  @P1 IMAD.MOV.U32 R14, RZ, RZ, R8 ;  /* 0x000000ffff0e1224 */ /* 0x000fe400078e0008 */
[----:B------:R-:W-:Y:S01]  /*32f0*/  @P1 IMAD.MOV.U32 R15, RZ, RZ, R11 ;  /* 0x000000ffff0f1224 */ /* 0x000fe200078e000b */
[----:B------:R-:W-:Y:S02]  /*3300*/  ISETP.GE.U32.AND P1, PT, R10, 0x400, PT ;  /* 0x000004000a00780c */ /* 0x000fe40003f26070 */
[----:B------:R-:W-:-:S04]  /*3310*/  IADD3.X R30, PT, PT, R2, -0x1, RZ, P3, !PT ;  /* 0xffffffff021e7810 */ /* 0x000fc80001ffe4ff */
[----:B------:R-:W-:Y:S01]  /*3320*/  ISETP.GE.U32.AND.EX P1, PT, R30, RZ, PT, P1 ;  /* 0x000000ff1e00720c */ /* 0x000fe20003f26110 */
[----:B------:R-:W-:Y:S01]  /*3330*/  @P0 DSETP.GEU.AND P2, PT, R4, R14, PT ;  /* 0x0000000e0400022a */ /* 0x000fe20003f4e000 */
[----:B------:R-:W-:-:S05]  /*3340*/  IMAD.MOV.U32 R11, RZ, RZ, 0x400 ;  /* 0x00000400ff0b7424 */ /* 0x000fca00078e00ff */
[----:B------:R-:W-:Y:S02]  /*3350*/  @P0 FSEL R8, R4, R14, !P2 ;  /* 0x0000000e04080208 */ /* 0x000fe40005000000 */
[----:B------:R-:W-:Y:S01]  /*3360*/  @P0 FSEL R15, R5, R15, !P2 ;  /* 0x0000000f050f0208 */ /* 0x000fe20005000000 */
[----:B------:R-:W-:Y:S01]  /*3370*/  IMAD.MOV.U32 R9, RZ, RZ, RZ ;  /* 0x000000ffff097224 */ /* 0x000fe200078e00ff */
[----:B------:R-:W-:Y:S01]  /*3380*/  @P0 SEL R6, R6, R18, !P2 ;  /* 0x0000001206060207 */ /* 0x000fe20005000000 */
[----:B------:R-:W-:Y:S01]  /*3390*/  @P0 IMAD.MOV.U32 R4, RZ, RZ, R8 ;  /* 0x000000ffff040224 */ /* 0x000fe200078e0008 */
[----:B------:R-:W-:Y:S01]  /*33a0*/  @P0 SEL R7, R7, R19, !P2 ;  /* 0x0000001307070207 */ /* 0x000fe20005000000 */
[----:B------:R-:W-:Y:S01]  /*33b0*/  @P0 IMAD.MOV.U32 R5, RZ, RZ, R15 ;  /* 0x000000ffff050224 */ /* 0x000fe200078e000f */
[----:B------:R-:W-:Y:S06]  /*33c0*/  @!P1 BRA `(.L_x_185) ;  /* 0x0000000400149947 */ /* 0x000fec0003800000 */
[----:B------:R-:W0:Y:S01]  /*33d0*/  LDC.64 R32, c[0x0][0x390] ;  /* 0x0000e400ff207b82 */ /* 0x000e220000000a00 */
[----:B------:R-:W-:Y:S02]  /*33e0*/  IMAD.MOV.U32 R31, RZ, RZ, R6 ;  /* 0x000000ffff1f7224 */ /* 0x000fe400078e0006 */
[----:B------:R-:W-:Y:S02]  /*33f0*/  IMAD.MOV.U32 R8, RZ, RZ, R7 ;  /* 0x000000ffff087224 */ /* 0x000fe400078e0007 */
[----:B------:R-:W-:Y:S02]  /*3400*/  IMAD.MOV.U32 R14, RZ, RZ, R4 ;  /* 0x000000ffff0e7224 */ /* 0x000fe400078e0004 */
[----:B------:R-:W-:Y:S02]  /*3410*/  IMAD.MOV.U32 R15, RZ, RZ, R5 ;  /* 0x000000ffff0f7224 */ /* 0x000fe400078e0005 */
[----:B------:R-:W-:Y:S02]  /*3420*/  IMAD.MOV.U32 R11, RZ, RZ, 0x400 ;  /* 0x00000400ff0b7424 */ /* 0x000fe400078e00ff */
[----:B------:R-:W-:-:S07]  /*3430*/  IMAD.MOV.U32 R9, RZ, RZ, RZ ;  /* 0x000000ffff097224 */ /* 0x000fce00078e00ff */
.L_x_187:
[----:B------:R-:W-:-:S04]  /*3440*/  LEA R16, P0, R11, R12, 0x4 ;  /* 0x0000000c0b107211 */ /* 0x000fc800078020ff */
[----:B------:R-:W-:-:S05]  /*3450*/  LEA.HI.X R17, R11, R13, R9, 0x4, P0 ;  /* 0x0000000d0b117211 */ /* 0x000fca00000f2409 */
[----:B------:R-:W2:Y:S04]  /*3460*/  LDG.E.64 R18, desc[UR6][R16.64+0x8] ;  /* 0x0000080610127981 */ /* 0x000ea8000c1e1b00 */
[----:B------:R-:W3:Y:S04]  /*3470*/  LDG.E.64 R28, desc[UR6][R16.64] ;  /* 0x00000006101c7981 */ /* 0x000ee8000c1e1b00 */
[----:B------:R-:W4:Y:S04]  /*3480*/  LDG.E.64 R20, desc[UR6][R16.64+0x1008] ;  /* 0x0010080610147981 */ /* 0x000f28000c1e1b00 */
[----:B------:R-:W5:Y:S04]  /*3490*/  LDG.E.64 R26, desc[UR6][R16.64+0x1000] ;  /* 0x00100006101a7981 */ /* 0x000f68000c1e1b00 */
[----:B------:R-:W5:Y:S04]  /*34a0*/  LDG.E.64 R22, desc[UR6][R16.64+0x2008] ;  /* 0x0020080610167981 */ /* 0x000f68000c1e1b00 */
[----:B------:R-:W5:Y:S04]  /*34b0*/  LDG.E.64 R24, desc[UR6][R16.64+0x2000] ;  /* 0x0020000610187981 */ /* 0x000f68000c1e1b00 */
[----:B------:R-:W5:Y:S04]  /*34c0*/  LDG.E.64 R4, desc[UR6][R16.64+0x3008] ;  /* 0x0030080610047981 */ /* 0x000f68000c1e1b00 */
[----:B------:R-:W5:Y:S01]  /*34d0*/  LDG.E.64 R6, desc[UR6][R16.64+0x3000] ;  /* 0x0030000610067981 */ /* 0x000f62000c1e1b00 */
[----:B------:R-:W-:Y:S01]  /*34e0*/  ISETP.NE.U32.AND P0, PT, R31, RZ, PT ;  /* 0x000000ff1f00720c */ /* 0x000fe20003f05070 */
[----:B0-----:R-:W-:-:S03]  /*34f0*/  IMAD.MOV.U32 R2, RZ, RZ, R33 ;  /* 0x000000ffff027224 */ /* 0x001fc600078e0021 */
[----:B------:R-:W-:-:S13]  /*3500*/  ISETP.NE.AND.EX P0, PT, R8, RZ, PT, P0 ;  /* 0x000000ff0800720c */ /* 0x000fda0003f05300 */
[----:B--2---:R-:W-:-:S06]  /*3510*/  @P0 DSETP.GEU.AND P2, PT, R18, R14, PT ;  /* 0x0000000e1200022a */ /* 0x004fcc0003f4e000 */
[----:B---3--:R-:W-:Y:S02]  /*3520*/  @P0 SEL R28, R28, R31, !P2 ;  /* 0x0000001f1c1c0207 */ /* 0x008fe40005000000 */
[----:B------:R-:W-:Y:S02]  /*3530*/  @P0 SEL R29, R29, R8, !P2 ;  /* 0x000000081d1d0207 */ /* 0x000fe40005000000 */
[----:B------:R-:W-:Y:S02]  /*3540*/  ISETP.NE.U32.AND P1, PT, R28, RZ, PT ;  /* 0x000000ff1c00720c */ /* 0x000fe40003f25070 */
[----:B------:R-:W-:Y:S02]  /*3550*/  @P0 FSEL R0, R18, R14, !P2 ;  /* 0x0000000e12000208 */ /* 0x000fe40005000000 */
[----:B------:R-:W-:Y:S02]  /*3560*/  ISETP.NE.AND.EX P1, PT, R29, RZ, PT, P1 ;  /* 0x000000ff1d00720c */ /* 0x000fe40003f25310 */
[----:B------:R-:W-:Y:S01]  /*3570*/  @P0 FSEL R15, R19, R15, !P2 ;  /* 0x0000000f130f0208 */ /* 0x000fe20005000000 */
[----:B------:R-:W-:-:S04]  /*3580*/  @P0 IMAD.MOV.U32 R18, RZ, RZ, R0 ;  /* 0x000000ffff120224 */ /* 0x000fc800078e0000 */
[----:B------:R-:W-:-:S06]  /*3590*/  @P0 IMAD.MOV.U32 R19, RZ, RZ, R15 ;  /* 0x000000ffff130224 */ /* 0x000fcc00078e000f */
[----:B----4-:R-:W-:-:S06]  /*35a0*/  @P1 DSETP.GEU.AND P2, PT, R20, R18, PT ;  /* 0x000000121400122a */ /* 0x010fcc0003f4e000 */
[----:B-----5:R-:W-:Y:S02]  /*35b0*/  @P1 SEL R26, R26, R28, !P2 ;  /* 0x0000001c1a1a1207 */ /* 0x020fe40005000000 */
[----:B------:R-:W-:Y:S02]  /*35c0*/  @P1 SEL R27, R27, R29, !P2 ;  /* 0x0000001d1b1b1207 */ /* 0x000fe40005000000 */
[----:B------:R-:W-:Y:S02]  /*35d0*/  ISETP.NE.U32.AND P0, PT, R26, RZ, PT ;  /* 0x000000ff1a00720c */ /* 0x000fe40003f05070 */
[----:B------:R-:W-:Y:S02]  /*35e0*/  @P1 FSEL R0, R20, R18, !P2 ;  /* 0x0000001214001208 */ /* 0x000fe40005000000 */
[----:B------:R-:W-:Y:S02]  /*35f0*/  ISETP.NE.AND.EX P0, PT, R27, RZ, PT, P0 ;  /* 0x000000ff1b00720c */ /* 0x000fe40003f05300 */
[----:B------:R-:W-:Y:S01]  /*3600*/  @P1 FSEL R19, R21, R19, !P2 ;  /* 0x0000001315131208 */ /* 0x000fe20005000000 */
[----:B------:R-:W-:-:S02]  /*3610*/  @P1 IMAD.MOV.U32 R20, RZ, RZ, R0 ;  /* 0x000000ffff141224 */ /* 0x000fc400078e0000 */
[----:B------:R-:W-:Y:S02]  /*3620*/  IMAD.MOV.U32 R0, RZ, RZ, R32 ;  /* 0x000000ffff007224 */ /* 0x000fe400078e0020 */
[----:B------:R-:W-:-:S03]  /*3630*/  @P1 IMAD.MOV.U32 R21, RZ, RZ, R19 ;  /* 0x000000ffff151224 */ /* 0x000fc600078e0013 */
[----:B------:R-:W-:-:S03]  /*3640*/  IADD3 R14, P3, PT, -R11, R0, RZ ;  /* 0x000000000b0e7210 */ /* 0x000fc60007f7e1ff */
[----:B------:R-:W-:-:S06]  /*3650*/  @P0 DSETP.GEU.AND P2, PT, R22, R20, PT ;  /* 0x000000141600022a */ /* 0x000fcc0003f4e000 */
[----:B------:R-:W-:Y:S02]  /*3660*/  @P0 SEL R24, R24, R26, !P2 ;  /* 0x0000001a18180207 */ /* 0x000fe40005000000 */
[----:B------:R-:W-:Y:S02]  /*3670*/  @P0 SEL R25, R25, R27, !P2 ;  /* 0x0000001b19190207 */ /* 0x000fe40005000000 */
[----:B------:R-:W-:Y:S02]  /*3680*/  ISETP.NE.U32.AND P1, PT, R24, RZ, PT ;  /* 0x000000ff1800720c */ /* 0x000fe40003f25070 */
[----:B------:R-:W-:Y:S02]  /*3690*/  @P0 FSEL R8, R22, R20, !P2 ;  /* 0x0000001416080208 */ /* 0x000fe40005000000 */
[----:B------:R-:W-:Y:S02]  /*36a0*/  ISETP.NE.AND.EX P1, PT, R25, RZ, PT, P1 ;  /* 0x000000ff1900720c */ /* 0x000fe40003f25310 */
[----:B------:R-:W-:Y:S01]  /*36b0*/  @P0 FSEL R21, R23, R21, !P2 ;  /* 0x0000001517150208 */ /* 0x000fe20005000000 */
[----:B------:R-:W-:Y:S01]  /*36c0*/  @P0 IMAD.MOV.U32 R22, RZ, RZ, R8 ;  /* 0x000000ffff160224 */ /* 0x000fe200078e0008 */
[----:B------:R-:W-:Y:S01]  /*36d0*/  ISETP.GE.U32.AND P2, PT, R14, 0x400, PT ;  /* 0x000004000e00780c */ /* 0x000fe20003f46070 */
[----:B------:R-:W-:-:S02]  /*36e0*/  IMAD.X R8, R2, 0x1, ~R9, P3 ;  /* 0x0000000102087824 */ /* 0x000fc400018e0e09 */
[----:B------:R-:W-:-:S03]  /*36f0*/  @P0 IMAD.MOV.U32 R23, RZ, RZ, R21 ;  /* 0x000000ffff170224 */ /* 0x000fc600078e0015 */
[----:B------:R-:W-:-:S03]  /*3700*/  ISETP.GE.U32.AND.EX P0, PT, R8, RZ, PT, P2 ;  /* 0x000000ff0800720c */ /* 0x000fc60003f06120 */
[----:B------:R-:W-:-:S06]  /*3710*/  @P1 DSETP.GEU.AND P3, PT, R4, R22, PT ;  /* 0x000000160400122a */ /* 0x000fcc0003f6e000 */
[----:B------:R-:W-:Y:S02]  /*3720*/  @P1 FSEL R8, R4, R22, !P3 ;  /* 0x0000001604081208 */ /* 0x000fe40005800000 */
[----:B------:R-:W-:Y:S02]  /*3730*/  @P1 FSEL R23, R5, R23, !P3 ;  /* 0x0000001705171208 */ /* 0x000fe40005800000 */
[----:B------:R-:W-:Y:S01]  /*3740*/  @P1 SEL R6, R6, R24, !P3 ;  /* 0x0000001806061207 */ /* 0x000fe20005800000 */
[----:B------:R-:W-:Y:S01]  /*3750*/  @P1 IMAD.MOV.U32 R4, RZ, RZ, R8 ;  /* 0x000000ffff041224 */ /* 0x000fe200078e0008 */
[----:B------:R-:W-:Y:S01]  /*3760*/  @P1 SEL R7, R7, R25, !P3 ;  /* 0x0000001907071207 */ /* 0x000fe20005800000 */
[----:B------:R-:W-:Y:S01]  /*3770*/  @P1 IMAD.MOV.U32 R5, RZ, RZ, R23 ;  /* 0x000000ffff051224 */ /* 0x000fe200078e0017 */
[----:B------:R-:W-:Y:S06]  /*3780*/  @!P0 BRA `(.L_x_186) ;  /* 0x0000000c00d48947 */ /* 0x000fec0003800000 */
[----:B------:R-:W-:Y:S01]  /*3790*/  IADD3 R11, P0, PT, R11, 0x400, RZ ;  /* 0x000004000b0b7810 */ /* 0x000fe20007f1e0ff */
[----:B------:R-:W-:Y:S02]  /*37a0*/  IMAD.MOV.U32 R31, RZ, RZ, R6 ;  /* 0x000000ffff1f7224 */ /* 0x000fe400078e0006 */
[----:B------:R-:W-:Y:S02]  /*37b0*/  IMAD.MOV.U32 R8, RZ, RZ, R7 ;  /* 0x000000ffff087224 */ /* 0x000fe400078e0007 */
[----:B------:R-:W-:Y:S01]  /*37c0*/  IMAD.X R9, RZ, RZ, R9, P0 ;  /* 0x000000ffff097224 */ /* 0x000fe200000e0609 */
[----:B------:R-:W-:Y:S01]  /*37d0*/  ISETP.GT.U32.AND P0, PT, R11, R10, PT ;  /* 0x0000000a0b00720c */ /* 0x000fe20003f04070 */
[----:B------:R-:W-:Y:S02]  /*37e0*/  IMAD.MOV.U32 R14, RZ, RZ, R4 ;  /* 0x000000ffff0e7224 */ /* 0x000fe400078e0004 */
[----:B------:R-:W-:Y:S01]  /*37f0*/  IMAD.MOV.U32 R15, RZ, RZ, R5 ;  /* 0x000000ffff0f7224 */ /* 0x000fe200078e0005 */
[----:B------:R-:W-:-:S13]  /*3800*/  ISETP.GT.U32.AND.EX P0, PT, R9, R30, PT, P0 ;  /* 0x0000001e0900720c */ /* 0x000fda0003f04100 */
[----:B------:R-:W-:Y:S05]  /*3810*/  @!P0 BRA `(.L_x_187) ;  /* 0xfffffffc00088947 */ /* 0x000fea000383ffff */
.L_x_185:
[----:B------:R-:W-:Y:S01]  /*3820*/  IMAD.IADD R8, R0, 0x1, -R11 ;  /* 0x0000000100087824 */ /* 0x000fe200078e0a0b */
[----:B------:R-:W-:Y:S01]  /*3830*/  ISETP.GE.U32.AND P1, PT, R11, R0, PT ;  /* 0x000000000b00720c */ /* 0x000fe20003f26070 */
[----:B------:R-:W-:Y:S03]  /*3840*/  BSSY.RECONVERGENT B1, `(.L_x_186) ;  /* 0x00000e9000017945 */ /* 0x000fe60003800200 */
[----:B------:R-:W-:-:S04]  /*3850*/  ISETP.GE.AND P0, PT, R3, R8, PT ;  /* 0x000000080300720c */ /* 0x000fc80003f06270 */
[----:B------:R-:W-:-:S13]  /*3860*/  ISETP.GE.U32.OR.EX P0, PT, R9, R2, P0, P1 ;  /* 0x000000020900720c */ /* 0x000fda0000706510 */
[----:B------:R-:W-:Y:S05]  /*3870*/  @P0 BRA `(.L_x_188) ;  /* 0x0000000c00940947 */ /* 0x000fea0003800000 */
[----:B------:R-:W-:Y:S01]  /*3880*/  LOP3.LUT R2, RZ, R3, RZ, 0x33, !PT ;  /* 0x00000003ff027212 */ /* 0x000fe200078e33ff */
[----:B------:R-:W-:Y:S03]  /*3890*/  BSSY.RECONVERGENT B2, `(.L_x_189) ;  /* 0x0000070000027945 */ /* 0x000fe60003800200 */
[----:B------:R-:W-:Y:S01]  /*38a0*/  IADD3 R2, PT, PT, -R11, R0, R2 ;  /* 0x000000000b027210 */ /* 0x000fe20007ffe102 */
[----:B------:R-:W-:-:S03]  /*38b0*/  IMAD.MOV.U32 R0, RZ, RZ, R3 ;  /* 0x000000ffff007224 */ /* 0x000fc600078e0003 */
[C---:B------:R-:W-:Y:S02]  /*38c0*/  ISETP.GE.U32.AND P0, PT, R2.reuse, 0x700, PT ;  /* 0x000007000200780c */ /* 0x040fe40003f06070 */
[----:B------:R-:W-:-:S04]  /*38d0*/  LEA.HI R40, R2, 0x1, RZ, 0x18 ;  /* 0x0000000102287811 */ /* 0x000fc800078fc0ff */
[----:B------:R-:W-:-:S04]  /*38e0*/  LOP3.LUT R44, R40, 0x7, RZ, 0xc0, !PT ;  /* 0x00000007282c7812 */ /* 0x000fc800078ec0ff */
[----:B------:R-:W-:-:S03]  /*38f0*/  ISETP.NE.AND P2, PT, R44, RZ, PT ;  /* 0x000000ff2c00720c */ /* 0x000fc60003f45270 */
[----:B------:R-:W-:Y:S10]  /*3900*/  @!P0 BRA `(.L_x_190) ;  /* 0x0000000400a08947 */ /* 0x000ff40003800000 */
[----:B------:R-:W0:Y:S01]  /*3910*/  LDCU.64 UR4, c[0x0][0x380] ;  /* 0x00007000ff0477ac */ /* 0x000e220008000a00 */
[----:B------:R-:W-:Y:S02]  /*3920*/  IADD3 R17, P0, PT, R3, R11, RZ ;  /* 0x0000000b03117210 */ /* 0x000fe40007f1e0ff */
[----:B------:R-:W-:-:S03]  /*3930*/  LOP3.LUT R8, R40, 0x1fffff8, RZ, 0xc0, !PT ;  /* 0x01fffff828087812 */ /* 0x000fc600078ec0ff */
[----:B------:R-:W-:Y:S02]  /*3940*/  IMAD.X R0, RZ, RZ, R9, P0 ;  /* 0x000000ffff007224 */ /* 0x000fe400000e0609 */
[----:B------:R-:W-:Y:S01]  /*3950*/  IMAD.MOV R8, RZ, RZ, -R8 ;  /* 0x000000ffff087224 */ /* 0x000fe200078e0a08 */
[----:B0-----:R-:W-:-:S04]  /*3960*/  LEA R16, P1, R17, UR4, 0x4 ;  /* 0x0000000411107c11 */ /* 0x001fc8000f8220ff */
[----:B------:R-:W-:Y:S02]  /*3970*/  IADD3 R16, P0, PT, R16, 0x4000, RZ ;  /* 0x0000400010107810 */ /* 0x000fe40007f1e0ff */
[----:B------:R-:W-:Y:S01]  /*3980*/  LEA.HI.X R17, R17, UR5, R0, 0x4, P1 ;  /* 0x0000000511117c11 */ /* 0x000fe200088f2400 */
[----:B------:R-:W-:-:S04]  /*3990*/  IMAD.MOV.U32 R0, RZ, RZ, R3 ;  /* 0x000000ffff007224 */ /* 0x000fc800078e0003 */
[----:B------:R-:W-:-:S07]  /*39a0*/  IMAD.X R17, RZ, RZ, R17, P0 ;  /* 0x000000ffff117224 */ /* 0x000fce00000e0611 */
.L_x_191:
[----:B------:R-:W2:Y:S04]  /*39b0*/  LDG.E.64 R18, desc[UR6][R16.64+-0x3ff8] ;  /* 0xffc0080610127981 */ /* 0x000ea8000c1e1b00 */
[----:B------:R-:W3:Y:S04]  /*39c0*/  LDG.E.64 R42, desc[UR6][R16.64+-0x4000] ;  /* 0xffc00006102a7981 */ /* 0x000ee8000c1e1b00 */
[----:B------:R-:W4:Y:S04]  /*39d0*/  LDG.E.64 R20, desc[UR6][R16.64+-0x2ff8] ;  /* 0xffd0080610147981 */ /* 0x000f28000c1e1b00 */
[----:B------:R-:W5:Y:S04]  /*39e0*/  LDG.E.64 R38, desc[UR6][R16.64+-0x3000] ;  /* 0xffd0000610267981 */ /* 0x000f68000c1e1b00 */
[----:B------:R-:W5:Y:S04]  /*39f0*/  LDG.E.64 R22, desc[UR6][R16.64+-0x1ff8] ;  /* 0xffe0080610167981 */ /* 0x000f68000c1e1b00 */
[----:B------:R-:W5:Y:S04]  /*3a00*/  LDG.E.64 R36, desc[UR6][R16.64+-0x2000] ;  /* 0xffe0000610247981 */ /* 0x000f68000c1e1b00 */
[----:B------:R-:W5:Y:S04]  /*3a10*/  LDG.E.64 R24, desc[UR6][R16.64+-0xff8] ;  /* 0xfff0080610187981 */ /* 0x000f68000c1e1b00 */
[----:B------:R-:W5:Y:S04]  /*3a20*/  LDG.E.64 R34, desc[UR6][R16.64+-0x1000] ;  /* 0xfff0000610227981 */ /* 0x000f68000c1e1b00 */
[----:B------:R-:W5:Y:S04]  /*3a30*/  LDG.E.64 R26, desc[UR6][R16.64+0x8] ;  /* 0x00000806101a7981 */ /* 0x000f68000c1e1b00 */
[----:B------:R-:W5:Y:S04]  /*3a40*/  LDG.E.64 R32, desc[UR6][R16.64] ;  /* 0x0000000610207981 */ /* 0x000f68000c1e1b00 */
[----:B------:R-:W5:Y:S04]  /*3a50*/  LDG.E.64 R28, desc[UR6][R16.64+0x1008] ;  /* 0x00100806101c7981 */ /* 0x000f68000c1e1b00 */
        /* <DEDUP_REMOVED lines=11> */
[----:B------:R0:W3:Y:S01]  /*3b10*/  LDG.E.64 R6, desc[UR6][R16.64+0x3000] ;  /* 0x0030000610067981 */ /* 0x0000e2000c1e1b00 */
[----:B------:R-:W-:Y:S01]  /*3b20*/  ISETP.NE.U32.AND P1, PT, R42, RZ, PT ;  /* 0x000000ff2a00720c */ /* 0x000fe20003f25070 */
[----:B------:R-:W-:-:S02]  /*3b30*/  @P0 IMAD.MOV.U32 R18, RZ, RZ, R10 ;  /* 0x000000ffff120224 */ /* 0x000fc400078e000a */
[----:B------:R-:W-:Y:S01]  /*3b40*/  @P0 IMAD.MOV.U32 R19, RZ, RZ, R41 ;  /* 0x000000ffff130224 */ /* 0x000fe200078e0029 */
[----:B------:R-:W-:Y:S01]  /*3b50*/  ISETP.NE.AND.EX P1, PT, R43, RZ, PT, P1 ;  /* 0x000000ff2b00720c */ /* 0x000fe20003f25310 */
[----:B------:R-:W-:Y:S02]  /*3b60*/  VIADD R8, R8, 0x8 ;  /* 0x0000000808087836 */ /* 0x000fe40000000000 */
[----:B------:R-:W-:-:S03]  /*3b70*/  VIADD R0, R0, 0x800 ;  /* 0x0000080000007836 */ /* 0x000fc60000000000 */
[----:B------:R-:W-:-:S07]  /*3b80*/  ISETP.NE.AND P4, PT, R8, RZ, PT ;  /* 0x000000ff0800720c */ /* 0x000fce0003f85270 */
        /* <DEDUP_REMOVED lines=53> */
[----:B0-----:R-:W-:-:S03]  /*3ee0*/  IADD3 R16, P3, PT, R16, 0x8000, RZ ;  /* 0x0000800010107810 */ /* 0x001fc60007f7e0ff */
[----:B------:R-:W-:Y:S02]  /*3ef0*/  @P0 IMAD.MOV.U32 R15, RZ, RZ, R29 ;  /* 0x000000ffff0f0224 */ /* 0x000fe400078e001d */
[----:B------:R-:W-:-:S04]  /*3f00*/  IMAD.X R17, RZ, RZ, R17, P3 ;  /* 0x000000ffff117224 */ /* 0x000fc800018e0611 */
[----:B--2---:R-:W-:-:S06]  /*3f10*/  @P1 DSETP.GEU.AND P0, PT, R4, R14, PT ;  /* 0x0000000e0400122a */ /* 0x004fcc0003f0e000 */
[----:B------:R-:W-:Y:S02]  /*3f20*/  @P1 FSEL R10, R4, R14, !P0 ;  /* 0x0000000e040a1208 */ /* 0x000fe40004000000 */
[----:B------:R-:W-:Y:S02]  /*3f30*/  @P1 FSEL R15, R5, R15, !P0 ;  /* 0x0000000f050f1208 */ /* 0x000fe40004000000 */
[----:B---3--:R-:W-:Y:S01]  /*3f40*/  @P1 SEL R6, R6, R12, !P0 ;  /* 0x0000000c06061207 */ /* 0x008fe20004000000 */
[----:B------:R-:W-:Y:S01]  /*3f50*/  @P1 IMAD.MOV.U32 R4, RZ, RZ, R10 ;  /* 0x000000ffff041224 */ /* 0x000fe200078e000a */
[----:B------:R-:W-:Y:S01]  /*3f60*/  @P1 SEL R7, R7, R13, !P0 ;  /* 0x0000000d07071207 */ /* 0x000fe20004000000 */
[----:B------:R-:W-:Y:S01]  /*3f70*/  @P1 IMAD.MOV.U32 R5, RZ, RZ, R15 ;  /* 0x000000ffff051224 */ /* 0x000fe200078e000f */
[----:B------:R-:W-:Y:S06]  /*3f80*/  @P4 BRA `(.L_x_191) ;  /* 0xfffffff800884947 */ /* 0x000fec000383ffff */
.L_x_190:
[----:B------:R-:W-:Y:S05]  /*3f90*/  BSYNC.RECONVERGENT B2 ;  /* 0x0000000000027941 */ /* 0x000fea0003800200 */
.L_x_189:
[----:B------:R-:W-:Y:S05]  /*3fa0*/  @!P2 BRA `(.L_x_188) ;  /* 0x0000000400c8a947 */ /* 0x000fea0003800000 */
[----:B------:R-:W-:Y:S01]  /*3fb0*/  ISETP.GE.U32.AND P0, PT, R44, 0x4, PT ;  /* 0x000000042c00780c */ /* 0x000fe20003f06070 */
[----:B------:R-:W-:Y:S01]  /*3fc0*/  BSSY.RECONVERGENT B2, `(.L_x_192) ;  /* 0x0000035000027945 */ /* 0x000fe20003800200 */
[----:B------:R-:W-:-:S11]  /*3fd0*/  LOP3.LUT P2, R40, R40, 0x3, RZ, 0xc0, !PT ;  /* 0x0000000328287812 */ /* 0x000fd6000784c0ff */
[----:B------:R-:W-:Y:S05]  /*3fe0*/  @!P0 BRA `(.L_x_193) ;  /* 0x0000000000c88947 */ /* 0x000fea0003800000 */
[----:B------:R-:W0:Y:S01]  /*3ff0*/  LDCU.64 UR4, c[0x0][0x380] ;  /* 0x00007000ff0477ac */ /* 0x000e220008000a00 */
[----:B------:R-:W-:-:S05]  /*4000*/  IADD3 R8, P0, PT, R0, R11, RZ ;  /* 0x0000000b00087210 */ /* 0x000fca0007f1e0ff */
[----:B------:R-:W-:Y:S01]  /*4010*/  IMAD.X R13, RZ, RZ, R9, P0 ;  /* 0x000000ffff0d7224 */ /* 0x000fe200000e0609 */
        /* <DEDUP_REMOVED lines=47> */
.L_x_193:
[----:B------:R-:W-:Y:S05]  /*4310*/  BSYNC.RECONVERGENT B2 ;  /* 0x0000000000027941 */ /* 0x000fea0003800200 */
.L_x_192:
        /* <DEDUP_REMOVED lines=10> */
[----:B------:R-:W-:-:S05]  /*43c0*/  IADD3 R2, P0, PT, R0, R11, RZ ;  /* 0x0000000b00027210 */ /* 0x000fca0007f1e0ff */
[----:B------:R-:W-:Y:S01]  /*43d0*/  IMAD.X R13, RZ, RZ, R9, P0 ;  /* 0x000000ffff0d7224 */ /* 0x000fe200000e0609 */
        /* <DEDUP_REMOVED lines=29> */
.L_x_195:
[----:B------:R-:W-:Y:S05]  /*45b0*/  BSYNC.RECONVERGENT B2 ;  /* 0x0000000000027941 */ /* 0x000fea0003800200 */
.L_x_194:
[----:B------:R-:W-:Y:S05]  /*45c0*/  @P2 BRA `(.L_x_188) ;  /* 0x0000000000402947 */ /* 0x000fea0003800000 */
        /* <DEDUP_REMOVED lines=16> */
.L_x_188:
[----:B------:R-:W-:Y:S05]  /*46d0*/  BSYNC.RECONVERGENT B1 ;  /* 0x0000000000017941 */ /* 0x000fea0003800200 */
.L_x_186:
        /* <DEDUP_REMOVED lines=27> */
.L_x_197:
[----:B------:R-:W-:Y:S05]  /*4890*/  BSYNC.RECONVERGENT B1 ;  /* 0x0000000000017941 */ /* 0x000fea0003800200 */
.L_x_196:
        /* <DEDUP_REMOVED lines=24> */
.L_x_199:
[----:B------:R-:W-:Y:S05]  /*4a20*/  BSYNC.RECONVERGENT B1 ;  /* 0x0000000000017941 */ /* 0x000fea0003800200 */
.L_x_198:
[----:B-1----:R1:W1:Y:S01]  /*4a30*/  SHFL.DOWN PT, R13, R10, 0x4, 0x1f ;  /* 0x08801f000a0d7f89 */ /* 0x00226200000e0000 */
[----:B------:R-:W-:Y:S01]  /*4a40*/  BSSY.RECONVERGENT B1, `(.L_x_200) ;  /* 0x0000016000017945 */ /* 0x000fe20003800200 */
[----:B0-----:R-:W-:Y:S02]  /*4a50*/  IMAD.MOV.U32 R2, RZ, RZ, R10 ;  /* 0x000000ffff027224 */ /* 0x001fe400078e000a */
        /* <DEDUP_REMOVED lines=20> */
.L_x_201:
[----:B------:R-:W-:Y:S05]  /*4ba0*/  BSYNC.RECONVERGENT B1 ;  /* 0x0000000000017941 */ /* 0x000fea0003800200 */
.L_x_200:
        /* <DEDUP_REMOVED lines=23> */
.L_x_203:
[----:B------:R-:W-:Y:S05]  /*4d20*/  BSYNC.RECONVERGENT B1 ;  /* 0x0000000000017941 */ /* 0x000fea0003800200 */
.L_x_202:
[----:B------:R-:W-:Y:S01]  /*4d30*/  ISETP.GT.AND P0, PT, R14, 0xf, PT ;  /* 0x0000000f0e00780c */ /* 0x000fe20003f04270 */
[----:B0-----:R0:W0:Y:S01]  /*4d40*/  SHFL.DOWN PT, R8, R4, 0x10, 0x1f ;  /* 0x0a001f0004087f89 */ /* 0x00102200000e0000 */
[----:B------:R-:W-:Y:S03]  /*4d50*/  BSSY.RECONVERGENT B1, `(.L_x_204) ;  /* 0x000001b000017945 */ /* 0x000fe60003800200 */
[----:B------:R0:W0:Y:S04]  /*4d60*/  SHFL.DOWN PT, R9, R5, 0x10, 0x1f ;  /* 0x0a001f0005097f89 */ /* 0x00002800000e0000 */
[----:B---3--:R3:W0:Y:S04]  /*4d70*/  SHFL.DOWN PT, R10, R6, 0x10, 0x1f ;  /* 0x0a001f00060a7f89 */ /* 0x00862800000e0000 */
[----:B----4-:R3:W4:Y:S01]  /*4d80*/  SHFL.DOWN PT, R11, R7, 0x10, 0x1f ;  /* 0x0a001f00070b7f89 */ /* 0x01072200000e0000 */
[----:B------:R-:W-:Y:S05]  /*4d90*/  @P0 BRA `(.L_x_205) ;  /* 0x0000000000580947 */ /* 0x000fea0003800000 */
[----:B------:R-:W-:Y:S02]  /*4da0*/  ISETP.NE.AND P2, PT, R14, RZ, PT ;  /* 0x000000ff0e00720c */ /* 0x000fe40003f45270 */
[----:B------:R-:W-:-:S04]  /*4db0*/  ISETP.NE.U32.AND P0, PT, R6, RZ, PT ;  /* 0x000000ff0600720c */ /* 0x000fc80003f05070 */
[----:B------:R-:W-:-:S07]  /*4dc0*/  ISETP.NE.AND.EX P0, PT, R7, RZ, PT, P0 ;  /* 0x000000ff0700720c */ /* 0x000fce0003f05300 */
[----:B-1----:R-:W1:Y:S01]  /*4dd0*/  @!P2 S2R R13, SR_CgaCtaId ;  /* 0x00000000000da919 */ /* 0x002e620000008800 */
[----:B------:R-:W-:Y:S02]  /*4de0*/  @!P2 MOV R2, 0x400 ;  /* 0x000004000002a802 */ /* 0x000fe40000000f00 */
[----:B------:R-:W-:-:S03]  /*4df0*/  @!P2 SHF.R.U32.HI R0, RZ, 0x1, R3 ;  /* 0x00000001ff00a819 */ /* 0x000fc60000011603 */
[----:B0-----:R-:W-:-:S06]  /*4e00*/  @P0 DSETP.GT.AND P1, PT, R4, R8, PT ;  /* 0x000000080400022a */ /* 0x001fcc0003f24000 */
[----:B------:R-:W-:Y:S02]  /*4e10*/  @P0 FSEL R5, R9, R5, P1 ;  /* 0x0000000509050208 */ /* 0x000fe40000800000 */
[----:B------:R-:W-:Y:S02]  /*4e20*/  @P0 SEL R10, R10, R6, P1 ;  /* 0x000000060a0a0207 */ /* 0x000fe40000800000 */
[----:B----4-:R-:W-:Y:S01]  /*4e30*/  @P0 SEL R11, R11, R7, P1 ;  /* 0x000000070b0b0207 */ /* 0x010fe20000800000 */
[----:B------:R-:W-:Y:S02]  /*4e40*/  @P0 IMAD.MOV.U32 R9, RZ, RZ, R5 ;  /* 0x000000ffff090224 */ /* 0x000fe400078e0005 */
[----:B---3--:R-:W-:Y:S02]  /*4e50*/  IMAD.MOV.U32 R6, RZ, RZ, R10 ;  /* 0x000000ffff067224 */ /* 0x008fe400078e000a */
[----:B------:R-:W-:Y:S02]  /*4e60*/  IMAD.MOV.U32 R7, RZ, RZ, R11 ;  /* 0x000000ffff077224 */ /* 0x000fe400078e000b */
[----:B------:R-:W-:Y:S01]  /*4e70*/  IMAD.MOV.U32 R5, RZ, RZ, R9 ;  /* 0x000000ffff057224 */ /* 0x000fe200078e0009 */
[----:B-1----:R-:W-:-:S02]  /*4e80*/  @!P2 LEA R13, R13, R2, 0x18 ;  /* 0x000000020d0da211 */ /* 0x002fc400078ec0ff */
[----:B------:R-:W-:Y:S02]  /*4e90*/  @!P2 LOP3.LUT R2, R0, 0x1f0, RZ, 0xc0, !PT ;  /* 0x000001f00002a812 */ /* 0x000fe400078ec0ff */
[----:B------:R-:W-:-:S03]  /*4ea0*/  @P0 FSEL R0, R8, R4, P1 ;  /* 0x0000000408000208 */ /* 0x000fc60000800000 */
[----:B------:R-:W-:Y:S02]  /*4eb0*/  @!P2 IMAD.IADD R13, R2, 0x1, R13 ;  /* 0x00000001020da824 */ /* 0x000fe400078e020d */
[----:B------:R-:W-:-:S03]  /*4ec0*/  @P0 IMAD.MOV.U32 R8, RZ, RZ, R0 ;  /* 0x000000ffff080224 */ /* 0x000fc600078e0000 */
[----:B------:R0:W-:Y:S01]  /*4ed0*/  @!P2 STS.64 [R13+0x8], R10 ;  /* 0x0000080a0d00a388 */ /* 0x0001e20000000a00 */
[----:B------:R-:W-:-:S03]  /*4ee0*/  IMAD.MOV.U32 R4, RZ, RZ, R8 ;  /* 0x000000ffff047224 */ /* 0x000fc600078e0008 */
[----:B------:R0:W-:Y:S04]  /*4ef0*/  @!P2 STS.64 [R13+0x10], R8 ;  /* 0x000010080d00a388 */ /* 0x0001e80000000a00 */
.L_x_205:
[----:B------:R-:W-:Y:S05]  /*4f00*/  BSYNC.RECONVERGENT B1 ;  /* 0x0000000000017941 */ /* 0x000fea0003800200 */
.L_x_204:
[----:B------:R-:W-:Y:S01]  /*4f10*/  BAR.SYNC.DEFER_BLOCKING 0x0 ;  /* 0x0000000000007b1d */ /* 0x000fe20000010000 */
[----:B------:R-:W-:-:S13]  /*4f20*/  ISETP.NE.AND P0, PT, R3, RZ, PT ;  /* 0x000000ff0300720c */ /* 0x000fda0003f05270 */
[----:B------:R-:W-:Y:S05]  /*4f30*/  @P0 BRA `(.L_x_172) ;  /* 0x0000000800080947 */ /* 0x000fea0003800000 */
[----:B------:R-:W5:Y:S01]  /*4f40*/  S2R R3, SR_CgaCtaId ;  /* 0x0000000000037919 */ /* 0x000f620000008800 */
[----:B------:R-:W-:Y:S01]  /*4f50*/  MOV R0, 0x400 ;  /* 0x0000040000007802 */ /* 0x000fe20000000f00 */
[----:B------:R-:W-:Y:S01]  /*4f60*/  BSSY.RECONVERGENT B1, `(.L_x_206) ;  /* 0x0000016000017945 */ /* 0x000fe20003800200 */
[----:B------:R-:W-:-:S04]  /*4f70*/  ISETP.NE.U32.AND P0, PT, R6, RZ, PT ;  /* 0x000000ff0600720c */ /* 0x000fc80003f05070 */
[----:B------:R-:W-:Y:S02]  /*4f80*/  ISETP.NE.AND.EX P0, PT, R7, RZ, PT, P0 ;  /* 0x000000ff0700720c */ /* 0x000fe40003f05300 */
[----:B-----5:R-:W-:-:S05]  /*4f90*/  LEA R0, R3, R0, 0x18 ;  /* 0x0000000003007211 */ /* 0x020fca00078ec0ff */
[----:B-1----:R-:W1:Y:S04]  /*4fa0*/  LDS.64 R2, [R0+0x18] ;  /* 0x0000180000027984 */ /* 0x002e680000000a00 */
[----:B------:R-:W5:Y:S04]  /*4fb0*/  LDS.128 R20, [R0+0x20] ;  /* 0x0000200000147984 */ /* 0x000f680000000c00 */
[----:B------:R0:W0:Y:S04]  /*4fc0*/  LDS.128 R28, [R0+0x30] ;  /* 0x00003000001c7984 */ /* 0x0000280000000c00 */
[----:B------:R0:W0:Y:S01]  /*4fd0*/  LDS.128 R16, [R0+0x40] ;  /* 0x0000400000107984 */ /* 0x0000220000000c00 */
[----:B-1----:R-:W-:-:S02]  /*4fe0*/  IMAD.MOV.U32 R24, RZ, RZ, R2 ;  /* 0x000000ffff187224 */ /* 0x002fc400078e0002 */
[----:B------:R-:W-:Y:S02]  /*4ff0*/  IMAD.MOV.U32 R25, RZ, RZ, R3 ;  /* 0x000000ffff197224 */ /* 0x000fe400078e0003 */
[----:B-----5:R-:W-:Y:S02]  /*5000*/  IMAD.MOV.U32 R26, RZ, RZ, R20 ;  /* 0x000000ffff1a7224 */ /* 0x020fe400078e0014 */
[----:B------:R-:W-:Y:S01]  /*5010*/  IMAD.MOV.U32 R27, RZ, RZ, R21 ;  /* 0x000000ffff1b7224 */ /* 0x000fe200078e0015 */
[----:B------:R-:W-:Y:S06]  /*5020*/  @!P0 BRA `(.L_x_207) ;  /* 0x0000000000248947 */ /* 0x000fec0003800000 */
        /* <DEDUP_REMOVED lines=9> */
.L_x_207:
[----:B------:R-:W-:Y:S05]  /*50c0*/  BSYNC.RECONVERGENT B1 ;  /* 0x0000000000017941 */ /* 0x000fea0003800200 */
.L_x_206:
[----:B------:R1:W1:Y:S01]  /*50d0*/  LDS.128 R32, [R0+0x50] ;  /* 0x0000500000207984 */ /* 0x0002620000000c00 */
[----:B------:R-:W-:Y:S01]  /*50e0*/  ISETP.NE.U32.AND P0, PT, R24, RZ, PT ;  /* 0x000000ff1800720c */ /* 0x000fe20003f05070 */
[----:B------:R-:W-:Y:S01]  /*50f0*/  BSSY.RECONVERGENT B1, `(.L_x_208) ;  /* 0x0000013000017945 */ /* 0x000fe20003800200 */
[----:B------:R-:W-:Y:S01]  /*5100*/  IMAD.MOV.U32 R2, RZ, RZ, R22 ;  /* 0x000000ffff027224 */ /* 0x000fe200078e0016 */
[----:B0-2---:R0:W2:Y:S01]  /*5110*/  LDS.128 R12, [R0+0x60] ;  /* 0x00006000000c7984 */ /* 0x0050a20000000c00 */
[----:B------:R-:W-:Y:S01]  /*5120*/  ISETP.NE.AND.EX P0, PT, R25, RZ, PT, P0 ;  /* 0x000000ff1900720c */ /* 0x000fe20003f05300 */
[----:B------:R-:W-:Y:S02]  /*5130*/  IMAD.MOV.U32 R3, RZ, RZ, R23 ;  /* 0x000000ffff037224 */ /* 0x000fe400078e0017 */
[----:B----4-:R0:W4:Y:S01]  /*5140*/  LDS.128 R8, [R0+0x70] ;  /* 0x0000700000087984 */ /* 0x0101220000000c00 */
[----:B---3--:R-:W-:Y:S02]  /*5150*/  IMAD.MOV.U32 R6, RZ, RZ, R28 ;  /* 0x000000ffff067224 */ /* 0x008fe400078e001c */
[----:B------:R-:W-:Y:S01]  /*5160*/  IMAD.MOV.U32 R7, RZ, RZ, R29 ;  /* 0x000000ffff077224 */ /* 0x000fe200078e001d */
[----:B------:R0:W3:Y:S06]  /*5170*/  LDS.64 R4, [R0+0x80] ;  /* 0x0000800000047984 */ /* 0x0000ec0000000a00 */
        /* <DEDUP_REMOVED lines=10> */
.L_x_209:
[----:B------:R-:W-:Y:S05]  /*5220*/  BSYNC.RECONVERGENT B1 ;  /* 0x0000000000017941 */ /* 0x000fea0003800200 */
.L_x_208:
        /* <DEDUP_REMOVED lines=17> */
.L_x_211:
[----:B------:R-:W-:Y:S05]  /*5340*/  BSYNC.RECONVERGENT B1 ;  /* 0x0000000000017941 */ /* 0x000fea0003800200 */
.L_x_210:
        /* <DEDUP_REMOVED lines=17> */
.L_x_213:
[----:B------:R-:W-:Y:S05]  /*5460*/  BSYNC.RECONVERGENT B1 ;  /* 0x0000000000017941 */ /* 0x000fea0003800200 */
.L_x_212:
        /* <DEDUP_REMOVED lines=17> */
.L_x_215:
[----:B------:R-:W-:Y:S05]  /*5580*/  BSYNC.RECONVERGENT B1 ;  /* 0x0000000000017941 */ /* 0x000fea0003800200 */
.L_x_214:
[----:B------:R-:W-:Y:S01]  /*5590*/  ISETP.NE.U32.AND P0, PT, R16, RZ, PT ;  /* 0x000000ff1000720c */ /* 0x000fe20003f05070 */
[----:B------:R-:W-:Y:S01]  /*55a0*/  BSSY.RECONVERGENT B1, `(.L_x_216) ;  /* 0x0000010000017945 */ /* 0x000fe20003800200 */
[----:B------:R-:W-:Y:S02]  /*55b0*/  IMAD.MOV.U32 R2, RZ, RZ, R14 ;  /* 0x000000ffff027224 */ /* 0x000fe400078e000e */
[----:B------:R-:W-:Y:S01]  /*55c0*/  ISETP.NE.AND.EX P0, PT, R17, RZ, PT, P0 ;  /* 0x000000ff1100720c */ /* 0x000fe20003f05300 */
[----:B------:R-:W-:Y:S02]  /*55d0*/  IMAD.MOV.U32 R3, RZ, RZ, R15 ;  /* 0x000000ffff037224 */ /* 0x000fe400078e000f */
[----:B----4-:R-:W-:Y:S02]  /*55e0*/  IMAD.MOV.U32 R12, RZ, RZ, R8 ;  /* 0x000000ffff0c7224 */ /* 0x010fe400078e0008 */
        /* <DEDUP_REMOVED lines=11> */
.L_x_217:
[----:B------:R-:W-:Y:S05]  /*56a0*/  BSYNC.RECONVERGENT B1 ;  /* 0x0000000000017941 */ /* 0x000fea0003800200 */
.L_x_216:
[----:B------:R-:W-:Y:S01]  /*56b0*/  ISETP.NE.U32.AND P0, PT, R2, RZ, PT ;  /* 0x000000ff0200720c */ /* 0x000fe20003f05070 */
[----:B------:R-:W-:Y:S02]  /*56c0*/  IMAD.MOV.U32 R6, RZ, RZ, R10 ;  /* 0x000000ffff067224 */ /* 0x000fe400078e000a */
[----:B------:R-:W-:Y:S01]  /*56d0*/  IMAD.MOV.U32 R7, RZ, RZ, R11 ;  /* 0x000000ffff077224 */ /* 0x000fe200078e000b */
[----:B------:R-:W-:-:S13]  /*56e0*/  ISETP.NE.AND.EX P0, PT, R3, RZ, PT, P0 ;  /* 0x000000ff0300720c */ /* 0x000fda0003f05300 */
[----:B---3--:R-:W-:-:S06]  /*56f0*/  @P0 DSETP.GEU.AND P1, PT, R4, R12, PT ;  /* 0x0000000c0400022a */ /* 0x008fcc0003f2e000 */
[----:B0-----:R-:W-:Y:S02]  /*5700*/  @P0 FSEL R0, R4, R12, !P1 ;  /* 0x0000000c04000208 */ /* 0x001fe40004800000 */
[----:B------:R-:W-:Y:S02]  /*5710*/  @P0 FSEL R13, R5, R13, !P1 ;  /* 0x0000000d050d0208 */ /* 0x000fe40004800000 */
[----:B------:R-:W-:Y:S01]  /*5720*/  @P0 SEL R6, R6, R2, !P1 ;  /* 0x0000000206060207 */ /* 0x000fe20004800000 */
[----:B------:R-:W-:Y:S01]  /*5730*/  @P0 IMAD.MOV.U32 R4, RZ, RZ, R0 ;  /* 0x000000ffff040224 */ /* 0x000fe200078e0000 */
[----:B------:R-:W-:Y:S01]  /*5740*/  @P0 SEL R7, R7, R3, !P1 ;  /* 0x0000000307070207 */ /* 0x000fe20004800000 */
[----:B------:R-:W-:-:S07]  /*5750*/  @P0 IMAD.MOV.U32 R5, RZ, RZ, R13 ;  /* 0x000000ffff050224 */ /* 0x000fce00078e000d */
.L_x_172:
[----:B------:R-:W-:Y:S05]  /*5760*/  BSYNC.RECONVERGENT B0 ;  /* 0x0000000000007941 */ /* 0x000fea0003800200 */
.L_x_147:
[----:B-1----:R-:W1:Y:S02]  /*5770*/  S2R R0, SR_TID.X ;  /* 0x0000000000007919 */ /* 0x002e640000002100 */
[----:B-1----:R-:W-:-:S13]  /*5780*/  ISETP.NE.AND P0, PT, R0, RZ, PT ;  /* 0x000000ff0000720c */ /* 0x002fda0003f05270 */
[----:B------:R-:W-:Y:S05]  /*5790*/  @P0 EXIT ;  /* 0x000000000000094d */ /* 0x000fea0003800000 */
[----:B------:R-:W1:Y:S01]  /*57a0*/  LDCU.64 UR4, c[0x0][0x3a0] ;  /* 0x00007400ff0477ac */ /* 0x000e620008000a00 */
[----:B------:R-:W0:Y:S01]  /*57b0*/  LDC.64 R2, c[0x0][0x388] ;  /* 0x0000e200ff027b82 */ /* 0x000e220000000a00 */
[----:B-1----:R-:W-:-:S04]  /*57c0*/  UISETP.NE.U32.AND UP0, UPT, UR4, URZ, UPT ;  /* 0x000000ff0400728c */ /* 0x002fc8000bf05070 */
[----:B------:R-:W-:-:S09]  /*57d0*/  UISETP.NE.AND.EX UP0, UPT, UR5, URZ, UPT, UP0 ;  /* 0x000000ff0500728c */ /* 0x000fd2000bf05300 */
[----:B------:R-:W-:Y:S05]  /*57e0*/  BRA.U !UP0, `(.L_x_218) ;  /* 0x00000001081c7547 */ /* 0x000fea000b800000 */
[----:B------:R-:W0:Y:S01]  /*57f0*/  LDCU.64 UR10, c[0x0][0x3a8] ;  /* 0x00007500ff0a77ac */ /* 0x000e220008000a00 */
[----:B------:R-:W3:Y:S01]  /*5800*/  LDCU.64 UR8, c[0x0][0x3a8] ;  /* 0x00007500ff0877ac */ /* 0x000ee20008000a00 */
[----:B0-----:R-:W-:-:S06]  /*5810*/  DSETP.GEU.AND P0, PT, R4, UR10, PT ;  /* 0x0000000a04007e2a */ /* 0x001fcc000bf0e000 */
[----:B---34-:R-:W-:Y:S02]  /*5820*/  FSEL R4, R4, UR8, !P0 ;  /* 0x0000000804047c08 */ /* 0x018fe4000c000000 */
[----:B------:R-:W-:Y:S02]  /*5830*/  FSEL R5, R5, UR9, !P0 ;  /* 0x0000000905057c08 */ /* 0x000fe4000c000000 */
[----:B------:R-:W-:Y:S02]  /*5840*/  SEL R6, R6, UR4, !P0 ;  /* 0x0000000406067c07 */ /* 0x000fe4000c000000 */
[----:B------:R-:W-:-:S07]  /*5850*/  SEL R7, R7, UR5, !P0 ;  /* 0x0000000507077c07 */ /* 0x000fce000c000000 */
.L_x_218:
[----:B0-----:R-:W-:Y:S04]  /*5860*/  STG.E.64 desc[UR6][R2.64+0x8], R4 ;  /* 0x0000080402007986 */ /* 0x001fe8000c101b06 */
[----:B------:R-:W-:Y:S01]  /*5870*/  STG.E.64 desc[UR6][R2.64], R6 ;  /* 0x0000000602007986 */ /* 0x000fe2000c101b06 */
[----:B------:R-:W-:Y:S05]  /*5880*/  EXIT ;  /* 0x000000000000794d */ /* 0x000fea0003800000 */
.L_x_219:
        /* <DEDUP_REMOVED lines=15> */
.L_x_1368:


//--------------------- .text._ZN3cub18CUB_300001_SM_10006detail6reduce28DeviceReduceSingleTileKernelINS2_10policy_hubI10DEInstancejN21DifferentialEvolution14determine_bestEE10Policy1000EPS5_SA_iS7_S5_S5_N4cuda3std3__410__identityEEEvT0_T1_T2_T3_T4_T6_ --------------------------
	.section	.text._ZN3cub18CUB_300001_SM_10006detail6reduce28DeviceReduceSingleTileKernelINS2_10policy_hubI10DEInstancejN21DifferentialEvolution14determine_bestEE10Policy1000EPS5_SA_iS7_S5_S5_N4cuda3std3__410__identityEEEvT0_T1_T2_T3_T4_T6_,"ax",@progbits
	.align	128
        .global         _ZN3cub18CUB_300001_SM_10006detail6reduce28DeviceReduceSingleTileKernelINS2_10policy_hubI10DEInstancejN21DifferentialEvolution14determine_bestEE10Policy1000EPS5_SA_iS7_S5_S5_N4cuda3std3__410__identityEEEvT0_T1_T2_T3_T4_T6_
        .type           _ZN3cub18CUB_300001_SM_10006detail6reduce28DeviceReduceSingleTileKernelINS2_10policy_hubI10DEInstancejN21DifferentialEvolution14determine_bestEE10Policy1000EPS5_SA_iS7_S5_S5_N4cuda3std3__410__identityEEEvT0_T1_T2_T3_T4_T6_,@function
        .size           _ZN3cub18CUB_300001_SM_10006detail6reduce28DeviceReduceSingleTileKernelINS2_10policy_hubI10DEInstancejN21DifferentialEvolution14determine_bestEE10Policy1000EPS5_SA_iS7_S5_S5_N4cuda3std3__410__identityEEEvT0_T1_T2_T3_T4_T6_,(.L_x_1369 - _ZN3cub18CUB_300001_SM_10006detail6reduce28DeviceReduceSingleTileKernelINS2_10policy_hubI10DEInstancejN21DifferentialEvolution14determine_bestEE10Policy1000EPS5_SA_iS7_S5_S5_N4cuda3std3__410__identityEEEvT0_T1_T2_T3_T4_T6_)
        .other          _ZN3cub18CUB_300001_SM_10006detail6reduce28DeviceReduceSingleTileKernelINS2_10policy_hubI10DEInstancejN21DifferentialEvolution14determine_bestEE10Policy1000EPS5_SA_iS7_S5_S5_N4cuda3std3__410__identityEEEvT0_T1_T2_T3_T4_T6_,@"STO_CUDA_ENTRY STV_DEFAULT"
_ZN3cub18CUB_300001_SM_10006detail6reduce28DeviceReduceSingleTileKernelINS2_10policy_hubI10DEInstancejN21DifferentialEvolution14determine_bestEE10Policy1000EPS5_SA_iS7_S5_S5_N4cuda3std3__410__identityEEEvT0_T1_T2_T3_T4_T6_:
.text._ZN3cub18CUB_300001_SM_10006detail6reduce28DeviceReduceSingleTileKernelINS2_10policy_hubI10DEInstancejN21DifferentialEvolution14determine_bestEE10Policy1000EPS5_SA_iS7_S5_S5_N4cuda3std3__410__identityEEEvT0_T1_T2_T3_T4_T6_:
        /* <DEDUP_REMOVED lines=15> */
.L_x_220:
        /* <DEDUP_REMOVED lines=16> */
.L_x_224:
[----:B------:R-:W-:Y:S05]  /*01f0*/  BSYNC.RECONVERGENT B1 ;  /* 0x0000000000017941 */ /* 0x000fea0003800200 */
.L_x_223:
        /* <DEDUP_REMOVED lines=17> */
.L_x_229:
        /* <DEDUP_REMOVED lines=17> */
.L_x_228:
[----:B------:R-:W-:Y:S05]  /*0420*/  BSYNC.RECONVERGENT B2 ;  /* 0x0000000000027941 */ /* 0x000fea0003800200 */
.L_x_227:
        /* <DEDUP_REMOVED lines=9> */
.L_x_232:
        /* <DEDUP_REMOVED lines=154> */
.L_x_231:
[----:B------:R-:W-:Y:S05]  /*0e60*/  BSYNC.RECONVERGENT B2 ;  /* 0x0000000000027941 */ /* 0x000fea0003800200 */
.L_x_230:
        /* <DEDUP_REMOVED lines=82> */
.L_x_234:
[----:B------:R-:W-:Y:S05]  /*1390*/  BSYNC.RECONVERGENT B2 ;  /* 0x0000000000027941 */ /* 0x000fea0003800200 */
.L_x_233:
        /* <DEDUP_REMOVED lines=40> */
.L_x_226:
[----:B------:R-:W-:Y:S05]  /*1620*/  BSYNC.RECONVERGENT B1 ;  /* 0x0000000000017941 */ /* 0x000fea0003800200 */
.L_x_225:
        /* <DEDUP_REMOVED lines=29> */
.L_x_237:
[----:B------:R-:W-:Y:S05]  /*1800*/  BSYNC.RECONVERGENT B1 ;  /* 0x0000000000017941 */ /* 0x000fea0003800200 */
.L_x_236:
        /* <DEDUP_REMOVED lines=24> */
.L_x_239:
[----:B------:R-:W-:Y:S05]  /*1990*/  BSYNC.RECONVERGENT B1 ;  /* 0x0000000000017941 */ /* 0x000fea0003800200 */
.L_x_238:
        /* <DEDUP_REMOVED lines=24> */
.L_x_241:
[----:B------:R-:W-:Y:S05]  /*1b20*/  BSYNC.RECONVERGENT B1 ;  /* 0x0000000000017941 */ /* 0x000fea0003800200 */
.L_x_240:
        /* <DEDUP_REMOVED lines=23> */
.L_x_243:
[----:B------:R-:W-:Y:S05]  /*1ca0*/  BSYNC.RECONVERGENT B1 ;  /* 0x0000000000017941 */ /* 0x000fea0003800200 */
.L_x_242:
        /* <DEDUP_REMOVED lines=23> */
.L_x_245:
[----:B------:R-:W-:Y:S05]  /*1e20*/  BSYNC.RECONVERGENT B1 ;  /* 0x0000000000017941 */ /* 0x000fea0003800200 */
.L_x_244:
        /* <DEDUP_REMOVED lines=64> */
.L_x_235:
        /* <DEDUP_REMOVED lines=38> */
.L_x_248:
[----:B------:R-:W-:Y:S05]  /*2490*/  BSYNC.RECONVERGENT B1 ;  /* 0x0000000000017941 */ /* 0x000fea0003800200 */
.L_x_247:
        /* <DEDUP_REMOVED lines=23> */
.L_x_250:
[----:B------:R-:W-:Y:S05]  /*2610*/  BSYNC.RECONVERGENT B1 ;  /* 0x0000000000017941 */ /* 0x000fea0003800200 */
.L_x_249:
        /* <DEDUP_REMOVED lines=23> */
.L_x_252:
[----:B------:R-:W-:Y:S05]  /*2790*/  BSYNC.RECONVERGENT B1 ;  /* 0x0000000000017941 */ /* 0x000fea0003800200 */
.L_x_251:
        /* <DEDUP_REMOVED lines=23> */
.L_x_254:
[----:B------:R-:W-:Y:S05]  /*2910*/  BSYNC.RECONVERGENT B1 ;  /* 0x0000000000017941 */ /* 0x000fea0003800200 */
.L_x_253:
        /* <DEDUP_REMOVED lines=23> */
.L_x_256:
[----:B------:R-:W-:Y:S05]  /*2a90*/  BSYNC.RECONVERGENT B1 ;  /* 0x0000000000017941 */ /* 0x000fea0003800200 */
.L_x_255:
        /* <DEDUP_REMOVED lines=10> */
.L_x_258:
[----:B------:R-:W-:Y:S05]  /*2b40*/  BSYNC.RECONVERGENT B1 ;  /* 0x0000000000017941 */ /* 0x000fea0003800200 */
.L_x_257:
        /* <DEDUP_REMOVED lines=84> */
.L_x_222:
        /* <DEDUP_REMOVED lines=50> */
.L_x_261:
        /* <DEDUP_REMOVED lines=62> */
.L_x_259:
        /* <DEDUP_REMOVED lines=24> */
.L_x_265:
        /* <DEDUP_REMOVED lines=21> */
.L_x_264:
[----:B------:R-:W-:Y:S05]  /*3a60*/  BSYNC.RECONVERGENT B2 ;  /* 0x0000000000027941 */ /* 0x000fea0003800200 */
.L_x_263:
        /* <DEDUP_REMOVED lines=17> */
.L_x_268:
        /* <DEDUP_REMOVED lines=201> */
.L_x_267:
[----:B------:R-:W-:Y:S05]  /*4810*/  BSYNC.RECONVERGENT B2 ;  /* 0x0000000000027941 */ /* 0x000fea0003800200 */
.L_x_266:
        /* <DEDUP_REMOVED lines=114> */
.L_x_270:
[----:B------:R-:W-:Y:S05]  /*4f40*/  BSYNC.RECONVERGENT B2 ;  /* 0x0000000000027941 */ /* 0x000fea0003800200 */
.L_x_269:
        /* <DEDUP_REMOVED lines=54> */
.L_x_262:
[----:B------:R-:W-:Y:S05]  /*52b0*/  BSYNC.RECONVERGENT B1 ;  /* 0x0000000000017941 */ /* 0x000fea0003800200 */
.L_x_260:
        /* <DEDUP_REMOVED lines=27> */
.L_x_272:
[----:B------:R-:W-:Y:S05]  /*5470*/  BSYNC.RECONVERGENT B1 ;  /* 0x0000000000017941 */ /* 0x000fea0003800200 */
.L_x_271:
        /* <DEDUP_REMOVED lines=24> */
.L_x_274:
[----:B------:R-:W-:Y:S05]  /*5600*/  BSYNC.RECONVERGENT B1 ;  /* 0x0000000000017941 */ /* 0x000fea0003800200 */
.L_x_273:
        /* <DEDUP_REMOVED lines=23> */
.L_x_276:
[----:B------:R-:W-:Y:S05]  /*5780*/  BSYNC.RECONVERGENT B1 ;  /* 0x0000000000017941 */ /* 0x000fea0003800200 */
.L_x_275:
        /* <DEDUP_REMOVED lines=23> */
.L_x_278:
[----:B------:R-:W-:Y:S05]  /*5900*/  BSYNC.RECONVERGENT B1 ;  /* 0x0000000000017941 */ /* 0x000fea0003800200 */
.L_x_277:
        /* <DEDUP_REMOVED lines=29> */
.L_x_280:
[----:B------:R-:W-:Y:S05]  /*5ae0*/  BSYNC.RECONVERGENT B1 ;  /* 0x0000000000017941 */ /* 0x000fea0003800200 */
.L_x_279:
        /* <DEDUP_REMOVED lines=27> */
.L_x_282:
[----:B------:R-:W-:Y:S05]  /*5ca0*/  BSYNC.RECONVERGENT B1 ;  /* 0x0000000000017941 */ /* 0x000fea0003800200 */
.L_x_281:
        /* <DEDUP_REMOVED lines=21> */
.L_x_284:
[----:B------:R-:W-:Y:S05]  /*5e00*/  BSYNC.RECONVERGENT B1 ;  /* 0x0000000000017941 */ /* 0x000fea0003800200 */
.L_x_283:
        /* <DEDUP_REMOVED lines=17> */
.L_x_286:
[----:B------:R-:W-:Y:S05]  /*5f20*/  BSYNC.RECONVERGENT B1 ;  /* 0x0000000000017941 */ /* 0x000fea0003800200 */
.L_x_285:
        /* <DEDUP_REMOVED lines=17> */
.L_x_288:
[----:B------:R-:W-:Y:S05]  /*6040*/  BSYNC.RECONVERGENT B1 ;  /* 0x0000000000017941 */ /* 0x000fea0003800200 */
.L_x_287:
        /* <DEDUP_REMOVED lines=17> */
.L_x_290:
[----:B------:R-:W-:Y:S05]  /*6160*/  BSYNC.RECONVERGENT B1 ;  /* 0x0000000000017941 */ /* 0x000fea0003800200 */
.L_x_289:
        /* <DEDUP_REMOVED lines=17> */
.L_x_292:
[----:B------:R-:W-:Y:S05]  /*6280*/  BSYNC.RECONVERGENT B1 ;  /* 0x0000000000017941 */ /* 0x000fea0003800200 */
.L_x_291:
        /* <DEDUP_REMOVED lines=11> */
.L_x_246:
[----:B------:R-:W-:Y:S05]  /*6340*/  BSYNC.RECONVERGENT B0 ;  /* 0x0000000000007941 */ /* 0x000fea0003800200 */
.L_x_221:
        /* <DEDUP_REMOVED lines=15> */
.L_x_293:
[----:B0-----:R-:W-:Y:S04]  /*6440*/  STG.E.64 desc[UR6][R6.64+0x8], R2 ;  /* 0x0000080206007986 */ /* 0x001fe8000c101b06 */
[----:B------:R-:W-:Y:S01]  /*6450*/  STG.E.64 desc[UR6][R6.64], R4 ;  /* 0x0000000406007986 */ /* 0x000fe2000c101b06 */
[----:B------:R-:W-:Y:S05]  /*6460*/  EXIT ;  /* 0x000000000000794d */ /* 0x000fea0003800000 */
.L_x_294:
        /* <DEDUP_REMOVED lines=9> */
.L_x_1369:


//--------------------- .text._ZN3cub18CUB_300001_SM_10006detail6reduce18DeviceReduceKernelINS2_10policy_hubI10DEInstancejN21DifferentialEvolution14determine_bestEE10Policy1000EN6thrust24THRUST_300001_SM_1000_NS6detail15normal_iteratorINSB_10device_ptrIS5_EEEEjS7_S5_N4cuda3std3__410__identityEEEvT0_PT3_T1_NS0_13GridEvenShareISO_EET2_T4_ --------------------------
	.section	.text._ZN3cub18CUB_300001_SM_10006detail6reduce18DeviceReduceKernelINS2_10policy_hubI10DEInstancejN21DifferentialEvolution14determine_bestEE10Policy1000EN6thrust24THRUST_300001_SM_1000_NS6detail15normal_iteratorINSB_10device_ptrIS5_EEEEjS7_S5_N4cuda3std3__410__identityEEEvT0_PT3_T1_NS0_13GridEvenShareISO_EET2_T4_,"ax",@progbits
	.align	128
        .global         _ZN3cub18CUB_300001_SM_10006detail6reduce18DeviceReduceKernelINS2_10policy_hubI10DEInstancejN21DifferentialEvolution14determine_bestEE10Policy1000EN6thrust24THRUST_300001_SM_1000_NS6detail15normal_iteratorINSB_10device_ptrIS5_EEEEjS7_S5_N4cuda3std3__410__identityEEEvT0_PT3_T1_NS0_13GridEvenShareISO_EET2_T4_
        .type           _ZN3cub18CUB_300001_SM_10006detail6reduce18DeviceReduceKernelINS2_10policy_hubI10DEInstancejN21DifferentialEvolution14determine_bestEE10Policy1000EN6thrust24THRUST_300001_SM_1000_NS6detail15normal_iteratorINSB_10device_ptrIS5_EEEEjS7_S5_N4cuda3std3__410__identityEEEvT0_PT3_T1_NS0_13GridEvenShareISO_EET2_T4_,@function
        .size           _ZN3cub18CUB_300001_SM_10006detail6reduce18DeviceReduceKernelINS2_10policy_hubI10DEInstancejN21DifferentialEvolution14determine_bestEE10Policy1000EN6thrust24THRUST_300001_SM_1000_NS6detail15normal_iteratorINSB_10device_ptrIS5_EEEEjS7_S5_N4cuda3std3__410__identityEEEvT0_PT3_T1_NS0_13GridEvenShareISO_EET2_T4_,(.L_x_1370 - _ZN3cub18CUB_300001_SM_10006detail6reduce18DeviceReduceKernelINS2_10policy_hubI10DEInstancejN21DifferentialEvolution14determine_bestEE10Policy1000EN6thrust24THRUST_300001_SM_1000_NS6detail15normal_iteratorINSB_10device_ptrIS5_EEEEjS7_S5_N4cuda3std3__410__identityEEEvT0_PT3_T1_NS0_13GridEvenShareISO_EET2_T4_)
        .other          _ZN3cub18CUB_300001_SM_10006detail6reduce18DeviceReduceKernelINS2_10policy_hubI10DEInstancejN21DifferentialEvolution14determine_bestEE10Policy1000EN6thrust24THRUST_300001_SM_1000_NS6detail15normal_iteratorINSB_10device_ptrIS5_EEEEjS7_S5_N4cuda3std3__410__identityEEEvT0_PT3_T1_NS0_13GridEvenShareISO_EET2_T4_,@"STO_CUDA_ENTRY STV_DEFAULT"
_ZN3cub18CUB_300001_SM_10006detail6reduce18DeviceReduceKernelINS2_10policy_hubI10DEInstancejN21DifferentialEvolution14determine_bestEE10Policy1000EN6thrust24THRUST_300001_SM_1000_NS6detail15normal_iteratorINSB_10device_ptrIS5_EEEEjS7_S5_N4cuda3std3__410__identityEEEvT0_PT3_T1_NS0_13GridEvenShareISO_EET2_T4_:
.text._ZN3cub18CUB_300001_SM_10006detail6reduce18DeviceReduceKernelINS2_10policy_hubI10DEInstancejN21DifferentialEvolution14determine_bestEE10Policy1000EN6thrust24THRUST_300001_SM_1000_NS6detail15normal_iteratorINSB_10device_ptrIS5_EEEEjS7_S5_N4cuda3std3__410__identityEEEvT0_PT3_T1_NS0_13GridEvenShareISO_EET2_T4_:
[----:B------:R-:W-:Y:S08]  /*0000*/  LDC R1, c[0x0][0x37c] ;  /* 0x0000df00ff017b82 */ /* 0x000ff00000000800 */
[----:B------:R-:W0:Y:S01]  /*0010*/  S2UR UR14, SR_CTAID.X ;  /* 0x00000000000e79c3 */ /* 0x000e220000002500 */
[----:B------:R-:W0:Y:S01]  /*0020*/  LDCU UR6, c[0x0][0x3a8] ;  /* 0x00007500ff0677ac */ /* 0x000e220008000800 */
[----:B------:R-:W-:Y:S01]  /*0030*/  BSSY.RECONVERGENT B0, `(.L_x_295) ;  /* 0x00005c1000007945 */ /* 0x000fe20003800200 */
[----:B------:R-:W1:Y:S01]  /*0040*/  LDCU.64 UR12, c[0x0][0x358] ;  /* 0x00006b00ff0c77ac */ /* 0x000e620008000a00 */
[----:B0-----:R-:W-:-:S04]  /*0050*/  UIMAD UR8, UR14, -0x400, UR6 ;  /* 0xfffffc000e0878a4 */ /* 0x001fc8000f8e0206 */
[----:B------:R-:W-:-:S09]  /*0060*/  UISETP.GT.U32.AND UP0, UPT, UR8, 0x3ff, UPT ;  /* 0x000003ff0800788c */ /* 0x000fd2000bf04070 */
[----:B-1----:R-:W-:Y:S05]  /*0070*/  BRA.U UP0, `(.L_x_296) ;  /* 0x0000003100bc7547 */ /* 0x002fea000b800000 */
[----:B------:R-:W0:Y:S01]  /*0080*/  S2R R0, SR_TID.X ;  /* 0x0000000000007919 */ /* 0x000e220000002100 */
[----:B------:R-:W-:Y:S01]  /*0090*/  BSSY.RECONVERGENT B1, `(.L_x_297) ;  /* 0x000000e000017945 */ /* 0x000fe20003800200 */
[----:B------:R-:W-:Y:S01]  /*00a0*/  IMAD.MOV.U32 R6, RZ, RZ, 0x0 ;  /* 0x00000000ff067424 */ /* 0x000fe200078e00ff */
[----:B------:R-:W-:Y:S01]  /*00b0*/  CS2R R24, SRZ ;  /* 0x0000000000187805 */ /* 0x000fe2000001ff00 */
[----:B------:R-:W-:Y:S01]  /*00c0*/  IMAD.MOV.U32 R7, RZ, RZ, -0x40100000 ;  /* 0xbff00000ff077424 */ /* 0x000fe200078e00ff */
[----:B0-----:R-:W-:Y:S01]  /*00d0*/  ISETP.GE.U32.AND P0, PT, R0, UR8, PT ;  /* 0x0000000800007c0c */ /* 0x001fe2000bf06070 */
[----:B------:R-:W-:-:S12]  /*00e0*/  IMAD.MOV.U32 R3, RZ, RZ, R0 ;  /* 0x000000ffff037224 */ /* 0x000fd800078e0000 */
[----:B------:R-:W-:Y:S05]  /*00f0*/  @P0 BRA `(.L_x_298) ;  /* 0x00000000001c0947 */ /* 0x000fea0003800000 */
[----:B------:R-:W0:Y:S01]  /*0100*/  LDC.64 R4, c[0x0][0x380] ;  /* 0x0000e000ff047b82 */ /* 0x000e220000000a00 */
[----:B------:R-:W-:-:S04]  /*0110*/  IMAD.U32 R3, RZ, RZ, UR14 ;  /* 0x0000000eff037e24 */ /* 0x000fc8000f8e00ff */
[----:B------:R-:W-:-:S04]  /*0120*/  IMAD R3, R3, 0x400, R0 ;  /* 0x0000040003037824 */ /* 0x000fc800078e0200 */
[----:B0-----:R-:W-:-:S05]  /*0130*/  IMAD.WIDE.U32 R4, R3, 0x10, R4 ;  /* 0x0000001003047825 */ /* 0x001fca00078e0004 */
[----:B------:R0:W5:Y:S04]  /*0140*/  LDG.E.64 R6, desc[UR12][R4.64+0x8] ;  /* 0x0000080c04067981 */ /* 0x000168000c1e1b00 */
[----:B------:R0:W5:Y:S01]  /*0150*/  LDG.E.64 R24, desc[UR12][R4.64] ;  /* 0x0000000c04187981 */ /* 0x000162000c1e1b00 */
[----:B------:R-:W-:-:S07]  /*0160*/  VIADD R3, R0, 0x100 ;  /* 0x0000010000037836 */ /* 0x000fce0000000000 */
.L_x_298:
[----:B------:R-:W-:Y:S05]  /*0170*/  BSYNC.RECONVERGENT B1 ;  /* 0x0000000000017941 */ /* 0x000fea0003800200 */
.L_x_297:
[----:B------:R-:W-:Y:S01]  /*0180*/  ISETP.GE.U32.AND P0, PT, R3, UR8, PT ;  /* 0x0000000803007c0c */ /* 0x000fe2000bf06070 */
[----:B------:R-:W-:-:S12]  /*0190*/  BSSY.RECONVERGENT B1, `(.L_x_299) ;  /* 0x0000176000017945 */ /* 0x000fd80003800200 */
[----:B------:R-:W-:Y:S05]  /*01a0*/  @P0 BRA `(.L_x_300) ;  /* 0x0000001400d00947 */ /* 0x000fea0003800000 */
[----:B------:R-:W-:Y:S01]  /*01b0*/  LOP3.LUT R2, RZ, R3, RZ, 0x33, !PT ;  /* 0x00000003ff027212 */ /* 0x000fe200078e33ff */
[----:B0-----:R-:W-:Y:S01]  /*01c0*/  IMAD.U32 R5, RZ, RZ, UR14 ;  /* 0x0000000eff057e24 */ /* 0x001fe2000f8e00ff */
[----:B------:R-:W-:Y:S03]  /*01d0*/  BSSY.RECONVERGENT B2, `(.L_x_301) ;  /* 0x00000c4000027945 */ /* 0x000fe60003800200 */
[----:B------:R-:W-:-:S04]  /*01e0*/  VIADD R2, R2, UR6 ;  /* 0x0000000602027c36 */ /* 0x000fc80008000000 */
[----:B------:R-:W-:-:S05]  /*01f0*/  IMAD R2, R5, -0x400, R2 ;  /* 0xfffffc0005027824 */ /* 0x000fca00078e0202 */
[C---:B------:R-:W-:Y:S02]  /*0200*/  ISETP.GE.U32.AND P0, PT, R2.reuse, 0xf00, PT ;  /* 0x00000f000200780c */ /* 0x040fe40003f06070 */
[----:B------:R-:W-:-:S04]  /*0210*/  LEA.HI R4, R2, 0x1, RZ, 0x18 ;  /* 0x0000000102047811 */ /* 0x000fc800078fc0ff */
[----:B------:R-:W-:-:S07]  /*0220*/  LOP3.LUT R5, R4, 0xf, RZ, 0xc0, !PT ;  /* 0x0000000f04057812 */ /* 0x000fce00078ec0ff */
[----:B------:R-:W-:Y:S05]  /*0230*/  @!P0 BRA `(.L_x_302) ;  /* 0x0000000800f48947 */ /* 0x000fea0003800000 */
[----:B------:R-:W0:Y:S01]  /*0240*/  LDC.64 R8, c[0x0][0x380] ;  /* 0x0000e000ff087b82 */ /* 0x000e220000000a00 */
[----:B------:R-:W-:Y:S01]  /*0250*/  IMAD.U32 R10, RZ, RZ, UR14 ;  /* 0x0000000eff0a7e24 */ /* 0x000fe2000f8e00ff */
[----:B------:R-:W-:Y:S01]  /*0260*/  LOP3.LUT R2, R4, 0x1fffff0, RZ, 0xc0, !PT ;  /* 0x01fffff004027812 */ /* 0x000fe200078ec0ff */
[----:B------:R-:W-:Y:S02]  /*0270*/  BSSY.RECONVERGENT B3, `(.L_x_303) ;  /* 0x00000b8000037945 */ /* 0x000fe40003800200 */
[----:B------:R-:W-:Y:S01]  /*0280*/  IMAD R27, R10, 0x400, R3 ;  /* 0x000004000a1b7824 */ /* 0x000fe200078e0203 */
[----:B------:R-:W-:Y:S01]  /*0290*/  LOP3.LUT R3, R3, 0x800, RZ, 0xfc, !PT ;  /* 0x0000080003037812 */ /* 0x000fe200078efcff */
[----:B------:R-:W-:-:S07]  /*02a0*/  IMAD.MOV R2, RZ, RZ, -R2 ;  /* 0x000000ffff027224 */ /* 0x000fce00078e0a02 */
.L_x_304:
[----:B0-----:R-:W-:-:S05]  /*02b0*/  IMAD.WIDE.U32 R20, R27, 0x10, R8 ;  /* 0x000000101b147825 */ /* 0x001fca00078e0008 */
[----:B------:R-:W2:Y:S01]  /*02c0*/  LDG.E.64 R10, desc[UR12][R20.64+0x8] ;  /* 0x0000080c140a7981 */ /* 0x000ea2000c1e1b00 */
[----:B------:R-:W-:-:S03]  /*02d0*/  VIADD R29, R27, 0x100 ;  /* 0x000001001b1d7836 */ /* 0x000fc60000000000 */
[----:B------:R0:W3:Y:S01]  /*02e0*/  LDG.E.64 R14, desc[UR12][R20.64] ;  /* 0x0000000c140e7981 */ /* 0x0000e2000c1e1b00 */
[----:B------:R-:W-:-:S05]  /*02f0*/  IMAD.WIDE.U32 R28, R29, 0x10, R8 ;  /* 0x000000101d1c7825 */ /* 0x000fca00078e0008 */
[----:B------:R-:W4:Y:S01]  /*0300*/  LDG.E.64 R16, desc[UR12][R28.64+0x8] ;  /* 0x0000080c1c107981 */ /* 0x000f22000c1e1b00 */
[----:B------:R-:W-:-:S03]  /*0310*/  VIADD R19, R27, 0x200 ;  /* 0x000002001b137836 */ /* 0x000fc60000000000 */
[----:B------:R3:W4:Y:S01]  /*0320*/  LDG.E.64 R22, desc[UR12][R28.64] ;  /* 0x0000000c1c167981 */ /* 0x000722000c1e1b00 */
[----:B------:R-:W-:-:S05]  /*0330*/  IMAD.WIDE.U32 R18, R19, 0x10, R8 ;  /* 0x0000001013127825 */ /* 0x000fca00078e0008 */
[----:B------:R-:W4:Y:S01]  /*0340*/  LDG.E.64 R12, desc[UR12][R18.64+0x8] ;  /* 0x0000080c120c7981 */ /* 0x000f22000c1e1b00 */
[----:B-----5:R-:W-:Y:S01]  /*0350*/  ISETP.EQ.U32.AND P1, PT, R24, RZ, PT ;  /* 0x000000ff1800720c */ /* 0x020fe20003f22070 */
[----:B------:R-:W-:-:S04]  /*0360*/  VIADD R26, R27, 0x300 ;  /* 0x000003001b1a7836 */ /* 0x000fc80000000000 */
[----:B0-----:R-:W-:Y:S01]  /*0370*/  IMAD.WIDE.U32 R20, R26, 0x10, R8 ;  /* 0x000000101a147825 */ /* 0x001fe200078e0008 */
[----:B------:R-:W4:Y:S01]  /*0380*/  LDG.E.64 R18, desc[UR12][R18.64] ;  /* 0x0000000c12127981 */ /* 0x000f22000c1e1b00 */
[----:B--2---:R-:W-:-:S06]  /*0390*/  DSETP.GEU.AND P0, PT, R10, R6, PT ;  /* 0x000000060a00722a */ /* 0x004fcc0003f0e000 */
[----:B------:R-:W-:-:S04]  /*03a0*/  ISETP.EQ.OR.EX P0, PT, R25, RZ, !P0, P1 ;  /* 0x000000ff1900720c */ /* 0x000fc80004702710 */
[----:B------:R-:W-:Y:S02]  /*03b0*/  FSEL R6, R10, R6, P0 ;  /* 0x000000060a067208 */ /* 0x000fe40000000000 */
[----:B------:R-:W-:Y:S02]  /*03c0*/  FSEL R7, R11, R7, P0 ;  /* 0x000000070b077208 */ /* 0x000fe40000000000 */
[----:B------:R-:W2:Y:S01]  /*03d0*/  LDG.E.64 R10, desc[UR12][R20.64+0x8] ;  /* 0x0000080c140a7981 */ /* 0x000ea2000c1e1b00 */
[----:B---3--:R-:W-:Y:S02]  /*03e0*/  SEL R29, R14, R24, P0 ;  /* 0x000000180e1d7207 */ /* 0x008fe40000000000 */
[----:B------:R-:W-:Y:S01]  /*03f0*/  SEL R25, R15, R25, P0 ;  /* 0x000000190f197207 */ /* 0x000fe20000000000 */
[----:B----4-:R-:W-:Y:S01]  /*0400*/  DSETP.GEU.AND P0, PT, R16, R6, PT ;  /* 0x000000061000722a */ /* 0x010fe20003f0e000 */
[----:B------:R-:W-:Y:S01]  /*0410*/  ISETP.EQ.U32.AND P1, PT, R29, RZ, PT ;  /* 0x000000ff1d00720c */ /* 0x000fe20003f22070 */
[----:B------:R-:W-:-:S04]  /*0420*/  VIADD R15, R27, 0x400 ;  /* 0x000004001b0f7836 */ /* 0x000fc80000000000 */
[----:B------:R-:W-:Y:S01]  /*0430*/  ISETP.EQ.OR.EX P0, PT, R25, RZ, !P0, P1 ;  /* 0x000000ff1900720c */ /* 0x000fe20004702710 */
[----:B------:R-:W-:Y:S01]  /*0440*/  IMAD.WIDE.U32 R14, R15, 0x10, R8 ;  /* 0x000000100f0e7825 */ /* 0x000fe200078e0008 */
[----:B------:R-:W3:Y:S02]  /*0450*/  LDG.E.64 R20, desc[UR12][R20.64] ;  /* 0x0000000c14147981 */ /* 0x000ee4000c1e1b00 */
[----:B------:R-:W-:Y:S02]  /*0460*/  FSEL R6, R16, R6, P0 ;  /* 0x0000000610067208 */ /* 0x000fe40000000000 */
[----:B------:R-:W-:Y:S02]  /*0470*/  FSEL R7, R17, R7, P0 ;  /* 0x0000000711077208 */ /* 0x000fe40000000000 */
[----:B------:R-:W4:Y:S01]  /*0480*/  LDG.E.64 R16, desc[UR12][R14.64+0x8] ;  /* 0x0000080c0e107981 */ /* 0x000f22000c1e1b00 */
[----:B------:R-:W-:Y:S02]  /*0490*/  SEL R29, R22, R29, P0 ;  /* 0x0000001d161d7207 */ /* 0x000fe40000000000 */
[----:B------:R-:W-:Y:S01]  /*04a0*/  SEL R25, R23, R25, P0 ;  /* 0x0000001917197207 */ /* 0x000fe20000000000 */
[----:B------:R-:W-:Y:S01]  /*04b0*/  DSETP.GEU.AND P0, PT, R12, R6, PT ;  /* 0x000000060c00722a */ /* 0x000fe20003f0e000 */
[----:B------:R-:W-:Y:S01]  /*04c0*/  ISETP.EQ.U32.AND P1, PT, R29, RZ, PT ;  /* 0x000000ff1d00720c */ /* 0x000fe20003f22070 */
[----:B------:R-:W-:-:S04]  /*04d0*/  VIADD R23, R27, 0x500 ;  /* 0x000005001b177836 */ /* 0x000fc80000000000 */
[----:B------:R-:W-:Y:S01]  /*04e0*/  ISETP.EQ.OR.EX P0, PT, R25, RZ, !P0, P1 ;  /* 0x000000ff1900720c */ /* 0x000fe20004702710 */
[----:B------:R-:W-:Y:S01]  /*04f0*/  IMAD.WIDE.U32 R22, R23, 0x10, R8 ;  /* 0x0000001017167825 */ /* 0x000fe200078e0008 */
[----:B------:R-:W4:Y:S02]  /*0500*/  LDG.E.64 R14, desc[UR12][R14.64] ;  /* 0x0000000c0e0e7981 */ /* 0x000f24000c1e1b00 */
[----:B------:R-:W-:Y:S02]  /*0510*/  FSEL R6, R12, R6, P0 ;  /* 0x000000060c067208 */ /* 0x000fe40000000000 */
[----:B------:R-:W-:Y:S02]  /*0520*/  FSEL R7, R13, R7, P0 ;  /* 0x000000070d077208 */ /* 0x000fe40000000000 */
[----:B------:R-:W4:Y:S01]  /*0530*/  LDG.E.64 R12, desc[UR12][R22.64+0x8] ;  /* 0x0000080c160c7981 */ /* 0x000f22000c1e1b00 */
[----:B------:R-:W-:Y:S02]  /*0540*/  SEL R29, R18, R29, P0 ;  /* 0x0000001d121d7207 */ /* 0x000fe40000000000 */
[----:B------:R-:W-:Y:S01]  /*0550*/  SEL R25, R19, R25, P0 ;  /* 0x0000001913197207 */ /* 0x000fe20000000000 */
[----:B------:R-:W-:Y:S01]  /*0560*/  VIADD R19, R27, 0x600 ;  /* 0x000006001b137836 */ /* 0x000fe20000000000 */
[----:B------:R-:W-:-:S03]  /*0570*/  ISETP.EQ.U32.AND P0, PT, R29, RZ, PT ;  /* 0x000000ff1d00720c */ /* 0x000fc60003f02070 */
[----:B------:R-:W-:Y:S01]  /*0580*/  IMAD.WIDE.U32 R18, R19, 0x10, R8 ;  /* 0x0000001013127825 */ /* 0x000fe200078e0008 */
[----:B------:R-:W4:Y:S01]  /*0590*/  LDG.E.64 R22, desc[UR12][R22.64] ;  /* 0x0000000c16167981 */ /* 0x000f22000c1e1b00 */
[----:B--2---:R-:W-:-:S06]  /*05a0*/  DSETP.GEU.AND P1, PT, R10, R6, PT ;  /* 0x000000060a00722a */ /* 0x004fcc0003f2e000 */
[----:B------:R-:W-:-:S04]  /*05b0*/  ISETP.EQ.OR.EX P0, PT, R25, RZ, !P1, P0 ;  /* 0x000000ff1900720c */ /* 0x000fc80004f02700 */
[----:B------:R-:W-:Y:S02]  /*05c0*/  FSEL R10, R10, R6, P0 ;  /* 0x000000060a0a7208 */ /* 0x000fe40000000000 */
[----:B------:R-:W-:Y:S02]  /*05d0*/  FSEL R11, R11, R7, P0 ;  /* 0x000000070b0b7208 */ /* 0x000fe40000000000 */
[----:B------:R-:W2:Y:S04]  /*05e0*/  LDG.E.64 R6, desc[UR12][R18.64+0x8] ;  /* 0x0000080c12067981 */ /* 0x000ea8000c1e1b00 */
[----:B------:R-:W2:Y:S01]  /*05f0*/  LDG.E.64 R18, desc[UR12][R18.64] ;  /* 0x0000000c12127981 */ /* 0x000ea2000c1e1b00 */
[----:B---3--:R-:W-:Y:S01]  /*0600*/  SEL R29, R20, R29, P0 ;  /* 0x0000001d141d7207 */ /* 0x008fe20000000000 */
[----:B----4-:R-:W-:Y:S01]  /*0610*/  DSETP.GEU.AND P1, PT, R16, R10, PT ;  /* 0x0000000a1000722a */ /* 0x010fe20003f2e000 */
[----:B------:R-:W-:-:S02]  /*0620*/  SEL R21, R21, R25, P0 ;  /* 0x0000001915157207 */ /* 0x000fc40000000000 */
[----:B------:R-:W-:Y:S01]  /*0630*/  ISETP.EQ.U32.AND P0, PT, R29, RZ, PT ;  /* 0x000000ff1d00720c */ /* 0x000fe20003f02070 */
[----:B------:R-:W-:-:S03]  /*0640*/  VIADD R25, R27, 0x700 ;  /* 0x000007001b197836 */ /* 0x000fc60000000000 */
[----:B------:R-:W-:Y:S01]  /*0650*/  ISETP.EQ.OR.EX P0, PT, R21, RZ, !P1, P0 ;  /* 0x000000ff1500720c */ /* 0x000fe20004f02700 */
[----:B------:R-:W-:-:S03]  /*0660*/  IMAD.WIDE.U32 R24, R25, 0x10, R8 ;  /* 0x0000001019187825 */ /* 0x000fc600078e0008 */
[----:B------:R-:W-:Y:S02]  /*0670*/  FSEL R10, R16, R10, P0 ;  /* 0x0000000a100a7208 */ /* 0x000fe40000000000 */
[----:B------:R-:W-:Y:S02]  /*0680*/  FSEL R11, R17, R11, P0 ;  /* 0x0000000b110b7208 */ /* 0x000fe40000000000 */
[----:B------:R-:W3:Y:S01]  /*0690*/  LDG.E.64 R16, desc[UR12][R24.64+0x8] ;  /* 0x0000080c18107981 */ /* 0x000ee2000c1e1b00 */
[----:B------:R-:W-:Y:S02]  /*06a0*/  SEL R29, R14, R29, P0 ;  /* 0x0000001d0e1d7207 */ /* 0x000fe40000000000 */
[----:B------:R-:W-:Y:S01]  /*06b0*/  SEL R26, R15, R21, P0 ;  /* 0x000000150f1a7207 */ /* 0x000fe20000000000 */
[----:B------:R-:W-:Y:S01]  /*06c0*/  DSETP.GEU.AND P1, PT, R12, R10, PT ;  /* 0x0000000a0c00722a */ /* 0x000fe20003f2e000 */
[----:B------:R-:W-:Y:S01]  /*06d0*/  ISETP.EQ.U32.AND P0, PT, R29, RZ, PT ;  /* 0x000000ff1d00720c */ /* 0x000fe20003f02070 */
[----:B------:R-:W-:-:S04]  /*06e0*/  VIADD R21, R27, 0x800 ;  /* 0x000008001b157836 */ /* 0x000fc80000000000 */
[----:B------:R-:W-:Y:S01]  /*06f0*/  ISETP.EQ.OR.EX P0, PT, R26, RZ, !P1, P0 ;  /* 0x000000ff1a00720c */ /* 0x000fe20004f02700 */
[----:B------:R-:W-:-:S03]  /*0700*/  IMAD.WIDE.U32 R20, R21, 0x10, R8 ;  /* 0x0000001015147825 */ /* 0x000fc600078e0008 */
[----:B------:R-:W-:Y:S02]  /*0710*/  FSEL R12, R12, R10, P0 ;  /* 0x0000000a0c0c7208 */ /* 0x000fe40000000000 */
[----:B------:R-:W-:Y:S01]  /*0720*/  FSEL R13, R13, R11, P0 ;  /* 0x0000000b0d0d7208 */ /* 0x000fe20000000000 */
[----:B------:R-:W4:Y:S04]  /*0730*/  LDG.E.64 R14, desc[UR12][R20.64+0x8] ;  /* 0x0000080c140e7981 */ /* 0x000f28000c1e1b00 */
[----:B------:R0:W4:Y:S01]  /*0740*/  LDG.E.64 R10, desc[UR12][R24.64] ;  /* 0x0000000c180a7981 */ /* 0x000122000c1e1b00 */
[----:B------:R-:W-:Y:S02]  /*0750*/  SEL R29, R22, R29, P0 ;  /* 0x0000001d161d7207 */ /* 0x000fe40000000000 */
[----:B------:R-:W-:-:S02]  /*0760*/  SEL R23, R23, R26, P0 ;  /* 0x0000001a17177207 */ /* 0x000fc40000000000 */
[----:B------:R-:W-:Y:S01]  /*0770*/  ISETP.EQ.U32.AND P0, PT, R29, RZ, PT ;  /* 0x000000ff1d00720c */ /* 0x000fe20003f02070 */
[----:B------:R-:W-:Y:S01]  /*0780*/  VIADD R22, R27, 0x900 ;  /* 0x000009001b167836 */ /* 0x000fe20000000000 */
[----:B------:R-:W4:Y:S01]  /*0790*/  LDG.E.64 R20, desc[UR12][R20.64] ;  /* 0x0000000c14147981 */ /* 0x000f22000c1e1b00 */
[----:B--2---:R-:W-:-:S06]  /*07a0*/  DSETP.GEU.AND P1, PT, R6, R12, PT ;  /* 0x0000000c0600722a */ /* 0x004fcc0003f2e000 */
[----:B------:R-:W-:-:S04]  /*07b0*/  ISETP.EQ.OR.EX P0, PT, R23, RZ, !P1, P0 ;  /* 0x000000ff1700720c */ /* 0x000fc80004f02700 */
[----:B------:R-:W-:Y:S02]  /*07c0*/  FSEL R6, R6, R12, P0 ;  /* 0x0000000c06067208 */ /* 0x000fe40000000000 */
[----:B------:R-:W-:Y:S01]  /*07d0*/  FSEL R7, R7, R13, P0 ;  /* 0x0000000d07077208 */ /* 0x000fe20000000000 */
[----:B------:R-:W-:Y:S01]  /*07e0*/  IMAD.WIDE.U32 R12, R22, 0x10, R8 ;  /* 0x00000010160c7825 */ /* 0x000fe200078e0008 */
[----:B------:R-:W-:Y:S02]  /*07f0*/  SEL R29, R18, R29, P0 ;  /* 0x0000001d121d7207 */ /* 0x000fe40000000000 */
[----:B0-----:R-:W-:Y:S02]  /*0800*/  SEL R25, R19, R23, P0 ;  /* 0x0000001713197207 */ /* 0x001fe40000000000 */
[----:B------:R-:W2:Y:S04]  /*0810*/  LDG.E.64 R18, desc[UR12][R12.64+0x8] ;  /* 0x0000080c0c127981 */ /* 0x000ea8000c1e1b00 */
[----:B------:R-:W2:Y:S01]  /*0820*/  LDG.E.64 R12, desc[UR12][R12.64] ;  /* 0x0000000c0c0c7981 */ /* 0x000ea2000c1e1b00 */
[----:B---3--:R-:W-:Y:S01]  /*0830*/  DSETP.GEU.AND P0, PT, R16, R6, PT ;  /* 0x000000061000722a */ /* 0x008fe20003f0e000 */
[----:B------:R-:W-:Y:S01]  /*0840*/  ISETP.EQ.U32.AND P1, PT, R29, RZ, PT ;  /* 0x000000ff1d00720c */ /* 0x000fe20003f22070 */
[----:B------:R-:W-:-:S04]  /*0850*/  VIADD R23, R27, 0xa00 ;  /* 0x00000a001b177836 */ /* 0x000fc80000000000 */
[----:B------:R-:W-:Y:S01]  /*0860*/  ISETP.EQ.OR.EX P0, PT, R25, RZ, !P0, P1 ;  /* 0x000000ff1900720c */ /* 0x000fe20004702710 */
[----:B------:R-:W-:-:S03]  /*0870*/  IMAD.WIDE.U32 R22, R23, 0x10, R8 ;  /* 0x0000001017167825 */ /* 0x000fc600078e0008 */
[----:B------:R-:W-:Y:S02]  /*0880*/  FSEL R6, R16, R6, P0 ;  /* 0x0000000610067208 */ /* 0x000fe40000000000 */
[----:B------:R-:W-:Y:S02]  /*0890*/  FSEL R7, R17, R7, P0 ;  /* 0x0000000711077208 */ /* 0x000fe40000000000 */
[----:B------:R-:W3:Y:S01]  /*08a0*/  LDG.E.64 R16, desc[UR12][R22.64+0x8] ;  /* 0x0000080c16107981 */ /* 0x000ee2000c1e1b00 */
[----:B----4-:R-:W-:Y:S02]  /*08b0*/  SEL R29, R10, R29, P0 ;  /* 0x0000001d0a1d7207 */ /* 0x010fe40000000000 */
[----:B------:R-:W-:Y:S01]  /*08c0*/  SEL R25, R11, R25, P0 ;  /* 0x000000190b197207 */ /* 0x000fe20000000000 */
[----:B------:R-:W-:Y:S01]  /*08d0*/  DSETP.GEU.AND P0, PT, R14, R6, PT ;  /* 0x000000060e00722a */ /* 0x000fe20003f0e000 */
[----:B------:R-:W-:Y:S01]  /*08e0*/  ISETP.EQ.U32.AND P1, PT, R29, RZ, PT ;  /* 0x000000ff1d00720c */ /* 0x000fe20003f22070 */
[----:B------:R-:W-:Y:S01]  /*08f0*/  VIADD R11, R27, 0xb00 ;  /* 0x00000b001b0b7836 */ /* 0x000fe20000000000 */
[----:B------:R-:W4:Y:S03]  /*0900*/  LDG.E.64 R22, desc[UR12][R22.64] ;  /* 0x0000000c16167981 */ /* 0x000f26000c1e1b00 */
[----:B------:R-:W-:Y:S01]  /*0910*/  ISETP.EQ.OR.EX P0, PT, R25, RZ, !P0, P1 ;  /* 0x000000ff1900720c */ /* 0x000fe20004702710 */
[----:B------:R-:W-:-:S03]  /*0920*/  IMAD.WIDE.U32 R10, R11, 0x10, R8 ;  /* 0x000000100b0a7825 */ /* 0x000fc600078e0008 */
        /* <DEDUP_REMOVED lines=11> */
[----:B------:R-:W-:Y:S02]  /*09e0*/  SEL R29, R12, R29, P0 ;  /* 0x0000001d0c1d7207 */ /* 0x000fe40000000000 */
[----:B------:R-:W-:Y:S02]  /*09f0*/  SEL R25, R13, R25, P0 ;  /* 0x000000190d197207 */ /* 0x000fe40000000000 */
[----:B------:R-:W2:Y:S01]  /*0a00*/  LDG.E.64 R12, desc[UR12][R20.64+0x8] ;  /* 0x0000080c140c7981 */ /* 0x000ea2000c1e1b00 */
[----:B------:R-:W-:Y:S02]  /*0a10*/  FSEL R6, R18, R6, P0 ;  /* 0x0000000612067208 */ /* 0x000fe40000000000 */
[----:B------:R-:W-:Y:S02]  /*0a20*/  FSEL R7, R19, R7, P0 ;  /* 0x0000000713077208 */ /* 0x000fe40000000000 */
[----:B------:R-:W-:Y:S01]  /*0a30*/  ISETP.EQ.U32.AND P1, PT, R29, RZ, PT ;  /* 0x000000ff1d00720c */ /* 0x000fe20003f22070 */
[----:B------:R-:W2:Y:S03]  /*0a40*/  LDG.E.64 R20, desc[UR12][R20.64] ;  /* 0x0000000c14147981 */ /* 0x000ea6000c1e1b00 */
[----:B---3--:R-:W-:Y:S01]  /*0a50*/  DSETP.GEU.AND P0, PT, R16, R6, PT ;  /* 0x000000061000722a */ /* 0x008fe20003f0e000 */
[----:B------:R-:W-:-:S05]  /*0a60*/  VIADD R19, R27, 0xd00 ;  /* 0x00000d001b137836 */ /* 0x000fca0000000000 */
[----:B------:R-:W-:-:S04]  /*0a70*/  ISETP.EQ.OR.EX P0, PT, R25, RZ, !P0, P1 ;  /* 0x000000ff1900720c */ /* 0x000fc80004702710 */
[----:B------:R-:W-:Y:S02]  /*0a80*/  FSEL R6, R16, R6, P0 ;  /* 0x0000000610067208 */ /* 0x000fe40000000000 */
[----:B------:R-:W-:Y:S01]  /*0a90*/  FSEL R7, R17, R7, P0 ;  /* 0x0000000711077208 */ /* 0x000fe20000000000 */
[----:B------:R-:W-:Y:S01]  /*0aa0*/  IMAD.WIDE.U32 R18, R19, 0x10, R8 ;  /* 0x0000001013127825 */ /* 0x000fe200078e0008 */
[----:B----4-:R-:W-:Y:S02]  /*0ab0*/  SEL R29, R22, R29, P0 ;  /* 0x0000001d161d7207 */ /* 0x010fe40000000000 */
[----:B------:R-:W-:Y:S02]  /*0ac0*/  SEL R23, R23, R25, P0 ;  /* 0x0000001917177207 */ /* 0x000fe40000000000 */
[----:B------:R-:W-:Y:S01]  /*0ad0*/  ISETP.EQ.U32.AND P0, PT, R29, RZ, PT ;  /* 0x000000ff1d00720c */ /* 0x000fe20003f02070 */
[----:B------:R-:W3:Y:S01]  /*0ae0*/  LDG.E.64 R16, desc[UR12][R18.64+0x8] ;  /* 0x0000080c12107981 */ /* 0x000ee2000c1e1b00 */
[----:B------:R-:W-:-:S06]  /*0af0*/  DSETP.GEU.AND P1, PT, R14, R6, PT ;  /* 0x000000060e00722a */ /* 0x000fcc0003f2e000 */
[----:B------:R-:W-:Y:S01]  /*0b00*/  ISETP.EQ.OR.EX P0, PT, R23, RZ, !P1, P0 ;  /* 0x000000ff1700720c */ /* 0x000fe20004f02700 */
[----:B------:R-:W4:Y:S03]  /*0b10*/  LDG.E.64 R18, desc[UR12][R18.64] ;  /* 0x0000000c12127981 */ /* 0x000f26000c1e1b00 */
[----:B------:R-:W-:Y:S01]  /*0b20*/  FSEL R7, R15, R7, P0 ;  /* 0x000000070f077208 */ /* 0x000fe20000000000 */
[----:B------:R-:W-:Y:S01]  /*0b30*/  VIADD R15, R27, 0xe00 ;  /* 0x00000e001b0f7836 */ /* 0x000fe20000000000 */
[----:B------:R-:W-:-:S03]  /*0b40*/  FSEL R6, R14, R6, P0 ;  /* 0x000000060e067208 */ /* 0x000fc60000000000 */
[----:B------:R-:W-:Y:S01]  /*0b50*/  IMAD.WIDE.U32 R14, R15, 0x10, R8 ;  /* 0x000000100f0e7825 */ /* 0x000fe200078e0008 */
[----:B------:R-:W-:Y:S02]  /*0b60*/  SEL R29, R10, R29, P0 ;  /* 0x0000001d0a1d7207 */ /* 0x000fe40000000000 */
[----:B------:R-:W-:Y:S02]  /*0b70*/  SEL R26, R11, R23, P0 ;  /* 0x000000170b1a7207 */ /* 0x000fe40000000000 */
[----:B------:R-:W4:Y:S01]  /*0b80*/  LDG.E.64 R10, desc[UR12][R14.64+0x8] ;  /* 0x0000080c0e0a7981 */ /* 0x000f22000c1e1b00 */
[----:B------:R-:W-:Y:S01]  /*0b90*/  ISETP.EQ.U32.AND P0, PT, R29, RZ, PT ;  /* 0x000000ff1d00720c */ /* 0x000fe20003f02070 */
[----:B------:R-:W-:-:S04]  /*0ba0*/  VIADD R23, R27, 0xf00 ;  /* 0x00000f001b177836 */ /* 0x000fc80000000000 */
[----:B------:R-:W-:Y:S01]  /*0bb0*/  IMAD.WIDE.U32 R22, R23, 0x10, R8 ;  /* 0x0000001017167825 */ /* 0x000fe200078e0008 */
[----:B------:R-:W4:Y:S04]  /*0bc0*/  LDG.E.64 R14, desc[UR12][R14.64] ;  /* 0x0000000c0e0e7981 */ /* 0x000f28000c1e1b00 */
[----:B------:R-:W4:Y:S01]  /*0bd0*/  LDG.E.64 R24, desc[UR12][R22.64] ;  /* 0x0000000c16187981 */ /* 0x000f22000c1e1b00 */
[----:B--2---:R-:W-:-:S06]  /*0be0*/  DSETP.GEU.AND P1, PT, R12, R6, PT ;  /* 0x000000060c00722a */ /* 0x004fcc0003f2e000 */
[----:B------:R-:W-:-:S04]  /*0bf0*/  ISETP.EQ.OR.EX P0, PT, R26, RZ, !P1, P0 ;  /* 0x000000ff1a00720c */ /* 0x000fc80004f02700 */
[----:B------:R-:W-:Y:S02]  /*0c00*/  FSEL R12, R12, R6, P0 ;  /* 0x000000060c0c7208 */ /* 0x000fe40000000000 */
[----:B------:R-:W-:Y:S02]  /*0c10*/  FSEL R13, R13, R7, P0 ;  /* 0x000000070d0d7208 */ /* 0x000fe40000000000 */
[----:B------:R-:W2:Y:S01]  /*0c20*/  LDG.E.64 R6, desc[UR12][R22.64+0x8] ;  /* 0x0000080c16067981 */ /* 0x000ea2000c1e1b00 */
[----:B------:R-:W-:Y:S02]  /*0c30*/  SEL R29, R20, R29, P0 ;  /* 0x0000001d141d7207 */ /* 0x000fe40000000000 */
[----:B------:R-:W-:Y:S02]  /*0c40*/  SEL R21, R21, R26, P0 ;  /* 0x0000001a15157207 */ /* 0x000fe40000000000 */
[----:B------:R-:W-:Y:S01]  /*0c50*/  ISETP.EQ.U32.AND P0, PT, R29, RZ, PT ;  /* 0x000000ff1d00720c */ /* 0x000fe20003f02070 */
[----:B---3--:R-:W-:-:S06]  /*0c60*/  DSETP.GEU.AND P1, PT, R16, R12, PT ;  /* 0x0000000c1000722a */ /* 0x008fcc0003f2e000 */
[----:B------:R-:W-:-:S04]  /*0c70*/  ISETP.EQ.OR.EX P0, PT, R21, RZ, !P1, P0 ;  /* 0x000000ff1500720c */ /* 0x000fc80004f02700 */
[----:B------:R-:W-:Y:S02]  /*0c80*/  FSEL R12, R16, R12, P0 ;  /* 0x0000000c100c7208 */ /* 0x000fe40000000000 */
[----:B------:R-:W-:Y:S02]  /*0c90*/  FSEL R13, R17, R13, P0 ;  /* 0x0000000d110d7208 */ /* 0x000fe40000000000 */
[----:B----4-:R-:W-:Y:S02]  /*0ca0*/  SEL R17, R18, R29, P0 ;  /* 0x0000001d12117207 */ /* 0x010fe40000000000 */
[----:B------:R-:W-:Y:S02]  /*0cb0*/  SEL R19, R19, R21, P0 ;  /* 0x0000001513137207 */ /* 0x000fe40000000000 */
[----:B------:R-:W-:Y:S01]  /*0cc0*/  ISETP.EQ.U32.AND P0, PT, R17, RZ, PT ;  /* 0x000000ff1100720c */ /* 0x000fe20003f02070 */
[----:B------:R-:W-:-:S06]  /*0cd0*/  DSETP.GEU.AND P1, PT, R10, R12, PT ;  /* 0x0000000c0a00722a */ /* 0x000fcc0003f2e000 */
[----:B------:R-:W-:-:S04]  /*0ce0*/  ISETP.EQ.OR.EX P0, PT, R19, RZ, !P1, P0 ;  /* 0x000000ff1300720c */ /* 0x000fc80004f02700 */
[----:B------:R-:W-:Y:S02]  /*0cf0*/  FSEL R10, R10, R12, P0 ;  /* 0x0000000c0a0a7208 */ /* 0x000fe40000000000 */
[----:B------:R-:W-:Y:S02]  /*0d00*/  FSEL R11, R11, R13, P0 ;  /* 0x0000000d0b0b7208 */ /* 0x000fe40000000000 */
[----:B------:R-:W-:Y:S01]  /*0d10*/  SEL R13, R14, R17, P0 ;  /* 0x000000110e0d7207 */ /* 0x000fe20000000000 */
[----:B------:R-:W-:Y:S01]  /*0d20*/  VIADD R2, R2, 0x10 ;  /* 0x0000001002027836 */ /* 0x000fe20000000000 */
[----:B------:R-:W-:Y:S02]  /*0d30*/  SEL R15, R15, R19, P0 ;  /* 0x000000130f0f7207 */ /* 0x000fe40000000000 */
[----:B------:R-:W-:Y:S01]  /*0d40*/  ISETP.EQ.U32.AND P0, PT, R13, RZ, PT ;  /* 0x000000ff0d00720c */ /* 0x000fe20003f02070 */
[----:B------:R-:W-:Y:S02]  /*0d50*/  VIADD R3, R3, 0x1000 ;  /* 0x0000100003037836 */ /* 0x000fe40000000000 */
[----:B------:R-:W-:Y:S01]  /*0d60*/  VIADD R27, R27, 0x1000 ;  /* 0x000010001b1b7836 */ /* 0x000fe20000000000 */
[----:B--2---:R-:W-:-:S06]  /*0d70*/  DSETP.GEU.AND P1, PT, R6, R10, PT ;  /* 0x0000000a0600722a */ /* 0x004fcc0003f2e000 */
[----:B------:R-:W-:Y:S02]  /*0d80*/  ISETP.EQ.OR.EX P0, PT, R15, RZ, !P1, P0 ;  /* 0x000000ff0f00720c */ /* 0x000fe40004f02700 */
[----:B------:R-:W-:Y:S02]  /*0d90*/  ISETP.NE.AND P1, PT, R2, RZ, PT ;  /* 0x000000ff0200720c */ /* 0x000fe40003f25270 */
[----:B------:R-:W-:Y:S02]  /*0da0*/  FSEL R6, R6, R10, P0 ;  /* 0x0000000a06067208 */ /* 0x000fe40000000000 */
[----:B------:R-:W-:Y:S02]  /*0db0*/  FSEL R7, R7, R11, P0 ;  /* 0x0000000b07077208 */ /* 0x000fe40000000000 */
[----:B------:R-:W-:Y:S02]  /*0dc0*/  SEL R24, R24, R13, P0 ;  /* 0x0000000d18187207 */ /* 0x000fe40000000000 */
[----:B------:R-:W-:-:S05]  /*0dd0*/  SEL R25, R25, R15, P0 ;  /* 0x0000000f19197207 */ /* 0x000fca0000000000 */
[----:B------:R-:W-:Y:S05]  /*0de0*/  @P1 BRA `(.L_x_304) ;  /* 0xfffffff400301947 */ /* 0x000fea000383ffff */
[----:B------:R-:W-:Y:S05]  /*0df0*/  BSYNC.RECONVERGENT B3 ;  /* 0x0000000000037941 */ /* 0x000fea0003800200 */
.L_x_303:
[----:B------:R-:W-:-:S07]  /*0e00*/  VIADD R3, R3, 0xfffff800 ;  /* 0xfffff80003037836 */ /* 0x000fce0000000000 */
.L_x_302:
[----:B------:R-:W-:Y:S05]  /*0e10*/  BSYNC.RECONVERGENT B2 ;  /* 0x0000000000027941 */ /* 0x000fea0003800200 */
.L_x_301:
[----:B------:R-:W-:-:S13]  /*0e20*/  ISETP.NE.AND P0, PT, R5, RZ, PT ;  /* 0x000000ff0500720c */ /* 0x000fda0003f05270 */
[----:B------:R-:W-:Y:S05]  /*0e30*/  @!P0 BRA `(.L_x_300) ;  /* 0x0000000800ac8947 */ /* 0x000fea0003800000 */
[----:B------:R-:W-:Y:S01]  /*0e40*/  ISETP.GE.U32.AND P0, PT, R5, 0x8, PT ;  /* 0x000000080500780c */ /* 0x000fe20003f06070 */
[----:B------:R-:W-:Y:S01]  /*0e50*/  BSSY.RECONVERGENT B2, `(.L_x_305) ;  /* 0x000005f000027945 */ /* 0x000fe20003800200 */
[----:B------:R-:W-:-:S04]  /*0e60*/  LOP3.LUT R2, R4, 0x7, RZ, 0xc0, !PT ;  /* 0x0000000704027812 */ /* 0x000fc800078ec0ff */
[----:B------:R-:W-:-:S07]  /*0e70*/  ISETP.NE.AND P1, PT, R2, RZ, PT ;  /* 0x000000ff0200720c */ /* 0x000fce0003f25270 */
[----:B------:R-:W-:Y:S06]  /*0e80*/  @!P0 BRA `(.L_x_306) ;  /* 0x00000004006c8947 */ /* 0x000fec0003800000 */
[----:B------:R-:W0:Y:S01]  /*0e90*/  LDC.64 R8, c[0x0][0x380] ;  /* 0x0000e000ff087b82 */ /* 0x000e220000000a00 */
[----:B------:R-:W-:-:S04]  /*0ea0*/  IMAD.U32 R10, RZ, RZ, UR14 ;  /* 0x0000000eff0a7e24 */ /* 0x000fc8000f8e00ff */
[----:B------:R-:W-:-:S04]  /*0eb0*/  IMAD R29, R10, 0x400, R3 ;  /* 0x000004000a1d7824 */ /* 0x000fc800078e0203 */
        /* <DEDUP_REMOVED lines=13> */
[----:B--2---:R-:W-:-:S06]  /*0f90*/  DSETP.GEU.AND P0, PT, R12, R6, PT ;  /* 0x000000060c00722a */ /* 0x004fcc0003f0e000 */
[----:B------:R-:W-:-:S04]  /*0fa0*/  ISETP.EQ.OR.EX P0, PT, R25, RZ, !P0, P2 ;  /* 0x000000ff1900720c */ /* 0x000fc80004702720 */
[----:B------:R-:W-:Y:S02]  /*0fb0*/  FSEL R6, R12, R6, P0 ;  /* 0x000000060c067208 */ /* 0x000fe40000000000 */
[----:B------:R-:W-:Y:S02]  /*0fc0*/  FSEL R7, R13, R7, P0 ;  /* 0x000000070d077208 */ /* 0x000fe40000000000 */
[----:B------:R-:W2:Y:S01]  /*0fd0*/  LDG.E.64 R12, desc[UR12][R26.64] ;  /* 0x0000000c1a0c7981 */ /* 0x000ea2000c1e1b00 */
[----:B---3--:R-:W-:Y:S02]  /*0fe0*/  SEL R5, R10, R24, P0 ;  /* 0x000000180a057207 */ /* 0x008fe40000000000 */
[----:B------:R-:W-:Y:S02]  /*0ff0*/  SEL R25, R11, R25, P0 ;  /* 0x000000190b197207 */ /* 0x000fe40000000000 */
[----:B------:R-:W3:Y:S01]  /*1000*/  LDG.E.64 R10, desc[UR12][R20.64+0x8] ;  /* 0x0000080c140a7981 */ /* 0x000ee2000c1e1b00 */
[----:B----4-:R-:W-:Y:S01]  /*1010*/  DSETP.GEU.AND P0, PT, R16, R6, PT ;  /* 0x000000061000722a */ /* 0x010fe20003f0e000 */
[----:B------:R-:W-:Y:S01]  /*1020*/  ISETP.EQ.U32.AND P2, PT, R5, RZ, PT ;  /* 0x000000ff0500720c */ /* 0x000fe20003f42070 */
[----:B-1----:R-:W-:-:S04]  /*1030*/  VIADD R19, R29, 0x400 ;  /* 0x000004001d137836 */ /* 0x002fc80000000000 */
[----:B------:R-:W-:Y:S01]  /*1040*/  ISETP.EQ.OR.EX P0, PT, R25, RZ, !P0, P2 ;  /* 0x000000ff1900720c */ /* 0x000fe20004702720 */
[----:B------:R-:W-:Y:S01]  /*1050*/  IMAD.WIDE.U32 R18, R19, 0x10, R8 ;  /* 0x0000001013127825 */ /* 0x000fe200078e0008 */
[----:B------:R-:W4:Y:S02]  /*1060*/  LDG.E.64 R20, desc[UR12][R20.64] ;  /* 0x0000000c14147981 */ /* 0x000f24000c1e1b00 */
[----:B------:R-:W-:Y:S02]  /*1070*/  FSEL R6, R16, R6, P0 ;  /* 0x0000000610067208 */ /* 0x000fe40000000000 */
[----:B------:R-:W-:Y:S02]  /*1080*/  FSEL R7, R17, R7, P0 ;  /* 0x0000000711077208 */ /* 0x000fe40000000000 */
[----:B------:R-:W-:Y:S01]  /*1090*/  SEL R5, R22, R5, P0 ;  /* 0x0000000516057207 */ /* 0x000fe20000000000 */
[----:B------:R-:W4:Y:S01]  /*10a0*/  LDG.E.64 R16, desc[UR12][R18.64+0x8] ;  /* 0x0000080c12107981 */ /* 0x000f22000c1e1b00 */
[----:B------:R-:W-:-:S02]  /*10b0*/  SEL R25, R23, R25, P0 ;  /* 0x0000001917197207 */ /* 0x000fc40000000000 */
[----:B------:R-:W-:Y:S01]  /*10c0*/  DSETP.GEU.AND P2, PT, R14, R6, PT ;  /* 0x000000060e00722a */ /* 0x000fe20003f4e000 */
[----:B------:R-:W-:Y:S01]  /*10d0*/  ISETP.EQ.U32.AND P0, PT, R5, RZ, PT ;  /* 0x000000ff0500720c */ /* 0x000fe20003f02070 */
[----:B------:R-:W-:-:S04]  /*10e0*/  VIADD R23, R29, 0x500 ;  /* 0x000005001d177836 */ /* 0x000fc80000000000 */
[----:B------:R-:W-:Y:S01]  /*10f0*/  ISETP.EQ.OR.EX P0, PT, R25, RZ, !P2, P0 ;  /* 0x000000ff1900720c */ /* 0x000fe20005702700 */
[----:B------:R-:W4:Y:S03]  /*1100*/  LDG.E.64 R18, desc[UR12][R18.64] ;  /* 0x0000000c12127981 */ /* 0x000f26000c1e1b00 */
[----:B------:R-:W-:Y:S02]  /*1110*/  FSEL R6, R14, R6, P0 ;  /* 0x000000060e067208 */ /* 0x000fe40000000000 */
[----:B------:R-:W-:Y:S01]  /*1120*/  FSEL R7, R15, R7, P0 ;  /* 0x000000070f077208 */ /* 0x000fe20000000000 */
[----:B------:R-:W-:-:S04]  /*1130*/  IMAD.WIDE.U32 R14, R23, 0x10, R8 ;  /* 0x00000010170e7825 */ /* 0x000fc800078e0008 */
[----:B------:R-:W-:-:S04]  /*1140*/  VIADD R23, R29, 0x600 ;  /* 0x000006001d177836 */ /* 0x000fc80000000000 */
[----:B------:R-:W-:-:S04]  /*1150*/  IMAD.WIDE.U32 R22, R23, 0x10, R8 ;  /* 0x0000001017167825 */ /* 0x000fc800078e0008 */
[----:B------:R-:W-:-:S04]  /*1160*/  VIADD R29, R29, 0x700 ;  /* 0x000007001d1d7836 */ /* 0x000fc80000000000 */
[----:B------:R-:W-:-:S05]  /*1170*/  IMAD.WIDE.U32 R28, R29, 0x10, R8 ;  /* 0x000000101d1c7825 */ /* 0x000fca00078e0008 */
[----:B------:R-:W4:Y:S01]  /*1180*/  LDG.E.64 R8, desc[UR12][R28.64] ;  /* 0x0000000c1c087981 */ /* 0x000f22000c1e1b00 */
[----:B--2---:R-:W-:Y:S02]  /*1190*/  SEL R5, R12, R5, P0 ;  /* 0x000000050c057207 */ /* 0x004fe40000000000 */
[----:B------:R-:W-:Y:S02]  /*11a0*/  SEL R27, R13, R25, P0 ;  /* 0x000000190d1b7207 */ /* 0x000fe40000000000 */
[----:B------:R-:W2:Y:S01]  /*11b0*/  LDG.E.64 R12, desc[UR12][R14.64+0x8] ;  /* 0x0000080c0e0c7981 */ /* 0x000ea2000c1e1b00 */
[----:B---3--:R-:W-:Y:S01]  /*11c0*/  DSETP.GEU.AND P0, PT, R10, R6, PT ;  /* 0x000000060a00722a */ /* 0x008fe20003f0e000 */
[----:B------:R-:W-:Y:S02]  /*11d0*/  ISETP.EQ.U32.AND P2, PT, R5, RZ, PT ;  /* 0x000000ff0500720c */ /* 0x000fe40003f42070 */
[----:B------:R-:W3:Y:S03]  /*11e0*/  LDG.E.64 R24, desc[UR12][R28.64+0x8] ;  /* 0x0000080c1c187981 */ /* 0x000ee6000c1e1b00 */
[----:B------:R-:W-:Y:S01]  /*11f0*/  ISETP.EQ.OR.EX P0, PT, R27, RZ, !P0, P2 ;  /* 0x000000ff1b00720c */ /* 0x000fe20004702720 */
[----:B------:R-:W3:Y:S03]  /*1200*/  LDG.E.64 R14, desc[UR12][R14.64] ;  /* 0x0000000c0e0e7981 */ /* 0x000ee6000c1e1b00 */
[----:B------:R-:W-:-:S02]  /*1210*/  FSEL R10, R10, R6, P0 ;  /* 0x000000060a0a7208 */ /* 0x000fc40000000000 */
[----:B------:R-:W-:Y:S02]  /*1220*/  FSEL R11, R11, R7, P0 ;  /* 0x000000070b0b7208 */ /* 0x000fe40000000000 */
[----:B------:R-:W3:Y:S04]  /*1230*/  LDG.E.64 R6, desc[UR12][R22.64+0x8] ;  /* 0x0000080c16067981 */ /* 0x000ee8000c1e1b00 */
[----:B------:R-:W3:Y:S01]  /*1240*/  LDG.E.64 R22, desc[UR12][R22.64] ;  /* 0x0000000c16167981 */ /* 0x000ee2000c1e1b00 */
[----:B----4-:R-:W-:Y:S01]  /*1250*/  SEL R5, R20, R5, P0 ;  /* 0x0000000514057207 */ /* 0x010fe20000000000 */
[----:B------:R-:W-:Y:S01]  /*1260*/  DSETP.GEU.AND P2, PT, R16, R10, PT ;  /* 0x0000000a1000722a */ /* 0x000fe20003f4e000 */
[----:B------:R-:W-:Y:S02]  /*1270*/  SEL R21, R21, R27, P0 ;  /* 0x0000001b15157207 */ /* 0x000fe40000000000 */
[----:B------:R-:W-:-:S04]  /*1280*/  ISETP.EQ.U32.AND P0, PT, R5, RZ, PT ;  /* 0x000000ff0500720c */ /* 0x000fc80003f02070 */
[----:B------:R-:W-:-:S04]  /*1290*/  ISETP.EQ.OR.EX P0, PT, R21, RZ, !P2, P0 ;  /* 0x000000ff1500720c */ /* 0x000fc80005702700 */
[----:B------:R-:W-:Y:S02]  /*12a0*/  FSEL R10, R16, R10, P0 ;  /* 0x0000000a100a7208 */ /* 0x000fe40000000000 */
[----:B------:R-:W-:Y:S02]  /*12b0*/  FSEL R11, R17, R11, P0 ;  /* 0x0000000b110b7208 */ /* 0x000fe40000000000 */
[----:B------:R-:W-:Y:S02]  /*12c0*/  SEL R5, R18, R5, P0 ;  /* 0x0000000512057207 */ /* 0x000fe40000000000 */
[----:B------:R-:W-:Y:S02]  /*12d0*/  SEL R19, R19, R21, P0 ;  /* 0x0000001513137207 */ /* 0x000fe40000000000 */
[----:B------:R-:W-:Y:S01]  /*12e0*/  ISETP.EQ.U32.AND P0, PT, R5, RZ, PT ;  /* 0x000000ff0500720c */ /* 0x000fe20003f02070 */
[----:B------:R-:W-:Y:S01]  /*12f0*/  VIADD R3, R3, 0x800 ;  /* 0x0000080003037836 */ /* 0x000fe20000000000 */
[----:B--2---:R-:W-:-:S06]  /*1300*/  DSETP.GEU.AND P2, PT, R12, R10, PT ;  /* 0x0000000a0c00722a */ /* 0x004fcc0003f4e000 */
[----:B------:R-:W-:-:S04]  /*1310*/  ISETP.EQ.OR.EX P0, PT, R19, RZ, !P2, P0 ;  /* 0x000000ff1300720c */ /* 0x000fc80005702700 */
[----:B------:R-:W-:Y:S02]  /*1320*/  FSEL R10, R12, R10, P0 ;  /* 0x0000000a0c0a7208 */ /* 0x000fe40000000000 */
[----:B------:R-:W-:Y:S02]  /*1330*/  FSEL R11, R13, R11, P0 ;  /* 0x0000000b0d0b7208 */ /* 0x000fe40000000000 */
[----:B---3--:R-:W-:Y:S02]  /*1340*/  SEL R5, R14, R5, P0 ;  /* 0x000000050e057207 */ /* 0x008fe40000000000 */
        /* <DEDUP_REMOVED lines=15> */
.L_x_306:
[----:B------:R-:W-:Y:S05]  /*1440*/  BSYNC.RECONVERGENT B2 ;  /* 0x0000000000027941 */ /* 0x000fea0003800200 */
.L_x_305:
        /* <DEDUP_REMOVED lines=9> */
[C---:B------:R-:W-:Y:S02]  /*14e0*/  VIADD R13, R17.reuse, 0x100 ;  /* 0x00000100110d7836 */ /* 0x040fe40000000000 */
[----:B0-----:R-:W-:-:S05]  /*14f0*/  IMAD.WIDE.U32 R28, R17, 0x10, R18 ;  /* 0x00000010111c7825 */ /* 0x001fca00078e0012 */
[----:B------:R-:W2:Y:S01]  /*1500*/  LDG.E.64 R4, desc[UR12][R28.64+0x8] ;  /* 0x0000080c1c047981 */ /* 0x000ea2000c1e1b00 */
[----:B------:R-:W-:-:S03]  /*1510*/  IMAD.WIDE.U32 R12, R13, 0x10, R18 ;  /* 0x000000100d0c7825 */ /* 0x000fc600078e0012 */
[----:B------:R-:W3:Y:S04]  /*1520*/  LDG.E.64 R10, desc[UR12][R28.64] ;  /* 0x0000000c1c0a7981 */ /* 0x000ee8000c1e1b00 */
[----:B------:R-:W4:Y:S01]  /*1530*/  LDG.E.64 R8, desc[UR12][R12.64+0x8] ;  /* 0x0000080c0c087981 */ /* 0x000f22000c1e1b00 */
[----:B------:R-:W-:-:S04]  /*1540*/  VIADD R27, R17, 0x200 ;  /* 0x00000200111b7836 */ /* 0x000fc80000000000 */
[----:B------:R-:W-:Y:S01]  /*1550*/  IMAD.WIDE.U32 R26, R27, 0x10, R18 ;  /* 0x000000101b1a7825 */ /* 0x000fe200078e0012 */
[----:B------:R-:W4:Y:S04]  /*1560*/  LDG.E.64 R12, desc[UR12][R12.64] ;  /* 0x0000000c0c0c7981 */ /* 0x000f28000c1e1b00 */
[----:B------:R-:W4:Y:S01]  /*1570*/  LDG.E.64 R14, desc[UR12][R26.64+0x8] ;  /* 0x0000080c1a0e7981 */ /* 0x000f22000c1e1b00 */
[----:B------:R-:W-:-:S03]  /*1580*/  VIADD R21, R17, 0x300 ;  /* 0x0000030011157836 */ /* 0x000fc60000000000 */
[----:B------:R-:W4:Y:S01]  /*1590*/  LDG.E.64 R22, desc[UR12][R26.64] ;  /* 0x0000000c1a167981 */ /* 0x000f22000c1e1b00 */
[----:B------:R-:W-:-:S05]  /*15a0*/  IMAD.WIDE.U32 R20, R21, 0x10, R18 ;  /* 0x0000001015147825 */ /* 0x000fca00078e0012 */
        /* <DEDUP_REMOVED lines=28> */
[----:B------:R-:W-:Y:S02]  /*1770*/  SEL R24, R20, R7, P0 ;  /* 0x0000000714187207 */ /* 0x000fe40000000000 */
[----:B------:R-:W-:Y:S01]  /*1780*/  FSEL R6, R18, R4, P0 ;  /* 0x0000000412067208 */ /* 0x000fe20000000000 */
[----:B------:R-:W-:Y:S01]  /*1790*/  IMAD.MOV.U32 R7, RZ, RZ, R5 ;  /* 0x000000ffff077224 */ /* 0x000fe200078e0005 */
[----:B------:R-:W-:-:S07]  /*17a0*/  SEL R25, R21, R11, P0 ;  /* 0x0000000b15197207 */ /* 0x000fce0000000000 */
.L_x_308:
[----:B------:R-:W-:Y:S05]  /*17b0*/  BSYNC.RECONVERGENT B2 ;  /* 0x0000000000027941 */ /* 0x000fea0003800200 */
.L_x_307:
[----:B------:R-:W-:Y:S05]  /*17c0*/  @!P2 BRA `(.L_x_300) ;  /* 0x000000000048a947 */ /* 0x000fea0003800000 */
[----:B------:R-:W0:Y:S01]  /*17d0*/  LDC.64 R10, c[0x0][0x380] ;  /* 0x0000e000ff0a7b82 */ /* 0x000e220000000a00 */
[----:B------:R-:W-:Y:S02]  /*17e0*/  IMAD.U32 R2, RZ, RZ, UR14 ;  /* 0x0000000eff027e24 */ /* 0x000fe4000f8e00ff */
[----:B------:R-:W-:Y:S02]  /*17f0*/  IMAD.MOV R16, RZ, RZ, -R16 ;  /* 0x000000ffff107224 */ /* 0x000fe400078e0a10 */
[----:B------:R-:W-:-:S07]  /*1800*/  IMAD R13, R2, 0x400, R3 ;  /* 0x00000400020d7824 */ /* 0x000fce00078e0203 */
.L_x_309:
[----:B0-----:R-:W-:-:S05]  /*1810*/  IMAD.WIDE.U32 R2, R13, 0x10, R10 ;  /* 0x000000100d027825 */ /* 0x001fca00078e000a */
[----:B------:R-:W2:Y:S04]  /*1820*/  LDG.E.64 R8, desc[UR12][R2.64+0x8] ;  /* 0x0000080c02087981 */ /* 0x000ea8000c1e1b00 */
[----:B------:R-:W3:Y:S01]  /*1830*/  LDG.E.64 R4, desc[UR12][R2.64] ;  /* 0x0000000c02047981 */ /* 0x000ee2000c1e1b00 */
[----:B-----5:R-:W-:Y:S01]  /*1840*/  ISETP.EQ.U32.AND P1, PT, R24, RZ, PT ;  /* 0x000000ff1800720c */ /* 0x020fe20003f22070 */
[----:B------:R-:W-:Y:S02]  /*1850*/  VIADD R16, R16, 0x1 ;  /* 0x0000000110107836 */ /* 0x000fe40000000000 */
[----:B------:R-:W-:Y:S01]  /*1860*/  VIADD R13, R13, 0x100 ;  /* 0x000001000d0d7836 */ /* 0x000fe20000000000 */
[----:B--2---:R-:W-:-:S06]  /*1870*/  DSETP.GEU.AND P0, PT, R8, R6, PT ;  /* 0x000000060800722a */ /* 0x004fcc0003f0e000 */
[----:B------:R-:W-:Y:S02]  /*1880*/  ISETP.EQ.OR.EX P0, PT, R25, RZ, !P0, P1 ;  /* 0x000000ff1900720c */ /* 0x000fe40004702710 */
[----:B------:R-:W-:Y:S02]  /*1890*/  ISETP.NE.AND P1, PT, R16, RZ, PT ;  /* 0x000000ff1000720c */ /* 0x000fe40003f25270 */
[----:B------:R-:W-:Y:S02]  /*18a0*/  FSEL R6, R8, R6, P0 ;  /* 0x0000000608067208 */ /* 0x000fe40000000000 */
[----:B------:R-:W-:Y:S02]  /*18b0*/  FSEL R7, R9, R7, P0 ;  /* 0x0000000709077208 */ /* 0x000fe40000000000 */
[----:B---3--:R-:W-:Y:S02]  /*18c0*/  SEL R24, R4, R24, P0 ;  /* 0x0000001804187207 */ /* 0x008fe40000000000 */
[----:B------:R-:W-:-:S05]  /*18d0*/  SEL R25, R5, R25, P0 ;  /* 0x0000001905197207 */ /* 0x000fca0000000000 */
[----:B------:R-:W-:Y:S05]  /*18e0*/  @P1 BRA `(.L_x_309) ;  /* 0xfffffffc00c81947 */ /* 0x000fea000383ffff */
.L_x_300:
[----:B------:R-:W-:Y:S05]  /*18f0*/  BSYNC.RECONVERGENT B1 ;  /* 0x0000000000017941 */ /* 0x000fea0003800200 */
.L_x_299:
[----:B------:R-:W-:-:S09]  /*1900*/  UISETP.GE.U32.AND UP0, UPT, UR8, 0x100, UPT ;  /* 0x000001000800788c */ /* 0x000fd2000bf06070 */
        /* <DEDUP_REMOVED lines=22> */
[----:B------:R-:W-:Y:S02]  /*1a70*/  @P0 FSEL R6, R4, R6, P2 ;  /* 0x0000000604060208 */ /* 0x000fe40001000000 */
[----:B------:R-:W-:Y:S02]  /*1a80*/  @P0 FSEL R7, R5, R7, P2 ;  /* 0x0000000705070208 */ /* 0x000fe40001000000 */
[----:B------:R-:W-:Y:S01]  /*1a90*/  @P0 SEL R11, R9, R24, P2 ;  /* 0x00000018090b0207 */ /* 0x000fe20001000000 */
[----:B------:R-:W-:Y:S01]  /*1aa0*/  @P0 IMAD.MOV.U32 R2, RZ, RZ, R6 ;  /* 0x000000ffff020224 */ /* 0x000fe200078e0006 */
[----:B------:R-:W-:Y:S01]  /*1ab0*/  @P0 SEL R12, R8, R25, P2 ;  /* 0x00000019080c0207 */ /* 0x000fe20001000000 */
[----:B------:R-:W-:-:S07]  /*1ac0*/  @P0 IMAD.MOV.U32 R3, RZ, RZ, R7 ;  /* 0x000000ffff030224 */ /* 0x000fce00078e0007 */
.L_x_312:
[----:B------:R-:W-:Y:S05]  /*1ad0*/  BSYNC.RECONVERGENT B1 ;  /* 0x0000000000017941 */ /* 0x000fea0003800200 */
.L_x_311:
        /* <DEDUP_REMOVED lines=24> */
.L_x_314:
[----:B------:R-:W-:Y:S05]  /*1c60*/  BSYNC.RECONVERGENT B1 ;  /* 0x0000000000017941 */ /* 0x000fea0003800200 */
.L_x_313:
[----:B--2---:R2:W2:Y:S01]  /*1c70*/  SHFL.DOWN PT, R13, R8, 0x4, 0x1f ;  /* 0x08801f00080d7f89 */ /* 0x0044a200000e0000 */
[----:B------:R-:W-:Y:S01]  /*1c80*/  BSSY.RECONVERGENT B1, `(.L_x_315) ;  /* 0x0000017000017945 */ /* 0x000fe20003800200 */
[----:B------:R-:W-:Y:S01]  /*1c90*/  ISETP.GT.AND P3, PT, R10, 0xf, PT ;  /* 0x0000000f0a00780c */ /* 0x000fe20003f64270 */
[----:B0-----:R-:W-:Y:S01]  /*1ca0*/  IMAD.MOV.U32 R11, RZ, RZ, R8 ;  /* 0x000000ffff0b7224 */ /* 0x001fe200078e0008 */
        /* <DEDUP_REMOVED lines=20> */
.L_x_316:
[----:B------:R-:W-:Y:S05]  /*1df0*/  BSYNC.RECONVERGENT B1 ;  /* 0x0000000000017941 */ /* 0x000fea0003800200 */
.L_x_315:
[----:B---3--:R3:W1:Y:S01]  /*1e00*/  SHFL.DOWN PT, R6, R11, 0x8, 0x1f ;  /* 0x09001f000b067f89 */ /* 0x00866200000e0000 */
[----:B------:R-:W-:Y:S01]  /*1e10*/  BSSY.RECONVERGENT B1, `(.L_x_317) ;  /* 0x0000016000017945 */ /* 0x000fe20003800200 */
[----:B--2---:R-:W-:Y:S02]  /*1e20*/  IMAD.MOV.U32 R8, RZ, RZ, R11 ;  /* 0x000000ffff087224 */ /* 0x004fe400078e000b */
[----:B----4-:R3:W2:Y:S01]  /*1e30*/  SHFL.DOWN PT, R7, R12, 0x8, 0x1f ;  /* 0x09001f000c077f89 */ /* 0x0106a200000e0000 */
[----:B0-----:R-:W-:Y:S02]  /*1e40*/  IMAD.MOV.U32 R9, RZ, RZ, R12 ;  /* 0x000000ffff097224 */ /* 0x001fe400078e000c */
[----:B------:R-:W-:Y:S01]  /*1e50*/  IMAD.MOV.U32 R16, RZ, RZ, R2 ;  /* 0x000000ffff107224 */ /* 0x000fe200078e0002 */
[----:B------:R3:W0:Y:S01]  /*1e60*/  SHFL.DOWN PT, R4, R2, 0x8, 0x1f ;  /* 0x09001f0002047f89 */ /* 0x00062200000e0000 */
[----:B------:R-:W-:-:S03]  /*1e70*/  IMAD.MOV.U32 R17, RZ, RZ, R3 ;  /* 0x000000ffff117224 */ /* 0x000fc600078e0003 */
[----:B------:R3:W4:Y:S01]  /*1e80*/  SHFL.DOWN PT, R5, R3, 0x8, 0x1f ;  /* 0x09001f0003057f89 */ /* 0x00072200000e0000 */
[----:B------:R-:W-:Y:S05]  /*1e90*/  @P2 BRA `(.L_x_318) ;  /* 0x0000000000342947 */ /* 0x000fea0003800000 */
[----:B------:R-:W-:Y:S01]  /*1ea0*/  ISETP.NE.U32.AND P0, PT, R11, RZ, PT ;  /* 0x000000ff0b00720c */ /* 0x000fe20003f05070 */
[----:B-1----:R-:W-:Y:S02]  /*1eb0*/  IMAD.MOV.U32 R8, RZ, RZ, R6 ;  /* 0x000000ffff087224 */ /* 0x002fe400078e0006 */
[----:B--2---:R-:W-:Y:S01]  /*1ec0*/  IMAD.MOV.U32 R9, RZ, RZ, R7 ;  /* 0x000000ffff097224 */ /* 0x004fe200078e0007 */
[----:B------:R-:W-:Y:S01]  /*1ed0*/  ISETP.NE.AND.EX P0, PT, R12, RZ, PT, P0 ;  /* 0x000000ff0c00720c */ /* 0x000fe20003f05300 */
[----:B0-----:R-:W-:Y:S02]  /*1ee0*/  IMAD.MOV.U32 R16, RZ, RZ, R4 ;  /* 0x000000ffff107224 */ /* 0x001fe400078e0004 */
[----:B----4-:R-:W-:-:S10]  /*1ef0*/  IMAD.MOV.U32 R17, RZ, RZ, R5 ;  /* 0x000000ffff117224 */ /* 0x010fd400078e0005 */
[----:B------:R-:W-:-:S06]  /*1f00*/  @P0 DSETP.GT.AND P1, PT, R2, R4, PT ;  /* 0x000000040200022a */ /* 0x000fcc0003f24000 */
[----:B---3--:R-:W-:Y:S02]  /*1f10*/  @P0 FSEL R2, R4, R2, P1 ;  /* 0x0000000204020208 */ /* 0x008fe40000800000 */
[----:B------:R-:W-:Y:S02]  /*1f20*/  @P0 FSEL R3, R5, R3, P1 ;  /* 0x0000000305030208 */ /* 0x000fe40000800000 */
[----:B------:R-:W-:Y:S01]  /*1f30*/  @P0 SEL R8, R6, R11, P1 ;  /* 0x0000000b06080207 */ /* 0x000fe20000800000 */
[----:B------:R-:W-:Y:S01]  /*1f40*/  @P0 IMAD.MOV.U32 R16, RZ, RZ, R2 ;  /* 0x000000ffff100224 */ /* 0x000fe200078e0002 */
[----:B------:R-:W-:Y:S01]  /*1f50*/  @P0 SEL R9, R7, R12, P1 ;  /* 0x0000000c07090207 */ /* 0x000fe20000800000 */
[----:B------:R-:W-:-:S07]  /*1f60*/  @P0 IMAD.MOV.U32 R17, RZ, RZ, R3 ;  /* 0x000000ffff110224 */ /* 0x000fce00078e0003 */
.L_x_318:
[----:B------:R-:W-:Y:S05]  /*1f70*/  BSYNC.RECONVERGENT B1 ;  /* 0x0000000000017941 */ /* 0x000fea0003800200 */
.L_x_317:
[----:B----4-:R4:W1:Y:S01]  /*1f80*/  SHFL.DOWN PT, R5, R8, 0x10, 0x1f ;  /* 0x0a001f0008057f89 */ /* 0x01086200000e0000 */
[----:B------:R-:W-:Y:S03]  /*1f90*/  BSSY.RECONVERGENT B1, `(.L_x_319) ;  /* 0x0000016000017945 */ /* 0x000fe60003800200 */
[----:B0-----:R4:W0:Y:S04]  /*1fa0*/  SHFL.DOWN PT, R4, R9, 0x10, 0x1f ;  /* 0x0a001f0009047f89 */ /* 0x00182800000e0000 */
[----:B---3--:R4:W3:Y:S04]  /*1fb0*/  SHFL.DOWN PT, R2, R16, 0x10, 0x1f ;  /* 0x0a001f0010027f89 */ /* 0x0088e800000e0000 */
[----:B------:R4:W0:Y:S01]  /*1fc0*/  SHFL.DOWN PT, R3, R17, 0x10, 0x1f ;  /* 0x0a001f0011037f89 */ /* 0x00082200000e0000 */
[----:B------:R-:W-:Y:S05]  /*1fd0*/  @P3 BRA `(.L_x_320) ;  /* 0x0000000000443947 */ /* 0x000fea0003800000 */
[----:B0--3--:R-:W-:Y:S01]  /*1fe0*/  DSETP.GT.AND P0, PT, R16, R2, PT ;  /* 0x000000021000722a */ /* 0x009fe20003f04000 */
        /* <DEDUP_REMOVED lines=16> */
.L_x_320:
[----:B------:R-:W-:Y:S05]  /*20f0*/  BSYNC.RECONVERGENT B1 ;  /* 0x0000000000017941 */ /* 0x000fea0003800200 */
.L_x_319:
[----:B------:R-:W-:Y:S01]  /*2100*/  BAR.SYNC.DEFER_BLOCKING 0x0 ;  /* 0x0000000000007b1d */ /* 0x000fe20000010000 */
[----:B------:R-:W-:-:S13]  /*2110*/  ISETP.NE.AND P0, PT, R0, RZ, PT ;  /* 0x000000ff0000720c */ /* 0x000fda0003f05270 */
[----:B------:R-:W-:Y:S05]  /*2120*/  @P0 BRA `(.L_x_321) ;  /* 0x0000003800c40947 */ /* 0x000fea0003800000 */
[----:B------:R-:W5:Y:S01]  /*2130*/  S2UR UR5, SR_CgaCtaId ;  /* 0x00000000000579c3 */ /* 0x000f620000008800 */
[----:B------:R-:W-:Y:S01]  /*2140*/  UMOV UR4, 0x400 ;  /* 0x0000040000047882 */ /* 0x000fe20000000000 */
[----:B------:R-:W-:Y:S01]  /*2150*/  ISETP.EQ.U32.AND P1, PT, R8, RZ, PT ;  /* 0x000000ff0800720c */ /* 0x000fe20003f22070 */
[----:B-----5:R-:W-:-:S09]  /*2160*/  ULEA UR4, UR5, UR4, 0x18 ;  /* 0x0000000405047291 */ /* 0x020fd2000f8ec0ff */
[----:B012---:R-:W0:Y:S04]  /*2170*/  LDS.128 R4, [UR4+0x20] ;  /* 0x00002004ff047984 */ /* 0x007e280008000c00 */
[----:B---3--:R-:W1:Y:S04]  /*2180*/  LDS.64 R2, [UR4+0x18] ;  /* 0x00001804ff027984 */ /* 0x008e680008000a00 */
[----:B------:R-:W2:Y:S04]  /*2190*/  LDS.128 R20, [UR4+0x30] ;  /* 0x00003004ff147984 */ /* 0x000ea80008000c00 */
[----:B------:R-:W3:Y:S01]  /*21a0*/  LDS.128 R12, [UR4+0x40] ;  /* 0x00004004ff0c7984 */ /* 0x000ee20008000c00 */
[----:B0-----:R-:W-:-:S06]  /*21b0*/  DSETP.GEU.AND P0, PT, R4, R16, PT ;  /* 0x000000100400722a */ /* 0x001fcc0003f0e000 */
[----:B------:R-:W-:-:S04]  /*21c0*/  ISETP.EQ.OR.EX P0, PT, R9, RZ, !P0, P1 ;  /* 0x000000ff0900720c */ /* 0x000fc80004702710 */
[----:B------:R-:W-:Y:S02]  /*21d0*/  FSEL R4, R4, R16, P0 ;  /* 0x0000001004047208 */ /* 0x000fe40000000000 */
[----:B------:R-:W-:Y:S02]  /*21e0*/  FSEL R5, R5, R17, P0 ;  /* 0x0000001105057208 */ /* 0x000fe40000000000 */
[----:B----4-:R-:W0:Y:S01]  /*21f0*/  LDS.128 R16, [UR4+0x50] ;  /* 0x00005004ff107984 */ /* 0x010e220008000c00 */
[----:B-1----:R-:W-:Y:S02]  /*2200*/  SEL R25, R2, R8, P0 ;  /* 0x0000000802197207 */ /* 0x002fe40000000000 */
[----:B------:R-:W-:Y:S01]  /*2210*/  SEL R27, R3, R9, P0 ;  /* 0x00000009031b7207 */ /* 0x000fe20000000000 */
[----:B--2---:R-:W-:Y:S01]  /*2220*/  DSETP.GEU.AND P1, PT, R20, R4, PT ;  /* 0x000000041400722a */ /* 0x004fe20003f2e000 */
[----:B------:R-:W-:Y:S01]  /*2230*/  ISETP.EQ.U32.AND P0, PT, R25, RZ, PT ;  /* 0x000000ff1900720c */ /* 0x000fe20003f02070 */
[----:B------:R-:W1:Y:S04]  /*2240*/  LDS.128 R8, [UR4+0x60] ;  /* 0x00006004ff087984 */ /* 0x000e680008000c00 */
[----:B------:R-:W-:-:S04]  /*2250*/  ISETP.EQ.OR.EX P0, PT, R27, RZ, !P1, P0 ;  /* 0x000000ff1b00720c */ /* 0x000fc80004f02700 */
[----:B------:R-:W-:Y:S02]  /*2260*/  FSEL R2, R20, R4, P0 ;  /* 0x0000000414027208 */ /* 0x000fe40000000000 */
[----:B------:R-:W-:Y:S02]  /*2270*/  FSEL R3, R21, R5, P0 ;  /* 0x0000000515037208 */ /* 0x000fe40000000000 */
[----:B------:R-:W-:Y:S02]  /*2280*/  SEL R21, R6, R25, P0 ;  /* 0x0000001906157207 */ /* 0x000fe40000000000 */
[----:B------:R-:W-:Y:S02]  /*2290*/  SEL R25, R7, R27, P0 ;  /* 0x0000001b07197207 */ /* 0x000fe40000000000 */
[----:B---3--:R-:W-:Y:S01]  /*22a0*/  DSETP.GEU.AND P1, PT, R12, R2, PT ;  /* 0x000000020c00722a */ /* 0x008fe20003f2e000 */
[----:B------:R-:W-:Y:S01]  /*22b0*/  ISETP.EQ.U32.AND P0, PT, R21, RZ, PT ;  /* 0x000000ff1500720c */ /* 0x000fe20003f02070 */
[----:B------:R-:W2:Y:S04]  /*22c0*/  LDS.128 R4, [UR4+0x70] ;  /* 0x00007004ff047984 */ /* 0x000ea80008000c00 */
        /* <DEDUP_REMOVED lines=30> */
[----:B------:R-:W-:Y:S02]  /*24b0*/  SEL R8, R6, R9, P0 ;  /* 0x0000000906087207 */ /* 0x000fe40000000000 */
[----:B------:R-:W-:Y:S02]  /*24c0*/  FSEL R16, R2, R4, P0 ;  /* 0x0000000402107208 */ /* 0x000fe40000000000 */
[----:B------:R-:W-:Y:S02]  /*24d0*/  FSEL R17, R3, R5, P0 ;  /* 0x0000000503117208 */ /* 0x000fe40000000000 */
[----:B------:R-:W-:Y:S01]  /*24e0*/  SEL R9, R7, R11, P0 ;  /* 0x0000000b07097207 */ /* 0x000fe20000000000 */
[----:B------:R-:W-:Y:S06]  /*24f0*/  BRA `(.L_x_321) ;  /* 0x0000003400d07947 */ /* 0x000fec0003800000 */
.L_x_310:
[----:B------:R-:W1:Y:S01]  /*2500*/  S2R R10, SR_LANEID ;  /* 0x00000000000a7919 */ /* 0x000e620000000000 */
[----:B------:R-:W-:Y:S01]  /*2510*/  LOP3.LUT R2, R0, 0x3e0, RZ, 0xc0, !PT ;  /* 0x000003e000027812 */ /* 0x000fe200078ec0ff */
[----:B------:R-:W-:Y:S01]  /*2520*/  BSSY.RECONVERGENT B1, `(.L_x_322) ;  /* 0x0000024000017945 */ /* 0x000fe20003800200 */
[----:B-----5:R-:W-:Y:S02]  /*2530*/  IMAD.MOV.U32 R14, RZ, RZ, R24 ;  /* 0x000000ffff0e7224 */ /* 0x020fe400078e0018 */
[----:B------:R-:W-:Y:S02]  /*2540*/  IMAD.MOV.U32 R16, RZ, RZ, R25 ;  /* 0x000000ffff107224 */ /* 0x000fe400078e0019 */
[----:B------:R-:W-:Y:S01]  /*2550*/  VIADD R3, R2, 0x20 ;  /* 0x0000002002037836 */ /* 0x000fe20000000000 */
[----:B------:R-:W-:-:S04]  /*2560*/  LOP3.LUT R2, RZ, R2, RZ, 0x33, !PT ;  /* 0x00000002ff027212 */ /* 0x000fc800078e33ff */
[----:B------:R-:W-:Y:S01]  /*2570*/  ISETP.GT.U32.AND P0, PT, R3, UR8, PT ;  /* 0x0000000803007c0c */ /* 0x000fe2000bf04070 */
[----:B------:R-:W-:-:S05]  /*2580*/  VIADD R2, R2, UR8 ;  /* 0x0000000802027c36 */ /* 0x000fca0008000000 */
[----:B------:R-:W-:-:S05]  /*2590*/  SEL R3, R2, 0x1f, P0 ;  /* 0x0000001f02037807 */ /* 0x000fca0000000000 */
[----:B------:R2:W3:Y:S04]  /*25a0*/  SHFL.DOWN PT, R9, R24, 0x1, R3 ;  /* 0x0820000018097989 */ /* 0x0004e800000e0003 */
[----:B0-----:R2:W0:Y:S01]  /*25b0*/  SHFL.DOWN PT, R5, R7, 0x1, R3 ;  /* 0x0820000007057989 */ /* 0x00142200000e0003 */
        /* <DEDUP_REMOVED lines=14> */
[----:B---3--:R-:W-:Y:S02]  /*26a0*/  IMAD.MOV.U32 R14, RZ, RZ, R9 ;  /* 0x000000ffff0e7224 */ /* 0x008fe400078e0009 */
[----:B-1----:R-:W-:Y:S01]  /*26b0*/  IMAD.MOV.U32 R16, RZ, RZ, R2 ;  /* 0x000000ffff107224 */ /* 0x002fe200078e0002 */
[----:B------:R-:W-:-:S13]  /*26c0*/  ISETP.NE.AND.EX P0, PT, R25, RZ, PT, P0 ;  /* 0x000000ff1900720c */ /* 0x000fda0003f05300 */
[----:B0---4-:R-:W-:-:S06]  /*26d0*/  @P0 DSETP.GT.AND P6, PT, R6, R4, PT ;  /* 0x000000040600022a */ /* 0x011fcc0003fc4000 */
[----:B------:R-:W-:Y:S02]  /*26e0*/  @P0 SEL R14, R9, R24, P6 ;  /* 0x00000018090e0207 */ /* 0x000fe40003000000 */
[----:B------:R-:W-:Y:S02]  /*26f0*/  @P0 SEL R16, R2, R25, P6 ;  /* 0x0000001902100207 */ /* 0x000fe40003000000 */
[----:B------:R-:W-:Y:S01]  /*2700*/  @P0 FSEL R2, R4, R6, P6 ;  /* 0x0000000604020208 */ /* 0x000fe20003000000 */
[----:B--2---:R-:W-:Y:S01]  /*2710*/  IMAD.MOV.U32 R6, RZ, RZ, R4 ;  /* 0x000000ffff067224 */ /* 0x004fe200078e0004 */
[----:B------:R-:W-:Y:S01]  /*2720*/  @P0 FSEL R9, R5, R7, P6 ;  /* 0x0000000705090208 */ /* 0x000fe20003000000 */
[----:B------:R-:W-:Y:S02]  /*2730*/  IMAD.MOV.U32 R7, RZ, RZ, R5 ;  /* 0x000000ffff077224 */ /* 0x000fe400078e0005 */
[----:B------:R-:W-:Y:S02]  /*2740*/  @P0 IMAD.MOV.U32 R6, RZ, RZ, R2 ;  /* 0x000000ffff060224 */ /* 0x000fe400078e0002 */
[----:B------:R-:W-:-:S07]  /*2750*/  @P0 IMAD.MOV.U32 R7, RZ, RZ, R9 ;  /* 0x000000ffff070224 */ /* 0x000fce00078e0009 */
.L_x_323:
[----:B------:R-:W-:Y:S05]  /*2760*/  BSYNC.RECONVERGENT B1 ;  /* 0x0000000000017941 */ /* 0x000fea0003800200 */
.L_x_322:
[----:B------:R1:W1:Y:S01]  /*2770*/  SHFL.DOWN PT, R11, R14, 0x2, R3 ;  /* 0x084000000e0b7989 */ /* 0x00026200000e0003 */
[----:B------:R-:W-:Y:S01]  /*2780*/  BSSY.RECONVERGENT B1, `(.L_x_324) ;  /* 0x0000016000017945 */ /* 0x000fe20003800200 */
[----:B------:R-:W-:Y:S02]  /*2790*/  IMAD.MOV.U32 R10, RZ, RZ, R14 ;  /* 0x000000ffff0a7224 */ /* 0x000fe400078e000e */
[----:B------:R1:W1:Y:S01]  /*27a0*/  SHFL.DOWN PT, R13, R16, 0x2, R3 ;  /* 0x08400000100d7989 */ /* 0x00026200000e0003 */
[----:B------:R-:W-:Y:S02]  /*27b0*/  IMAD.MOV.U32 R12, RZ, RZ, R16 ;  /* 0x000000ffff0c7224 */ /* 0x000fe400078e0010 */
[----:B----4-:R-:W-:Y:S01]  /*27c0*/  IMAD.MOV.U32 R4, RZ, RZ, R6 ;  /* 0x000000ffff047224 */ /* 0x010fe200078e0006 */
[----:B------:R4:W1:Y:S01]  /*27d0*/  SHFL.DOWN PT, R8, R6, 0x2, R3 ;  /* 0x0840000006087989 */ /* 0x00086200000e0003 */
[----:B0-----:R-:W-:-:S03]  /*27e0*/  IMAD.MOV.U32 R5, RZ, RZ, R7 ;  /* 0x000000ffff057224 */ /* 0x001fc600078e0007 */
[----:B---3--:R4:W0:Y:S01]  /*27f0*/  SHFL.DOWN PT, R9, R7, 0x2, R3 ;  /* 0x0840000007097989 */ /* 0x00882200000e0003 */
[----:B------:R-:W-:Y:S05]  /*2800*/  @P5 BRA `(.L_x_325) ;  /* 0x0000000000345947 */ /* 0x000fea0003800000 */
[----:B------:R-:W-:Y:S01]  /*2810*/  ISETP.NE.U32.AND P0, PT, R14, RZ, PT ;  /* 0x000000ff0e00720c */ /* 0x000fe20003f05070 */
[----:B-1----:R-:W-:Y:S02]  /*2820*/  IMAD.MOV.U32 R10, RZ, RZ, R11 ;  /* 0x000000ffff0a7224 */ /* 0x002fe400078e000b */
[----:B------:R-:W-:Y:S01]  /*2830*/  IMAD.MOV.U32 R12, RZ, RZ, R13 ;  /* 0x000000ffff0c7224 */ /* 0x000fe200078e000d */
[----:B------:R-:W-:Y:S01]  /*2840*/  ISETP.NE.AND.EX P0, PT, R16, RZ, PT, P0 ;  /* 0x000000ff1000720c */ /* 0x000fe20003f05300 */
[----:B------:R-:W-:Y:S02]  /*2850*/  IMAD.MOV.U32 R4, RZ, RZ, R8 ;  /* 0x000000ffff047224 */ /* 0x000fe400078e0008 */
[----:B0-----:R-:W-:-:S10]  /*2860*/  IMAD.MOV.U32 R5, RZ, RZ, R9 ;  /* 0x000000ffff057224 */ /* 0x001fd400078e0009 */
[----:B------:R-:W-:-:S06]  /*2870*/  @P0 DSETP.GT.AND P5, PT, R6, R8, PT ;  /* 0x000000080600022a */ /* 0x000fcc0003fa4000 */
[----:B------:R-:W-:Y:S02]  /*2880*/  @P0 FSEL R2, R8, R6, P5 ;  /* 0x0000000608020208 */ /* 0x000fe40002800000 */
[----:B--2-4-:R-:W-:Y:S02]  /*2890*/  @P0 FSEL R7, R9, R7, P5 ;  /* 0x0000000709070208 */ /* 0x014fe40002800000 */
[----:B------:R-:W-:Y:S01]  /*28a0*/  @P0 SEL R10, R11, R14, P5 ;  /* 0x0000000e0b0a0207 */ /* 0x000fe20002800000 */
[----:B------:R-:W-:Y:S01]  /*28b0*/  @P0 IMAD.MOV.U32 R4, RZ, RZ, R2 ;  /* 0x000000ffff040224 */ /* 0x000fe200078e0002 */
[----:B------:R-:W-:Y:S01]  /*28c0*/  @P0 SEL R12, R13, R16, P5 ;  /* 0x000000100d0c0207 */ /* 0x000fe20002800000 */
[----:B------:R-:W-:-:S07]  /*28d0*/  @P0 IMAD.MOV.U32 R5, RZ, RZ, R7 ;  /* 0x000000ffff050224 */ /* 0x000fce00078e0007 */
.L_x_325:
[----:B------:R-:W-:Y:S05]  /*28e0*/  BSYNC.RECONVERGENT B1 ;  /* 0x0000000000017941 */ /* 0x000fea0003800200 */
.L_x_324:
[----:B-1----:R1:W3:Y:S01]  /*28f0*/  SHFL.DOWN PT, R11, R10, 0x4, R3 ;  /* 0x088000000a0b7989 */ /* 0x0022e200000e0003 */
[----:B------:R-:W-:Y:S01]  /*2900*/  BSSY.RECONVERGENT B1, `(.L_x_326) ;  /* 0x0000016000017945 */ /* 0x000fe20003800200 */
[----:B------:R-:W-:Y:S02]  /*2910*/  IMAD.MOV.U32 R14, RZ, RZ, R10 ;  /* 0x000000ffff0e7224 */ /* 0x000fe400078e000a */
[----:B------:R1:W1:Y:S01]  /*2920*/  SHFL.DOWN PT, R13, R12, 0x4, R3 ;  /* 0x088000000c0d7989 */ /* 0x00026200000e0003 */
[----:B------:R-:W-:Y:S02]  /*2930*/  IMAD.MOV.U32 R16, RZ, RZ, R12 ;  /* 0x000000ffff107224 */ /* 0x000fe400078e000c */
[----:B--2-4-:R-:W-:Y:S01]  /*2940*/  IMAD.MOV.U32 R6, RZ, RZ, R4 ;  /* 0x000000ffff067224 */ /* 0x014fe200078e0004 */
[----:B------:R2:W4:Y:S01]  /*2950*/  SHFL.DOWN PT, R8, R4, 0x4, R3 ;  /* 0x0880000004087989 */ /* 0x00052200000e0003 */
[----:B------:R-:W-:-:S03]  /*2960*/  IMAD.MOV.U32 R7, RZ, RZ, R5 ;  /* 0x000000ffff077224 */ /* 0x000fc600078e0005 */
[----:B0-----:R2:W0:Y:S01]  /*2970*/  SHFL.DOWN PT, R9, R5, 0x4, R3 ;  /* 0x0880000005097989 */ /* 0x00142200000e0003 */
[----:B------:R-:W-:Y:S05]  /*2980*/  @P4 BRA `(.L_x_327) ;  /* 0x0000000000344947 */ /* 0x000fea0003800000 */
[----:B------:R-:W-:Y:S01]  /*2990*/  ISETP.NE.U32.AND P0, PT, R10, RZ, PT ;  /* 0x000000ff0a00720c */ /* 0x000fe20003f05070 */
[----:B---3--:R-:W-:Y:S02]  /*29a0*/  IMAD.MOV.U32 R14, RZ, RZ, R11 ;  /* 0x000000ffff0e7224 */ /* 0x008fe400078e000b */
[----:B-1----:R-:W-:Y:S01]  /*29b0*/  IMAD.MOV.U32 R16, RZ, RZ, R13 ;  /* 0x000000ffff107224 */ /* 0x002fe200078e000d */
[----:B------:R-:W-:Y:S01]  /*29c0*/  ISETP.NE.AND.EX P0, PT, R12, RZ, PT, P0 ;  /* 0x000000ff0c00720c */ /* 0x000fe20003f05300 */
[----:B----4-:R-:W-:Y:S02]  /*29d0*/  IMAD.MOV.U32 R6, RZ, RZ, R8 ;  /* 0x000000ffff067224 */ /* 0x010fe400078e0008 */
[----:B0-----:R-:W-:-:S10]  /*29e0*/  IMAD.MOV.U32 R7, RZ, RZ, R9 ;  /* 0x000000ffff077224 */ /* 0x001fd400078e0009 */
[----:B------:R-:W-:-:S06]  /*29f0*/  @P0 DSETP.GT.AND P4, PT, R4, R8, PT ;  /* 0x000000080400022a */ /* 0x000fcc0003f84000 */
[----:B------:R-:W-:Y:S02]  /*2a00*/  @P0 FSEL R2, R8, R4, P4 ;  /* 0x0000000408020208 */ /* 0x000fe40002000000 */
[----:B--2---:R-:W-:Y:S02]  /*2a10*/  @P0 FSEL R5, R9, R5, P4 ;  /* 0x0000000509050208 */ /* 0x004fe40002000000 */
[----:B------:R-:W-:Y:S01]  /*2a20*/  @P0 SEL R14, R11, R10, P4 ;  /* 0x0000000a0b0e0207 */ /* 0x000fe20002000000 */
[----:B------:R-:W-:Y:S01]  /*2a30*/  @P0 IMAD.MOV.U32 R6, RZ, RZ, R2 ;  /* 0x000000ffff060224 */ /* 0x000fe200078e0002 */
[----:B------:R-:W-:Y:S01]  /*2a40*/  @P0 SEL R16, R13, R12, P4 ;  /* 0x0000000c0d100207 */ /* 0x000fe20002000000 */
[----:B------:R-:W-:-:S07]  /*2a50*/  @P0 IMAD.MOV.U32 R7, RZ, RZ, R5 ;  /* 0x000000ffff070224 */ /* 0x000fce00078e0005 */
.L_x_327:
[----:B------:R-:W-:Y:S05]  /*2a60*/  BSYNC.RECONVERGENT B1 ;  /* 0x0000000000017941 */ /* 0x000fea0003800200 */
.L_x_326:
[----:B---3--:R3:W3:Y:S01]  /*2a70*/  SHFL.DOWN PT, R11, R14, 0x8, R3 ;  /* 0x090000000e0b7989 */ /* 0x0086e200000e0003 */
[----:B------:R-:W-:Y:S01]  /*2a80*/  BSSY.RECONVERGENT B1, `(.L_x_328) ;  /* 0x0000016000017945 */ /* 0x000fe20003800200 */
[----:B-1----:R-:W-:Y:S02]  /*2a90*/  IMAD.MOV.U32 R10, RZ, RZ, R14 ;  /* 0x000000ffff0a7224 */ /* 0x002fe400078e000e */
[----:B------:R1:W1:Y:S01]  /*2aa0*/  SHFL.DOWN PT, R13, R16, 0x8, R3 ;  /* 0x09000000100d7989 */ /* 0x00026200000e0003 */
[----:B------:R-:W-:Y:S02]  /*2ab0*/  IMAD.MOV.U32 R12, RZ, RZ, R16 ;  /* 0x000000ffff0c7224 */ /* 0x000fe400078e0010 */
[----:B--2---:R-:W-:Y:S01]  /*2ac0*/  IMAD.MOV.U32 R4, RZ, RZ, R6 ;  /* 0x000000ffff047224 */ /* 0x004fe200078e0006 */
[----:B----4-:R2:W4:Y:S01]  /*2ad0*/  SHFL.DOWN PT, R8, R6, 0x8, R3 ;  /* 0x0900000006087989 */ /* 0x01052200000e0003 */
        /* <DEDUP_REMOVED lines=16> */
.L_x_329:
[----:B------:R-:W-:Y:S05]  /*2be0*/  BSYNC.RECONVERGENT B1 ;  /* 0x0000000000017941 */ /* 0x000fea0003800200 */
.L_x_328:
[----:B---3--:R3:W3:Y:S01]  /*2bf0*/  SHFL.DOWN PT, R11, R10, 0x10, R3 ;  /* 0x0a0000000a0b7989 */ /* 0x0086e200000e0003 */
[----:B------:R-:W-:Y:S01]  /*2c00*/  BSSY.RECONVERGENT B1, `(.L_x_330) ;  /* 0x0000016000017945 */ /* 0x000fe20003800200 */
[----:B----4-:R-:W-:Y:S02]  /*2c10*/  IMAD.MOV.U32 R8, RZ, RZ, R10 ;  /* 0x000000ffff087224 */ /* 0x010fe400078e000a */
[----:B-1----:R1:W4:Y:S01]  /*2c20*/  SHFL.DOWN PT, R13, R12, 0x10, R3 ;  /* 0x0a0000000c0d7989 */ /* 0x00232200000e0003 */
[----:B0-----:R-:W-:Y:S02]  /*2c30*/  IMAD.MOV.U32 R9, RZ, RZ, R12 ;  /* 0x000000ffff097224 */ /* 0x001fe400078e000c */
[----:B------:R-:W-:Y:S01]  /*2c40*/  IMAD.MOV.U32 R16, RZ, RZ, R4 ;  /* 0x000000ffff107224 */ /* 0x000fe200078e0004 */
[----:B--2---:R1:W0:Y:S01]  /*2c50*/  SHFL.DOWN PT, R6, R4, 0x10, R3 ;  /* 0x0a00000004067989 */ /* 0x00422200000e0003 */
[----:B------:R-:W-:-:S03]  /*2c60*/  IMAD.MOV.U32 R17, RZ, RZ, R5 ;  /* 0x000000ffff117224 */ /* 0x000fc600078e0005 */
[----:B------:R1:W2:Y:S01]  /*2c70*/  SHFL.DOWN PT, R7, R5, 0x10, R3 ;  /* 0x0a00000005077989 */ /* 0x0002a200000e0003 */
[----:B------:R-:W-:Y:S05]  /*2c80*/  @P2 BRA `(.L_x_331) ;  /* 0x0000000000342947 */ /* 0x000fea0003800000 */
[----:B------:R-:W-:Y:S01]  /*2c90*/  ISETP.NE.U32.AND P0, PT, R10, RZ, PT ;  /* 0x000000ff0a00720c */ /* 0x000fe20003f05070 */
[----:B---3--:R-:W-:Y:S02]  /*2ca0*/  IMAD.MOV.U32 R8, RZ, RZ, R11 ;  /* 0x000000ffff087224 */ /* 0x008fe400078e000b */
[----:B----4-:R-:W-:Y:S01]  /*2cb0*/  IMAD.MOV.U32 R9, RZ, RZ, R13 ;  /* 0x000000ffff097224 */ /* 0x010fe200078e000d */
[----:B------:R-:W-:Y:S01]  /*2cc0*/  ISETP.NE.AND.EX P0, PT, R12, RZ, PT, P0 ;  /* 0x000000ff0c00720c */ /* 0x000fe20003f05300 */
[----:B0-----:R-:W-:Y:S02]  /*2cd0*/  IMAD.MOV.U32 R16, RZ, RZ, R6 ;  /* 0x000000ffff107224 */ /* 0x001fe400078e0006 */
[----:B--2---:R-:W-:-:S10]  /*2ce0*/  IMAD.MOV.U32 R17, RZ, RZ, R7 ;  /* 0x000000ffff117224 */ /* 0x004fd400078e0007 */
[----:B------:R-:W-:-:S06]  /*2cf0*/  @P0 DSETP.GT.AND P2, PT, R4, R6, PT ;  /* 0x000000060400022a */ /* 0x000fcc0003f44000 */
[----:B------:R-:W-:Y:S02]  /*2d00*/  @P0 FSEL R2, R6, R4, P2 ;  /* 0x0000000406020208 */ /* 0x000fe40001000000 */
[----:B-1----:R-:W-:Y:S02]  /*2d10*/  @P0 FSEL R5, R7, R5, P2 ;  /* 0x0000000507050208 */ /* 0x002fe40001000000 */
[----:B------:R-:W-:Y:S01]  /*2d20*/  @P0 SEL R8, R11, R10, P2 ;  /* 0x0000000a0b080207 */ /* 0x000fe20001000000 */
[----:B------:R-:W-:Y:S01]  /*2d30*/  @P0 IMAD.MOV.U32 R16, RZ, RZ, R2 ;  /* 0x000000ffff100224 */ /* 0x000fe200078e0002 */
[----:B------:R-:W-:Y:S01]  /*2d40*/  @P0 SEL R9, R13, R12, P2 ;  /* 0x0000000c0d090207 */ /* 0x000fe20001000000 */
[----:B------:R-:W-:-:S07]  /*2d50*/  @P0 IMAD.MOV.U32 R17, RZ, RZ, R5 ;  /* 0x000000ffff110224 */ /* 0x000fce00078e0005 */
.L_x_331:
[----:B------:R-:W-:Y:S05]  /*2d60*/  BSYNC.RECONVERGENT B1 ;  /* 0x0000000000017941 */ /* 0x000fea0003800200 */
.L_x_330:
[----:B------:R-:W-:Y:S04]  /*2d70*/  BSSY.RECONVERGENT B1, `(.L_x_332) ;  /* 0x000000a000017945 */ /* 0x000fe80003800200 */
[----:B------:R-:W-:Y:S05]  /*2d80*/  @P1 BRA `(.L_x_333) ;  /* 0x0000000000201947 */ /* 0x000fea0003800000 */
[----:B-1----:R-:W1:Y:S01]  /*2d90*/  S2R R4, SR_CgaCtaId ;  /* 0x0000000000047919 */ /* 0x002e620000008800 */
[----:B---3--:R-:W-:Y:S02]  /*2da0*/  MOV R3, 0x400 ;  /* 0x0000040000037802 */ /* 0x008fe40000000f00 */
[----:B------:R-:W-:-:S04]  /*2db0*/  SHF.R.U32.HI R2, RZ, 0x1, R0 ;  /* 0x00000001ff027819 */ /* 0x000fc80000011600 */
[----:B------:R-:W-:Y:S02]  /*2dc0*/  LOP3.LUT R2, R2, 0x1f0, RZ, 0xc0, !PT ;  /* 0x000001f002027812 */ /* 0x000fe400078ec0ff */
[----:B-1----:R-:W-:-:S05]  /*2dd0*/  LEA R3, R4, R3, 0x18 ;  /* 0x0000000304037211 */ /* 0x002fca00078ec0ff */
[----:B------:R-:W-:-:S05]  /*2de0*/  IMAD.IADD R3, R2, 0x1, R3 ;  /* 0x0000000102037824 */ /* 0x000fca00078e0203 */
[----:B------:R1:W-:Y:S04]  /*2df0*/  STS.64 [R3+0x8], R8 ;  /* 0x0000080803007388 */ /* 0x0003e80000000a00 */
[----:B------:R1:W-:Y:S02]  /*2e00*/  STS.64 [R3+0x10], R16 ;  /* 0x0000101003007388 */ /* 0x0003e40000000a00 */
.L_x_333:
[----:B------:R-:W-:Y:S05]  /*2e10*/  BSYNC.RECONVERGENT B1 ;  /* 0x0000000000017941 */ /* 0x000fea0003800200 */
.L_x_332:
[----:B------:R-:W-:Y:S01]  /*2e20*/  UISETP.GE.U32.AND UP0, UPT, UR8, 0x21, UPT ;  /* 0x000000210800788c */ /* 0x000fe2000bf06070 */
        /* <DEDUP_REMOVED lines=9> */
[----:B012---:R-:W0:Y:S04]  /*2ec0*/  LDS.128 R4, [UR4+0x20] ;  /* 0x00002004ff047984 */ /* 0x007e280008000c00 */
[----:B---3--:R-:W1:Y:S01]  /*2ed0*/  LDS.64 R2, [UR4+0x18] ;  /* 0x00001804ff027984 */ /* 0x008e620008000a00 */
[----:B0-----:R-:W-:-:S06]  /*2ee0*/  DSETP.GEU.AND P0, PT, R4, R16, PT ;  /* 0x000000100400722a */ /* 0x001fcc0003f0e000 */
[----:B------:R-:W-:-:S04]  /*2ef0*/  ISETP.EQ.OR.EX P0, PT, R9, RZ, !P0, P1 ;  /* 0x000000ff0900720c */ /* 0x000fc80004702710 */
[----:B------:R-:W-:Y:S02]  /*2f00*/  FSEL R16, R4, R16, P0 ;  /* 0x0000001004107208 */ /* 0x000fe40000000000 */
[----:B------:R-:W-:Y:S02]  /*2f10*/  FSEL R17, R5, R17, P0 ;  /* 0x0000001105117208 */ /* 0x000fe40000000000 */
[----:B-1----:R-:W-:Y:S02]  /*2f20*/  SEL R8, R2, R8, P0 ;  /* 0x0000000802087207 */ /* 0x002fe40000000000 */
[----:B------:R-:W-:Y:S01]  /*2f30*/  SEL R9, R3, R9, P0 ;  /* 0x0000000903097207 */ /* 0x000fe20000000000 */
[----:B------:R-:W-:Y:S06]  /*2f40*/  BRA.U !UP0, `(.L_x_321) ;  /* 0x0000002d083c7547 */ /* 0x000fec000b800000 */
[----:B----4-:R-:W0:Y:S01]  /*2f50*/  LDS.128 R12, [UR4+0x30] ;  /* 0x00003004ff0c7984 */ /* 0x010e220008000c00 */
        /* <DEDUP_REMOVED lines=65> */
.L_x_296:
[----:B------:R-:W0:Y:S01]  /*3370*/  S2R R2, SR_TID.X ;  /* 0x0000000000027919 */ /* 0x000e220000002100 */
[----:B------:R-:W1:Y:S01]  /*3380*/  LDCU.64 UR4, c[0x0][0x380] ;  /* 0x00007000ff0477ac */ /* 0x000e620008000a00 */
[----:B------:R-:W-:Y:S01]  /*3390*/  IMAD.U32 R21, RZ, RZ, UR14 ;  /* 0x0000000eff157e24 */ /* 0x000fe2000f8e00ff */
[----:B------:R-:W2:Y:S01]  /*33a0*/  LDCU UR7, c[0x0][0x3ac] ;  /* 0x00007580ff0777ac */ /* 0x000ea20008000800 */
[----:B-1----:R-:W-:Y:S02]  /*33b0*/  IMAD.U32 R16, RZ, RZ, UR4 ;  /* 0x00000004ff107e24 */ /* 0x002fe4000f8e00ff */
[----:B------:R-:W-:Y:S02]  /*33c0*/  IMAD.U32 R17, RZ, RZ, UR5 ;  /* 0x00000005ff117e24 */ /* 0x000fe4000f8e00ff */
[----:B0-----:R-:W-:-:S04]  /*33d0*/  IMAD R21, R21, 0x400, R2 ;  /* 0x0000040015157824 */ /* 0x001fc800078e0202 */
[----:B------:R-:W-:-:S05]  /*33e0*/  IMAD.WIDE.U32 R20, R21, 0x10, R16 ;  /* 0x0000001015147825 */ /* 0x000fca00078e0010 */
        /* <DEDUP_REMOVED lines=11> */
[----:B------:R-:W-:Y:S01]  /*34a0*/  UISETP.GE.U32.AND UP0, UPT, UR8, UR5, UPT ;  /* 0x000000050800728c */ /* 0x000fe2000bf06070 */
        /* <DEDUP_REMOVED lines=26> */
[----:B------:R-:W-:Y:S02]  /*3650*/  ULEA UR9, UR14, UR5, 0xa ;  /* 0x000000050e097291 */ /* 0x000fe4000f8e50ff */
[----:B------:R-:W-:Y:S01]  /*3660*/  IMAD.U32 R3, RZ, RZ, UR5 ;  /* 0x00000005ff037e24 */ /* 0x000fe2000f8e00ff */
[----:B------:R-:W-:Y:S01]  /*3670*/  UIADD3 UR10, UPT, UPT, UR6, -0x400, URZ ;  /* 0xfffffc00060a7890 */ /* 0x000fe2000fffe0ff */
[----:B------:R-:W-:Y:S01]  /*3680*/  LOP3.LUT R0, RZ, R2, RZ, 0x33, !PT ;  /* 0x00000002ff007212 */ /* 0x000fe200078e33ff */
[----:B------:R-:W-:Y:S01]  /*3690*/  IMAD.U32 R5, RZ, RZ, UR14 ;  /* 0x0000000eff057e24 */ /* 0x000fe2000f8e00ff */
[----:B------:R-:W-:Y:S01]  /*36a0*/  UMOV UR4, URZ ;  /* 0x000000ff00047c82 */ /* 0x000fe20008000000 */
[----:B------:R-:W-:Y:S01]  /*36b0*/  UISETP.GT.U32.AND UP0, UPT, UR9, UR10, UPT ;  /* 0x0000000a0900728c */ /* 0x000fe2000bf04070 */
[----:B------:R-:W-:Y:S01]  /*36c0*/  IADD3 R3, PT, PT, -R3, UR6, R0 ;  /* 0x0000000603037c10 */ /* 0x000fe2000fffe100 */
[----:B------:R-:W-:Y:S02]  /*36d0*/  VIADD R0, R2, UR5 ;  /* 0x0000000502007c36 */ /* 0x000fe40008000000 */
[----:B------:R-:W-:-:S02]  /*36e0*/  IMAD.U32 R4, RZ, RZ, UR14 ;  /* 0x0000000eff047e24 */ /* 0x000fc4000f8e00ff */
[----:B------:R-:W-:Y:S02]  /*36f0*/  IMAD R6, R5, 0x400, R0 ;  /* 0x0000040005067824 */ /* 0x000fe400078e0200 */
[----:B------:R-:W-:Y:S02]  /*3700*/  IMAD R0, R4, -0x400, R3 ;  /* 0xfffffc0004007824 */ /* 0x000fe400078e0203 */
[----:B------:R-:W-:Y:S02]  /*3710*/  IMAD.MOV.U32 R8, RZ, RZ, R12 ;  /* 0x000000ffff087224 */ /* 0x000fe400078e000c */
[----:B------:R-:W-:Y:S02]  /*3720*/  IMAD.MOV.U32 R9, RZ, RZ, R13 ;  /* 0x000000ffff097224 */ /* 0x000fe400078e000d */
[----:B------:R-:W-:Y:S02]  /*3730*/  IMAD.MOV.U32 R26, RZ, RZ, R10 ;  /* 0x000000ffff1a7224 */ /* 0x000fe400078e000a */
[----:B------:R-:W-:-:S02]  /*3740*/  IMAD.MOV.U32 R27, RZ, RZ, R11 ;  /* 0x000000ffff1b7224 */ /* 0x000fc400078e000b */
[----:B------:R-:W-:Y:S01]  /*3750*/  VIADD R6, R6, 0x400 ;  /* 0x0000040006067836 */ /* 0x000fe20000000000 */
[----:B------:R-:W-:Y:S06]  /*3760*/  BRA.U UP0, `(.L_x_335) ;  /* 0x0000000500047547 */ /* 0x000fec000b800000 */
[----:B------:R-:W0:Y:S01]  /*3770*/  LDCU.64 UR16, c[0x0][0x380] ;  /* 0x00007000ff1077ac */ /* 0x000e220008000a00 */
[----:B------:R-:W1:Y:S01]  /*3780*/  LDCU.64 UR6, c[0x0][0x3a8] ;  /* 0x00007500ff0677ac */ /* 0x000e620008000a00 */
[----:B------:R-:W-:Y:S01]  /*3790*/  NOP ;  /* 0x0000000000007918 */ /* 0x000fe20000000000 */
.L_x_336:
[----:B------:R-:W-:Y:S02]  /*37a0*/  VIADD R29, R2, UR9 ;  /* 0x00000009021d7c36 */ /* 0x000fe40008000000 */
[----:B0-----:R-:W-:Y:S02]  /*37b0*/  IMAD.U32 R16, RZ, RZ, UR16 ;  /* 0x00000010ff107e24 */ /* 0x001fe4000f8e00ff */
[----:B------:R-:W-:Y:S02]  /*37c0*/  IMAD.U32 R17, RZ, RZ, UR17 ;  /* 0x00000011ff117e24 */ /* 0x000fe4000f8e00ff */
[----:B------:R-:W-:-:S05]  /*37d0*/  IMAD.WIDE.U32 R28, R29, 0x10, R16 ;  /* 0x000000101d1c7825 */ /* 0x000fca00078e0010 */
        /* <DEDUP_REMOVED lines=9> */
[----:B-1----:R-:W-:-:S02]  /*3870*/  UIADD3 UR11, UPT, UPT, -UR9, UR6, URZ ;  /* 0x00000006090b7290 */ /* 0x002fc4000fffe1ff */
[----:B------:R-:W-:Y:S01]  /*3880*/  USHF.L.U32 UR5, UR7, 0xa, URZ ;  /* 0x0000000a07057899 */ /* 0x000fe200080006ff */
[----:B------:R-:W-:-:S03]  /*3890*/  ISETP.NE.AND.EX P0, PT, R9, RZ, PT, P0 ;  /* 0x000000ff0900720c */ /* 0x000fc60003f05300 */
[----:B------:R-:W-:-:S10]  /*38a0*/  UISETP.GE.U32.AND UP0, UPT, UR11, UR5, UPT ;  /* 0x000000050b00728c */ /* 0x000fd4000bf06070 */
        /* <DEDUP_REMOVED lines=35> */
[----:B------:R-:W-:Y:S02]  /*3ae0*/  UIADD3 UR9, UPT, UPT, UR9, UR5, URZ ;  /* 0x0000000509097290 */ /* 0x000fe4000fffe0ff */
[----:B------:R-:W-:Y:S01]  /*3af0*/  VIADD R6, R6, UR5 ;  /* 0x0000000506067c36 */ /* 0x000fe20008000000 */
[----:B------:R-:W-:Y:S01]  /*3b00*/  UIADD3 UR4, UPT, UPT, UR4, 0x1, URZ ;  /* 0x0000000104047890 */ /* 0x000fe2000fffe0ff */
[----:B------:R-:W-:Y:S01]  /*3b10*/  VIADD R0, R0, -UR5 ;  /* 0x8000000500007c36 */ /* 0x000fe20008000000 */
[----:B------:R-:W-:Y:S01]  /*3b20*/  UISETP.GT.U32.AND UP0, UPT, UR9, UR10, UPT ;  /* 0x0000000a0900728c */ /* 0x000fe2000bf04070 */
[----:B------:R-:W-:Y:S02]  /*3b30*/  IMAD.MOV.U32 R8, RZ, RZ, R12 ;  /* 0x000000ffff087224 */ /* 0x000fe400078e000c */
[----:B------:R-:W-:Y:S02]  /*3b40*/  IMAD.MOV.U32 R9, RZ, RZ, R13 ;  /* 0x000000ffff097224 */ /* 0x000fe400078e000d */
[----:B------:R-:W-:-:S02]  /*3b50*/  IMAD.MOV.U32 R26, RZ, RZ, R10 ;  /* 0x000000ffff1a7224 */ /* 0x000fc400078e000a */
[----:B------:R-:W-:Y:S02]  /*3b60*/  IMAD.MOV.U32 R27, RZ, RZ, R11 ;  /* 0x000000ffff1b7224 */ /* 0x000fe400078e000b */
[----:B------:R-:W-:Y:S05]  /*3b70*/  BRA.U !UP0, `(.L_x_336) ;  /* 0xfffffffd08087547 */ /* 0x000fea000b83ffff */
.L_x_335:
[----:B------:R-:W-:Y:S02]  /*3b80*/  UIADD3 UR10, UPT, UPT, -UR9, UR6, URZ ;  /* 0x00000006090a7290 */ /* 0x000fe4000fffe1ff */
[----:B------:R-:W-:Y:S01]  /*3b90*/  IMAD.U32 R3, RZ, RZ, UR9 ;  /* 0x00000009ff037e24 */ /* 0x000fe2000f8e00ff */
[----:B------:R-:W-:Y:S01]  /*3ba0*/  BSSY.RECONVERGENT B1, `(.L_x_334) ;  /* 0x0000101000017945 */ /* 0x000fe20003800200 */
[----:B------:R-:W-:Y:S02]  /*3bb0*/  IMAD.MOV.U32 R10, RZ, RZ, R26 ;  /* 0x000000ffff0a7224 */ /* 0x000fe400078e001a */
[----:B------:R-:W-:Y:S01]  /*3bc0*/  IMAD.MOV.U32 R11, RZ, RZ, R27 ;  /* 0x000000ffff0b7224 */ /* 0x000fe200078e001b */
[----:B------:R-:W-:Y:S01]  /*3bd0*/  ISETP.GE.AND P0, PT, R2, UR10, PT ;  /* 0x0000000a02007c0c */ /* 0x000fe2000bf06270 */
[----:B------:R-:W-:Y:S02]  /*3be0*/  IMAD.MOV.U32 R12, RZ, RZ, R8 ;  /* 0x000000ffff0c7224 */ /* 0x000fe400078e0008 */
[----:B------:R-:W-:Y:S01]  /*3bf0*/  IMAD.MOV.U32 R13, RZ, RZ, R9 ;  /* 0x000000ffff0d7224 */ /* 0x000fe200078e0009 */
[----:B------:R-:W-:-:S13]  /*3c00*/  ISETP.GE.U32.OR P0, PT, R3, UR6, P0 ;  /* 0x0000000603007c0c */ /* 0x000fda0008706470 */
[----:B------:R-:W-:Y:S05]  /*3c10*/  @P0 BRA `(.L_x_337) ;  /* 0x0000000c00e40947 */ /* 0x000fea0003800000 */
[----:B------:R-:W-:Y:S01]  /*3c20*/  LOP3.LUT R3, RZ, R2, RZ, 0x33, !PT ;  /* 0x00000002ff037212 */ /* 0x000fe200078e33ff */
[----:B------:R-:W-:Y:S01]  /*3c30*/  UIMAD UR11, UR4, UR7, URZ ;  /* 0x00000007040b72a4 */ /* 0x000fe2000f8e02ff */
[----:B------:R-:W-:Y:S01]  /*3c40*/  BSSY.RECONVERGENT B2, `(.L_x_338) ;  /* 0x0000083000027945 */ /* 0x000fe20003800200 */
[----:B------:R-:W-:Y:S01]  /*3c50*/  ULEA UR10, UR14, UR5, 0xa ;  /* 0x000000050e0a7291 */ /* 0x000fe2000f8e50ff */
[----:B------:R-:W-:Y:S02]  /*3c60*/  IMAD.MOV.U32 R7, RZ, RZ, R2 ;  /* 0x000000ffff077224 */ /* 0x000fe400078e0002 */
[----:B------:R-:W-:Y:S02]  /*3c70*/  VIADD R3, R3, UR6 ;  /* 0x0000000603037c36 */ /* 0x000fe40008000000 */
[----:B------:R-:W-:Y:S02]  /*3c80*/  IMAD.U32 R5, RZ, RZ, UR11 ;  /* 0x0000000bff057e24 */ /* 0x000fe4000f8e00ff */
[----:B------:R-:W-:-:S04]  /*3c90*/  VIADD R4, R3, -UR10 ;  /* 0x8000000a03047c36 */ /* 0x000fc80008000000 */
[----:B------:R-:W-:-:S05]  /*3ca0*/  IMAD R4, R5, -0x400, R4 ;  /* 0xfffffc0005047824 */ /* 0x000fca00078e0204 */
[C---:B------:R-:W-:Y:S02]  /*3cb0*/  ISETP.GE.U32.AND P0, PT, R4.reuse, 0x700, PT ;  /* 0x000007000400780c */ /* 0x040fe40003f06070 */
[----:B------:R-:W-:-:S04]  /*3cc0*/  LEA.HI R4, R4, 0x1, RZ, 0x18 ;  /* 0x0000000104047811 */ /* 0x000fc800078fc0ff */
[----:B------:R-:W-:-:S07]  /*3cd0*/  LOP3.LUT R5, R4, 0x7, RZ, 0xc0, !PT ;  /* 0x0000000704057812 */ /* 0x000fce00078ec0ff */
[----:B------:R-:W-:Y:S05]  /*3ce0*/  @!P0 BRA `(.L_x_339) ;  /* 0x0000000400e08947 */ /* 0x000fea0003800000 */
[----:B------:R-:W0:Y:S01]  /*3cf0*/  LDC.64 R16, c[0x0][0x380] ;  /* 0x0000e000ff107b82 */ /* 0x000e220000000a00 */
[----:B------:R-:W-:Y:S01]  /*3d00*/  LEA.HI R0, R0, 0x1, RZ, 0x18 ;  /* 0x0000000100007811 */ /* 0x000fe200078fc0ff */
[----:B------:R-:W-:Y:S01]  /*3d10*/  BSSY.RECONVERGENT B3, `(.L_x_340) ;  /* 0x0000070000037945 */ /* 0x000fe20003800200 */
[----:B------:R-:W-:Y:S02]  /*3d20*/  LOP3.LUT R7, R2, 0x400, RZ, 0xfc, !PT ;  /* 0x0000040002077812 */ /* 0x000fe400078efcff */
[----:B------:R-:W-:-:S05]  /*3d30*/  LOP3.LUT R0, R0, 0x1fffff8, RZ, 0xc0, !PT ;  /* 0x01fffff800007812 */ /* 0x000fca00078ec0ff */
[----:B------:R-:W-:-:S07]  /*3d40*/  IMAD.MOV R0, RZ, RZ, -R0 ;  /* 0x000000ffff007224 */ /* 0x000fce00078e0a00 */
.L_x_341:
[----:B------:R-:W-:-:S04]  /*3d50*/  VIADD R13, R6, 0xfffffc00 ;  /* 0xfffffc00060d7836 */ /* 0x000fc80000000000 */
[----:B0-----:R-:W-:-:S05]  /*3d60*/  IMAD.WIDE.U32 R12, R13, 0x10, R16 ;  /* 0x000000100d0c7825 */ /* 0x001fca00078e0010 */
[----:B------:R-:W2:Y:S04]  /*3d70*/  LDG.E.64 R24, desc[UR12][R12.64+0x8] ;  /* 0x0000080c0c187981 */ /* 0x000ea8000c1e1b00 */
[----:B------:R-:W3:Y:S01]  /*3d80*/  LDG.E.64 R18, desc[UR12][R12.64] ;  /* 0x0000000c0c127981 */ /* 0x000ee2000c1e1b00 */
[----:B------:R-:W-:-:S04]  /*3d90*/  VIADD R11, R6, 0xfffffd00 ;  /* 0xfffffd00060b7836 */ /* 0x000fc80000000000 */
[----:B------:R-:W-:-:S05]  /*3da0*/  IMAD.WIDE.U32 R10, R11, 0x10, R16 ;  /* 0x000000100b0a7825 */ /* 0x000fca00078e0010 */
[----:B------:R-:W4:Y:S04]  /*3db0*/  LDG.E.64 R22, desc[UR12][R10.64+0x8] ;  /* 0x0000080c0a167981 */ /* 0x000f28000c1e1b00 */
[----:B------:R-:W5:Y:S01]  /*3dc0*/  LDG.E.64 R20, desc[UR12][R10.64] ;  /* 0x0000000c0a147981 */ /* 0x000f62000c1e1b00 */
[----:B------:R-:W-:Y:S01]  /*3dd0*/  ISETP.NE.U32.AND P0, PT, R8, RZ, PT ;  /* 0x000000ff0800720c */ /* 0x000fe20003f05070 */
[----:B------:R-:W-:-:S03]  /*3de0*/  VIADD R29, R6, 0xfffffe00 ;  /* 0xfffffe00061d7836 */ /* 0x000fc60000000000 */
[----:B------:R-:W-:Y:S01]  /*3df0*/  ISETP.NE.AND.EX P0, PT, R9, RZ, PT, P0 ;  /* 0x000000ff0900720c */ /* 0x000fe20003f05300 */
[----:B------:R-:W-:-:S05]  /*3e00*/  IMAD.WIDE.U32 R28, R29, 0x10, R16 ;  /* 0x000000101d1c7825 */ /* 0x000fca00078e0010 */
[----:B------:R-:W5:Y:S04]  /*3e10*/  LDG.E.64 R12, desc[UR12][R28.64+0x8] ;  /* 0x0000080c1c0c7981 */ /* 0x000f68000c1e1b00 */
[----:B------:R0:W5:Y:S02]  /*3e20*/  LDG.E.64 R14, desc[UR12][R28.64] ;  /* 0x0000000c1c0e7981 */ /* 0x000164000c1e1b00 */
[----:B0-----:R-:W-:Y:S01]  /*3e30*/  IMAD.WIDE.U32 R28, R6, 0x10, R16 ;  /* 0x00000010061c7825 */ /* 0x001fe200078e0010 */
[----:B--2---:R-:W-:-:S06]  /*3e40*/  @P0 DSETP.GEU.AND P2, PT, R24, R26, PT ;  /* 0x0000001a1800022a */ /* 0x004fcc0003f4e000 */
[----:B------:R-:W-:Y:S02]  /*3e50*/  @P0 FSEL R27, R25, R27, !P2 ;  /* 0x0000001b191b0208 */ /* 0x000fe40005000000 */
[----:B---3--:R-:W-:-:S03]  /*3e60*/  @P0 SEL R18, R18, R8, !P2 ;  /* 0x0000000812120207 */ /* 0x008fc60005000000 */
[----:B------:R-:W-:Y:S02]  /*3e70*/  @P0 IMAD.MOV.U32 R25, RZ, RZ, R27 ;  /* 0x000000ffff190224 */ /* 0x000fe400078e001b */
[----:B------:R-:W-:Y:S01]  /*3e80*/  VIADD R27, R6, 0xffffff00 ;  /* 0xffffff00061b7836 */ /* 0x000fe20000000000 */
[----:B------:R-:W-:-:S03]  /*3e90*/  @P0 FSEL R8, R24, R26, !P2 ;  /* 0x0000001a18080208 */ /* 0x000fc60005000000 */
[----:B------:R-:W-:Y:S01]  /*3ea0*/  IMAD.WIDE.U32 R26, R27, 0x10, R16 ;  /* 0x000000101b1a7825 */ /* 0x000fe200078e0010 */
[----:B------:R-:W-:Y:S02]  /*3eb0*/  @P0 SEL R19, R19, R9, !P2 ;  /* 0x0000000913130207 */ /* 0x000fe40005000000 */
[----:B------:R-:W-:Y:S01]  /*3ec0*/  ISETP.NE.U32.AND P1, PT, R18, RZ, PT ;  /* 0x000000ff1200720c */ /* 0x000fe20003f25070 */
[----:B------:R-:W-:Y:S01]  /*3ed0*/  @P0 IMAD.MOV.U32 R24, RZ, RZ, R8 ;  /* 0x000000ffff180224 */ /* 0x000fe200078e0008 */
[----:B------:R-:W2:Y:S02]  /*3ee0*/  LDG.E.64 R10, desc[UR12][R26.64] ;  /* 0x0000000c1a0a7981 */ /* 0x000ea4000c1e1b00 */
[----:B------:R-:W-:Y:S02]  /*3ef0*/  ISETP.NE.AND.EX P1, PT, R19, RZ, PT, P1 ;  /* 0x000000ff1300720c */ /* 0x000fe40003f25310 */
[----:B------:R0:W3:Y:S11]  /*3f00*/  LDG.E.64 R8, desc[UR12][R26.64+0x8] ;  /* 0x0000080c1a087981 */ /* 0x0000f6000c1e1b00 */
[----:B----4-:R-:W-:-:S06]  /*3f10*/  @P1 DSETP.GEU.AND P2, PT, R22, R24, PT ;  /* 0x000000181600122a */ /* 0x010fcc0003f4e000 */
[----:B------:R-:W-:Y:S02]  /*3f20*/  @P1 FSEL R25, R23, R25, !P2 ;  /* 0x0000001917191208 */ /* 0x000fe40005000000 */
[----:B-----5:R-:W-:Y:S02]  /*3f30*/  @P1 SEL R20, R20, R18, !P2 ;  /* 0x0000001214141207 */ /* 0x020fe40005000000 */
[----:B------:R-:W-:Y:S01]  /*3f40*/  @P1 FSEL R18, R22, R24, !P2 ;  /* 0x0000001816121208 */ /* 0x000fe20005000000 */
[----:B------:R-:W-:Y:S02]  /*3f50*/  @P1 IMAD.MOV.U32 R23, RZ, RZ, R25 ;  /* 0x000000ffff171224 */ /* 0x000fe400078e0019 */
[----:B------:R-:W4:Y:S01]  /*3f60*/  LDG.E.64 R24, desc[UR12][R28.64+0x8] ;  /* 0x0000080c1c187981 */ /* 0x000f22000c1e1b00 */
[----:B------:R-:W-:Y:S01]  /*3f70*/  @P1 SEL R21, R21, R19, !P2 ;  /* 0x0000001315151207 */ /* 0x000fe20005000000 */
[----:B------:R-:W-:Y:S02]  /*3f80*/  @P1 IMAD.MOV.U32 R22, RZ, RZ, R18 ;  /* 0x000000ffff161224 */ /* 0x000fe400078e0012 */
[----:B------:R1:W5:Y:S01]  /*3f90*/  LDG.E.64 R18, desc[UR12][R28.64] ;  /* 0x0000000c1c127981 */ /* 0x000362000c1e1b00 */
[----:B------:R-:W-:-:S04]  /*3fa0*/  ISETP.NE.U32.AND P0, PT, R20, RZ, PT ;  /* 0x000000ff1400720c */ /* 0x000fc80003f05070 */
[----:B------:R-:W-:-:S13]  /*3fb0*/  ISETP.NE.AND.EX P0, PT, R21, RZ, PT, P0 ;  /* 0x000000ff1500720c */ /* 0x000fda0003f05300 */
[----:B------:R-:W-:-:S06]  /*3fc0*/  @P0 DSETP.GEU.AND P2, PT, R12, R22, PT ;  /* 0x000000160c00022a */ /* 0x000fcc0003f4e000 */
[----:B------:R-:W-:Y:S02]  /*3fd0*/  @P0 SEL R14, R14, R20, !P2 ;  /* 0x000000140e0e0207 */ /* 0x000fe40005000000 */
[----:B------:R-:W-:Y:S02]  /*3fe0*/  @P0 SEL R15, R15, R21, !P2 ;  /* 0x000000150f0f0207 */ /* 0x000fe40005000000 */
[----:B------:R-:W-:Y:S02]  /*3ff0*/  ISETP.NE.U32.AND P1, PT, R14, RZ, PT ;  /* 0x000000ff0e00720c */ /* 0x000fe40003f25070 */
[----:B------:R-:W-:Y:S02]  /*4000*/  @P0 FSEL R20, R12, R22, !P2 ;  /* 0x000000160c140208 */ /* 0x000fe40005000000 */
[----:B------:R-:W-:Y:S02]  /*4010*/  ISETP.NE.AND.EX P1, PT, R15, RZ, PT, P1 ;  /* 0x000000ff0f00720c */ /* 0x000fe40003f25310 */
[----:B------:R-:W-:Y:S01]  /*4020*/  @P0 FSEL R23, R13, R23, !P2 ;  /* 0x000000170d170208 */ /* 0x000fe20005000000 */
[----:B0-----:R-:W-:-:S02]  /*4030*/  VIADD R27, R6, 0x100 ;  /* 0x00000100061b7836 */ /* 0x001fc40000000000 */
[----:B------:R-:W-:Y:S02]  /*4040*/  @P0 IMAD.MOV.U32 R12, RZ, RZ, R20 ;  /* 0x000000ffff0c0224 */ /* 0x000fe400078e0014 */
[----:B------:R-:W-:Y:S02]  /*4050*/  @P0 IMAD.MOV.U32 R13, RZ, RZ, R23 ;  /* 0x000000ffff0d0224 */ /* 0x000fe400078e0017 */
[----:B------:R-:W-:-:S05]  /*4060*/  IMAD.WIDE.U32 R26, R27, 0x10, R16 ;  /* 0x000000101b1a7825 */ /* 0x000fca00078e0010 */
[----:B------:R-:W5:Y:S04]  /*4070*/  LDG.E.64 R22, desc[UR12][R26.64+0x8] ;  /* 0x0000080c1a167981 */ /* 0x000f68000c1e1b00 */
[----:B------:R-:W5:Y:S01]  /*4080*/  LDG.E.64 R20, desc[UR12][R26.64] ;  /* 0x0000000c1a147981 */ /* 0x000f62000c1e1b00 */
[----:B-1----:R-:W-:-:S04]  /*4090*/  VIADD R29, R6, 0x200 ;  /* 0x00000200061d7836 */ /* 0x002fc80000000000 */
[----:B------:R-:W-:Y:S01]  /*40a0*/  IMAD.WIDE.U32 R28, R29, 0x10, R16 ;  /* 0x000000101d1c7825 */ /* 0x000fe200078e0010 */
[----:B---3--:R-:W-:-:S06]  /*40b0*/  @P1 DSETP.GEU.AND P2, PT, R8, R12, PT ;  /* 0x0000000c0800122a */ /* 0x008fcc0003f4e000 */
[----:B--2---:R-:W-:Y:S02]  /*40c0*/  @P1 SEL R10, R10, R14, !P2 ;  /* 0x0000000e0a0a1207 */ /* 0x004fe40005000000 */
[----:B------:R-:W-:Y:S02]  /*40d0*/  @P1 SEL R11, R11, R15, !P2 ;  /* 0x0000000f0b0b1207 */ /* 0x000fe40005000000 */
[----:B------:R-:W-:Y:S02]  /*40e0*/  ISETP.NE.U32.AND P0, PT, R10, RZ, PT ;  /* 0x000000ff0a00720c */ /* 0x000fe40003f05070 */
[----:B------:R-:W-:Y:S02]  /*40f0*/  @P1 FSEL R12, R8, R12, !P2 ;  /* 0x0000000c080c1208 */ /* 0x000fe40005000000 */
[----:B------:R-:W-:Y:S02]  /*4100*/  ISETP.NE.AND.EX P0, PT, R11, RZ, PT, P0 ;  /* 0x000000ff0b00720c */ /* 0x000fe40003f05300 */
[----:B------:R-:W-:Y:S01]  /*4110*/  @P1 FSEL R13, R9, R13, !P2 ;  /* 0x0000000d090d1208 */ /* 0x000fe20005000000 */
[----:B------:R-:W-:-:S04]  /*4120*/  @P1 IMAD.MOV.U32 R8, RZ, RZ, R12 ;  /* 0x000000ffff081224 */ /* 0x000fc800078e000c */
[----:B------:R-:W-:Y:S02]  /*4130*/  @P1 IMAD.MOV.U32 R9, RZ, RZ, R13 ;  /* 0x000000ffff091224 */ /* 0x000fe400078e000d */
[----:B------:R-:W2:Y:S04]  /*4140*/  LDG.E.64 R12, desc[UR12][R28.64+0x8] ;  /* 0x0000080c1c0c7981 */ /* 0x000ea8000c1e1b00 */
[----:B----4-:R-:W-:-:S06]  /*4150*/  @P0 DSETP.GEU.AND P2, PT, R24, R8, PT ;  /* 0x000000081800022a */ /* 0x010fcc0003f4e000 */
[----:B-----5:R-:W-:Y:S02]  /*4160*/  @P0 SEL R18, R18, R10, !P2 ;  /* 0x0000000a12120207 */ /* 0x020fe40005000000 */
[----:B------:R-:W-:Y:S02]  /*4170*/  @P0 SEL R19, R19, R11, !P2 ;  /* 0x0000000b13130207 */ /* 0x000fe40005000000 */
[----:B------:R-:W3:Y:S01]  /*4180*/  LDG.E.64 R10, desc[UR12][R28.64] ;  /* 0x0000000c1c0a7981 */ /* 0x000ee2000c1e1b00 */
[----:B------:R-:W-:-:S04]  /*4190*/  VIADD R15, R6, 0x300 ;  /* 0x00000300060f7836 */ /* 0x000fc80000000000 */
[----:B------:R-:W-:-:S05]  /*41a0*/  IMAD.WIDE.U32 R14, R15, 0x10, R16 ;  /* 0x000000100f0e7825 */ /* 0x000fca00078e0010 */
[----:B------:R-:W4:Y:S01]  /*41b0*/  LDG.E.64 R26, desc[UR12][R14.64+0x8] ;  /* 0x0000080c0e1a7981 */ /* 0x000f22000c1e1b00 */
[----:B------:R-:W-:Y:S02]  /*41c0*/  @P0 FSEL R8, R24, R8, !P2 ;  /* 0x0000000818080208 */ /* 0x000fe40005000000 */
[----:B------:R-:W-:-:S03]  /*41d0*/  @P0 FSEL R9, R25, R9, !P2 ;  /* 0x0000000919090208 */ /* 0x000fc60005000000 */
[----:B------:R-:W-:Y:S02]  /*41e0*/  @P0 IMAD.MOV.U32 R24, RZ, RZ, R8 ;  /* 0x000000ffff180224 */ /* 0x000fe400078e0008 */
        /* <DEDUP_REMOVED lines=12> */
[----:B------:R-:W-:Y:S02]  /*42b0*/  @P1 IMAD.MOV.U32 R23, RZ, RZ, R25 ;  /* 0x000000ffff171224 */ /* 0x000fe400078e0019 */
[----:B------:R-:W-:Y:S02]  /*42c0*/  VIADD R0, R0, 0x8 ;  /* 0x0000000800007836 */ /* 0x000fe40000000000 */
[----:B------:R-:W-:Y:S02]  /*42d0*/  VIADD R7, R7, 0x800 ;  /* 0x0000080007077836 */ /* 0x000fe40000000000 */
[----:B------:R-:W-:Y:S01]  /*42e0*/  VIADD R6, R6, 0x800 ;  /* 0x0000080006067836 */ /* 0x000fe20000000000 */
[----:B--2---:R-:W-:-:S06]  /*42f0*/  @P0 DSETP.GEU.AND P2, PT, R12, R22, PT ;  /* 0x000000160c00022a */ /* 0x004fcc0003f4e000 */
[----:B---3--:R-:W-:Y:S02]  /*4300*/  @P0 SEL R10, R10, R20, !P2 ;  /* 0x000000140a0a0207 */ /* 0x008fe40005000000 */
[----:B------:R-:W-:Y:S02]  /*4310*/  @P0 SEL R11, R11, R21, !P2 ;  /* 0x000000150b0b0207 */ /* 0x000fe40005000000 */
[----:B------:R-:W-:Y:S02]  /*4320*/  ISETP.NE.U32.AND P1, PT, R10, RZ, PT ;  /* 0x000000ff0a00720c */ /* 0x000fe40003f25070 */
[----:B0-----:R-:W-:Y:S02]  /*4330*/  @P0 FSEL R14, R12, R22, !P2 ;  /* 0x000000160c0e0208 */ /* 0x001fe40005000000 */
[----:B------:R-:W-:Y:S02]  /*4340*/  ISETP.NE.AND.EX P1, PT, R11, RZ, PT, P1 ;  /* 0x000000ff0b00720c */ /* 0x000fe40003f25310 */
[----:B------:R-:W-:Y:S01]  /*4350*/  @P0 FSEL R23, R13, R23, !P2 ;  /* 0x000000170d170208 */ /* 0x000fe20005000000 */
[----:B------:R-:W-:Y:S01]  /*4360*/  @P0 IMAD.MOV.U32 R12, RZ, RZ, R14 ;  /* 0x000000ffff0c0224 */ /* 0x000fe200078e000e */
[----:B------:R-:W-:-:S03]  /*4370*/  ISETP.NE.AND P2, PT, R0, RZ, PT ;  /* 0x000000ff0000720c */ /* 0x000fc60003f45270 */
[----:B------:R-:W-:-:S06]  /*4380*/  @P0 IMAD.MOV.U32 R13, RZ, RZ, R23 ;  /* 0x000000ffff0d0224 */ /* 0x000fcc00078e0017 */
[----:B----4-:R-:W-:-:S06]  /*4390*/  @P1 DSETP.GEU.AND P0, PT, R26, R12, PT ;  /* 0x0000000c1a00122a */ /* 0x010fcc0003f0e000 */
[----:B------:R-:W-:Y:S02]  /*43a0*/  @P1 FSEL R12, R26, R12, !P0 ;  /* 0x0000000c1a0c1208 */ /* 0x000fe40004000000 */
[----:B------:R-:W-:Y:S02]  /*43b0*/  @P1 FSEL R13, R27, R13, !P0 ;  /* 0x0000000d1b0d1208 */ /* 0x000fe40004000000 */
[----:B-----5:R-:W-:Y:S01]  /*43c0*/  @P1 SEL R8, R8, R10, !P0 ;  /* 0x0000000a08081207 */ /* 0x020fe20004000000 */
[----:B------:R-:W-:Y:S01]  /*43d0*/  @P1 IMAD.MOV.U32 R26, RZ, RZ, R12 ;  /* 0x000000ffff1a1224 */ /* 0x000fe200078e000c */
[----:B------:R-:W-:Y:S01]  /*43e0*/  @P1 SEL R9, R9, R11, !P0 ;  /* 0x0000000b09091207 */ /* 0x000fe20004000000 */
[----:B------:R-:W-:Y:S01]  /*43f0*/  @P1 IMAD.MOV.U32 R27, RZ, RZ, R13 ;  /* 0x000000ffff1b1224 */ /* 0x000fe200078e000d */
[----:B------:R-:W-:Y:S06]  /*4400*/  @P2 BRA `(.L_x_341) ;  /* 0xfffffff800502947 */ /* 0x000fec000383ffff */
[----:B------:R-:W-:Y:S05]  /*4410*/  BSYNC.RECONVERGENT B3 ;  /* 0x0000000000037941 */ /* 0x000fea0003800200 */
.L_x_340:
[----:B------:R-:W-:Y:S02]  /*4420*/  VIADD R7, R7, 0xfffffc00 ;  /* 0xfffffc0007077836 */ /* 0x000fe40000000000 */
[----:B------:R-:W-:Y:S02]  /*4430*/  IMAD.MOV.U32 R10, RZ, RZ, R26 ;  /* 0x000000ffff0a7224 */ /* 0x000fe400078e001a */
[----:B------:R-:W-:Y:S02]  /*4440*/  IMAD.MOV.U32 R11, RZ, RZ, R27 ;  /* 0x000000ffff0b7224 */ /* 0x000fe400078e001b */
[----:B------:R-:W-:Y:S02]  /*4450*/  IMAD.MOV.U32 R12, RZ, RZ, R8 ;  /* 0x000000ffff0c7224 */ /* 0x000fe400078e0008 */
[----:B------:R-:W-:-:S07]  /*4460*/  IMAD.MOV.U32 R13, RZ, RZ, R9 ;  /* 0x000000ffff0d7224 */ /* 0x000fce00078e0009 */
.L_x_339:
[----:B------:R-:W-:Y:S05]  /*4470*/  BSYNC.RECONVERGENT B2 ;  /* 0x0000000000027941 */ /* 0x000fea0003800200 */
.L_x_338:
[----:B------:R-:W-:-:S13]  /*4480*/  ISETP.NE.AND P0, PT, R5, RZ, PT ;  /* 0x000000ff0500720c */ /* 0x000fda0003f05270 */
[----:B------:R-:W-:Y:S05]  /*4490*/  @!P0 BRA `(.L_x_337) ;  /* 0x0000000400c48947 */ /* 0x000fea0003800000 */
[----:B------:R-:W-:Y:S01]  /*44a0*/  ISETP.GE.U32.AND P0, PT, R5, 0x4, PT ;  /* 0x000000040500780c */ /* 0x000fe20003f06070 */
[----:B------:R-:W-:Y:S01]  /*44b0*/  BSSY.RECONVERGENT B2, `(.L_x_342) ;  /* 0x000003c000027945 */ /* 0x000fe20003800200 */
[----:B------:R-:W-:-:S11]  /*44c0*/  LOP3.LUT P2, R0, R4, 0x3, RZ, 0xc0, !PT ;  /* 0x0000000304007812 */ /* 0x000fd6000784c0ff */
[----:B------:R-:W-:Y:S05]  /*44d0*/  @!P0 BRA `(.L_x_343) ;  /* 0x0000000000e48947 */ /* 0x000fea0003800000 */
[----:B------:R-:W-:-:S04]  /*44e0*/  VIADD R11, R7, UR9 ;  /* 0x00000009070b7c36 */ /* 0x000fc80008000000 */
[----:B------:R-:W-:-:S05]  /*44f0*/  IMAD.WIDE.U32 R12, R11, 0x10, R16 ;  /* 0x000000100b0c7825 */ /* 0x000fca00078e0010 */
[----:B------:R-:W2:Y:S04]  /*4500*/  LDG.E.64 R22, desc[UR12][R12.64+0x8] ;  /* 0x0000080c0c167981 */ /* 0x000ea8000c1e1b00 */
[----:B------:R-:W3:Y:S01]  /*4510*/  LDG.E.64 R24, desc[UR12][R12.64] ;  /* 0x0000000c0c187981 */ /* 0x000ee2000c1e1b00 */
[----:B------:R-:W-:-:S04]  /*4520*/  VIADD R21, R11, 0x100 ;  /* 0x000001000b157836 */ /* 0x000fc80000000000 */
[----:B------:R-:W-:-:S05]  /*4530*/  IMAD.WIDE.U32 R20, R21, 0x10, R16 ;  /* 0x0000001015147825 */ /* 0x000fca00078e0010 */
[----:B------:R-:W4:Y:S04]  /*4540*/  LDG.E.64 R18, desc[UR12][R20.64+0x8] ;  /* 0x0000080c14127981 */ /* 0x000f28000c1e1b00 */
[----:B------:R-:W5:Y:S01]  /*4550*/  LDG.E.64 R20, desc[UR12][R20.64] ;  /* 0x0000000c14147981 */ /* 0x000f62000c1e1b00 */
[----:B------:R-:W-:-:S04]  /*4560*/  VIADD R15, R11, 0x200 ;  /* 0x000002000b0f7836 */ /* 0x000fc80000000000 */
[----:B------:R-:W-:-:S05]  /*4570*/  IMAD.WIDE.U32 R14, R15, 0x10, R16 ;  /* 0x000000100f0e7825 */ /* 0x000fca00078e0010 */
[----:B------:R-:W5:Y:S04]  /*4580*/  LDG.E.64 R4, desc[UR12][R14.64+0x8] ;  /* 0x0000080c0e047981 */ /* 0x000f68000c1e1b00 */
[----:B------:R-:W5:Y:S01]  /*4590*/  LDG.E.64 R14, desc[UR12][R14.64] ;  /* 0x0000000c0e0e7981 */ /* 0x000f62000c1e1b00 */
[----:B------:R-:W-:-:S04]  /*45a0*/  VIADD R29, R11, 0x300 ;  /* 0x000003000b1d7836 */ /* 0x000fc80000000000 */
[----:B------:R-:W-:-:S05]  /*45b0*/  IMAD.WIDE.U32 R28, R29, 0x10, R16 ;  /* 0x000000101d1c7825 */ /* 0x000fca00078e0010 */
[----:B------:R-:W5:Y:S04]  /*45c0*/  LDG.E.64 R10, desc[UR12][R28.64+0x8] ;  /* 0x0000080c1c0a7981 */ /* 0x000f68000c1e1b00 */
[----:B------:R-:W5:Y:S01]  /*45d0*/  LDG.E.64 R12, desc[UR12][R28.64] ;  /* 0x0000000c1c0c7981 */ /* 0x000f62000c1e1b00 */
[----:B------:R-:W-:Y:S01]  /*45e0*/  ISETP.NE.U32.AND P0, PT, R8, RZ, PT ;  /* 0x000000ff0800720c */ /* 0x000fe20003f05070 */
[----:B------:R-:W-:-:S03]  /*45f0*/  VIADD R7, R7, 0x400 ;  /* 0x0000040007077836 */ /* 0x000fc60000000000 */
        /* <DEDUP_REMOVED lines=34> */
[----:B------:R-:W-:Y:S02]  /*4820*/  @P1 IMAD.MOV.U32 R11, RZ, RZ, R5 ;  /* 0x000000ffff0b1224 */ /* 0x000fe400078e0005 */
[----:B------:R-:W-:Y:S02]  /*4830*/  IMAD.MOV.U32 R8, RZ, RZ, R12 ;  /* 0x000000ffff087224 */ /* 0x000fe400078e000c */
[----:B------:R-:W-:-:S02]  /*4840*/  IMAD.MOV.U32 R9, RZ, RZ, R13 ;  /* 0x000000ffff097224 */ /* 0x000fc400078e000d */
[----:B------:R-:W-:Y:S02]  /*4850*/  IMAD.MOV.U32 R26, RZ, RZ, R10 ;  /* 0x000000ffff1a7224 */ /* 0x000fe400078e000a */
[----:B------:R-:W-:-:S07]  /*4860*/  IMAD.MOV.U32 R27, RZ, RZ, R11 ;  /* 0x000000ffff1b7224 */ /* 0x000fce00078e000b */
.L_x_343:
[----:B------:R-:W-:Y:S05]  /*4870*/  BSYNC.RECONVERGENT B2 ;  /* 0x0000000000027941 */ /* 0x000fea0003800200 */
.L_x_342:
[----:B------:R-:W-:Y:S05]  /*4880*/  @!P2 BRA `(.L_x_337) ;  /* 0x0000000000c8a947 */ /* 0x000fea0003800000 */
[----:B------:R-:W-:Y:S01]  /*4890*/  ISETP.NE.AND P0, PT, R0, 0x1, PT ;  /* 0x000000010000780c */ /* 0x000fe20003f05270 */
[----:B------:R-:W-:Y:S01]  /*48a0*/  BSSY.RECONVERGENT B2, `(.L_x_344) ;  /* 0x0000022000027945 */ /* 0x000fe20003800200 */
[----:B------:R-:W-:-:S11]  /*48b0*/  LOP3.LUT P2, RZ, R3, 0x100, RZ, 0xc0, !PT ;  /* 0x0000010003ff7812 */ /* 0x000fd6000784c0ff */
        /* <DEDUP_REMOVED lines=22> */
[----:B------:R-:W-:Y:S02]  /*4a20*/  @P0 FSEL R0, R10, R4, !P1 ;  /* 0x000000040a000208 */ /* 0x000fe40004800000 */
[----:B------:R-:W-:Y:S02]  /*4a30*/  @P0 FSEL R5, R11, R5, !P1 ;  /* 0x000000050b050208 */ /* 0x000fe40004800000 */
[----:B-----5:R-:W-:Y:S01]  /*4a40*/  @P0 SEL R12, R12, R14, !P1 ;  /* 0x0000000e0c0c0207 */ /* 0x020fe20004800000 */
[----:B------:R-:W-:Y:S01]  /*4a50*/  @P0 IMAD.MOV.U32 R10, RZ, RZ, R0 ;  /* 0x000000ffff0a0224 */ /* 0x000fe200078e0000 */
[----:B------:R-:W-:Y:S01]  /*4a60*/  @P0 SEL R13, R13, R15, !P1 ;  /* 0x0000000f0d0d0207 */ /* 0x000fe20004800000 */
[----:B------:R-:W-:Y:S02]  /*4a70*/  @P0 IMAD.MOV.U32 R11, RZ, RZ, R5 ;  /* 0x000000ffff0b0224 */ /* 0x000fe400078e0005 */
[----:B------:R-:W-:Y:S02]  /*4a80*/  IMAD.MOV.U32 R8, RZ, RZ, R12 ;  /* 0x000000ffff087224 */ /* 0x000fe400078e000c */
[----:B------:R-:W-:-:S02]  /*4a90*/  IMAD.MOV.U32 R9, RZ, RZ, R13 ;  /* 0x000000ffff097224 */ /* 0x000fc400078e000d */
[----:B------:R-:W-:Y:S02]  /*4aa0*/  IMAD.MOV.U32 R26, RZ, RZ, R10 ;  /* 0x000000ffff1a7224 */ /* 0x000fe400078e000a */
[----:B------:R-:W-:-:S07]  /*4ab0*/  IMAD.MOV.U32 R27, RZ, RZ, R11 ;  /* 0x000000ffff1b7224 */ /* 0x000fce00078e000b */
.L_x_345:
[----:B------:R-:W-:Y:S05]  /*4ac0*/  BSYNC.RECONVERGENT B2 ;  /* 0x0000000000027941 */ /* 0x000fea0003800200 */
.L_x_344:
[----:B------:R-:W-:Y:S05]  /*4ad0*/  @P2 BRA `(.L_x_337) ;  /* 0x0000000000342947 */ /* 0x000fea0003800000 */
[----:B------:R-:W-:-:S04]  /*4ae0*/  VIADD R3, R7, UR9 ;  /* 0x0000000907037c36 */ /* 0x000fc80008000000 */
[----:B------:R-:W-:-:S05]  /*4af0*/  IMAD.WIDE.U32 R16, R3, 0x10, R16 ;  /* 0x0000001003107825 */ /* 0x000fca00078e0010 */
        /* <DEDUP_REMOVED lines=11> */
.L_x_337:
[----:B------:R-:W-:Y:S05]  /*4bb0*/  BSYNC.RECONVERGENT B1 ;  /* 0x0000000000017941 */ /* 0x000fea0003800200 */
.L_x_334:
        /* <DEDUP_REMOVED lines=27> */
.L_x_347:
[----:B------:R-:W-:Y:S05]  /*4d70*/  BSYNC.RECONVERGENT B1 ;  /* 0x0000000000017941 */ /* 0x000fea0003800200 */
.L_x_346:
        /* <DEDUP_REMOVED lines=24> */
.L_x_349:
[----:B------:R-:W-:Y:S05]  /*4f00*/  BSYNC.RECONVERGENT B1 ;  /* 0x0000000000017941 */ /* 0x000fea0003800200 */
.L_x_348:
[----:B0-----:R0:W0:Y:S01]  /*4f10*/  SHFL.DOWN PT, R15, R12, 0x4, 0x1f ;  /* 0x08801f000c0f7f89 */ /* 0x00102200000e0000 */
[----:B------:R-:W-:Y:S01]  /*4f20*/  BSSY.RECONVERGENT B1, `(.L_x_350) ;  /* 0x0000016000017945 */ /* 0x000fe20003800200 */
[----:B------:R-:W-:Y:S02]  /*4f30*/  IMAD.MOV.U32 R10, RZ, RZ, R12 ;  /* 0x000000ffff0a7224 */ /* 0x000fe400078e000c */
[----:B--2---:R2:W0:Y:S01]  /*4f40*/  SHFL.DOWN PT, R0, R13, 0x4, 0x1f ;  /* 0x08801f000d007f89 */ /* 0x00442200000e0000 */
[----:B-1----:R-:W-:Y:S02]  /*4f50*/  IMAD.MOV.U32 R11, RZ, RZ, R13 ;  /* 0x000000ffff0b7224 */ /* 0x002fe400078e000d */
[----:B------:R-:W-:Y:S01]  /*4f60*/  IMAD.MOV.U32 R4, RZ, RZ, R6 ;  /* 0x000000ffff047224 */ /* 0x000fe200078e0006 */
[----:B---3--:R2:W1:Y:S01]  /*4f70*/  SHFL.DOWN PT, R8, R6, 0x4, 0x1f ;  /* 0x08801f0006087f89 */ /* 0x00846200000e0000 */
[----:B------:R-:W-:-:S03]  /*4f80*/  IMAD.MOV.U32 R5, RZ, RZ, R7 ;  /* 0x000000ffff057224 */ /* 0x000fc600078e0007 */
[----:B----4-:R2:W3:Y:S01]  /*4f90*/  SHFL.DOWN PT, R9, R7, 0x4, 0x1f ;  /* 0x08801f0007097f89 */ /* 0x0104e200000e0000 */
[----:B------:R-:W-:Y:S05]  /*4fa0*/  @P1 BRA `(.L_x_351) ;  /* 0x0000000000341947 */ /* 0x000fea0003800000 */
[----:B------:R-:W-:Y:S01]  /*4fb0*/  ISETP.NE.U32.AND P0, PT, R12, RZ, PT ;  /* 0x000000ff0c00720c */ /* 0x000fe20003f05070 */
[----:B0-----:R-:W-:Y:S02]  /*4fc0*/  IMAD.MOV.U32 R11, RZ, RZ, R0 ;  /* 0x000000ffff0b7224 */ /* 0x001fe400078e0000 */
[----:B------:R-:W-:Y:S01]  /*4fd0*/  IMAD.MOV.U32 R10, RZ, RZ, R15 ;  /* 0x000000ffff0a7224 */ /* 0x000fe200078e000f */
[----:B------:R-:W-:Y:S01]  /*4fe0*/  ISETP.NE.AND.EX P0, PT, R13, RZ, PT, P0 ;  /* 0x000000ff0d00720c */ /* 0x000fe20003f05300 */
[----:B-1----:R-:W-:Y:S02]  /*4ff0*/  IMAD.MOV.U32 R4, RZ, RZ, R8 ;  /* 0x000000ffff047224 */ /* 0x002fe400078e0008 */
[----:B---3--:R-:W-:-:S10]  /*5000*/  IMAD.MOV.U32 R5, RZ, RZ, R9 ;  /* 0x000000ffff057224 */ /* 0x008fd400078e0009 */
[----:B------:R-:W-:-:S06]  /*5010*/  @P0 DSETP.GT.AND P1, PT, R6, R8, PT ;  /* 0x000000080600022a */ /* 0x000fcc0003f24000 */
[----:B------:R-:W-:Y:S02]  /*5020*/  @P0 SEL R11, R0, R13, P1 ;  /* 0x0000000d000b0207 */ /* 0x000fe40000800000 */
[----:B------:R-:W-:Y:S02]  /*5030*/  @P0 FSEL R0, R8, R6, P1 ;  /* 0x0000000608000208 */ /* 0x000fe40000800000 */
[----:B--2---:R-:W-:Y:S02]  /*5040*/  @P0 FSEL R7, R9, R7, P1 ;  /* 0x0000000709070208 */ /* 0x004fe40000800000 */
[----:B------:R-:W-:Y:S01]  /*5050*/  @P0 SEL R10, R15, R12, P1 ;  /* 0x0000000c0f0a0207 */ /* 0x000fe20000800000 */
[----:B------:R-:W-:Y:S02]  /*5060*/  @P0 IMAD.MOV.U32 R4, RZ, RZ, R0 ;  /* 0x000000ffff040224 */ /* 0x000fe400078e0000 */
[----:B------:R-:W-:-:S07]  /*5070*/  @P0 IMAD.MOV.U32 R5, RZ, RZ, R7 ;  /* 0x000000ffff050224 */ /* 0x000fce00078e0007 */
.L_x_351:
[----:B------:R-:W-:Y:S05]  /*5080*/  BSYNC.RECONVERGENT B1 ;  /* 0x0000000000017941 */ /* 0x000fea0003800200 */
.L_x_350:
[----:B--2---:R2:W4:Y:S01]  /*5090*/  SHFL.DOWN PT, R13, R10, 0x8, 0x1f ;  /* 0x09001f000a0d7f89 */ /* 0x00452200000e0000 */
[----:B------:R-:W-:Y:S01]  /*50a0*/  BSSY.RECONVERGENT B1, `(.L_x_352) ;  /* 0x0000016000017945 */ /* 0x000fe20003800200 */
[----:B-1----:R-:W-:Y:S02]  /*50b0*/  IMAD.MOV.U32 R8, RZ, RZ, R10 ;  /* 0x000000ffff087224 */ /* 0x002fe400078e000a */
[----:B0-----:R2:W0:Y:S01]  /*50c0*/  SHFL.DOWN PT, R0, R11, 0x8, 0x1f ;  /* 0x09001f000b007f89 */ /* 0x00142200000e0000 */
[----:B---3--:R-:W-:Y:S02]  /*50d0*/  IMAD.MOV.U32 R9, RZ, RZ, R11 ;  /* 0x000000ffff097224 */ /* 0x008fe400078e000b */
[----:B------:R-:W-:Y:S01]  /*50e0*/  IMAD.MOV.U32 R16, RZ, RZ, R4 ;  /* 0x000000ffff107224 */ /* 0x000fe200078e0004 */
[----:B------:R2:W1:Y:S01]  /*50f0*/  SHFL.DOWN PT, R6, R4, 0x8, 0x1f ;  /* 0x09001f0004067f89 */ /* 0x00046200000e0000 */
[----:B------:R-:W-:-:S03]  /*5100*/  IMAD.MOV.U32 R17, RZ, RZ, R5 ;  /* 0x000000ffff117224 */ /* 0x000fc600078e0005 */
[----:B------:R2:W3:Y:S01]  /*5110*/  SHFL.DOWN PT, R7, R5, 0x8, 0x1f ;  /* 0x09001f0005077f89 */ /* 0x0004e200000e0000 */
[----:B------:R-:W-:Y:S05]  /*5120*/  @P2 BRA `(.L_x_353) ;  /* 0x0000000000342947 */ /* 0x000fea0003800000 */
[----:B------:R-:W-:Y:S01]  /*5130*/  ISETP.NE.U32.AND P0, PT, R10, RZ, PT ;  /* 0x000000ff0a00720c */ /* 0x000fe20003f05070 */
[----:B0-----:R-:W-:Y:S02]  /*5140*/  IMAD.MOV.U32 R9, RZ, RZ, R0 ;  /* 0x000000ffff097224 */ /* 0x001fe400078e0000 */
[----:B----4-:R-:W-:Y:S01]  /*5150*/  IMAD.MOV.U32 R8, RZ, RZ, R13 ;  /* 0x000000ffff087224 */ /* 0x010fe200078e000d */
        /* <DEDUP_REMOVED lines=10> */
.L_x_353:
[----:B------:R-:W-:Y:S05]  /*5200*/  BSYNC.RECONVERGENT B1 ;  /* 0x0000000000017941 */ /* 0x000fea0003800200 */
.L_x_352:
[----:B------:R-:W-:Y:S01]  /*5210*/  ISETP.GT.AND P0, PT, R3, 0xf, PT ;  /* 0x0000000f0300780c */ /* 0x000fe20003f04270 */
[----:B--2---:R2:W0:Y:S01]  /*5220*/  SHFL.DOWN PT, R4, R16, 0x10, 0x1f ;  /* 0x0a001f0010047f89 */ /* 0x00442200000e0000 */
[----:B------:R-:W-:Y:S03]  /*5230*/  BSSY.RECONVERGENT B1, `(.L_x_354) ;  /* 0x000001b000017945 */ /* 0x000fe60003800200 */
[----:B------:R2:W0:Y:S04]  /*5240*/  SHFL.DOWN PT, R5, R17, 0x10, 0x1f ;  /* 0x0a001f0011057f89 */ /* 0x00042800000e0000 */
[----:B-1----:R2:W1:Y:S04]  /*5250*/  SHFL.DOWN PT, R6, R8, 0x10, 0x1f ;  /* 0x0a001f0008067f89 */ /* 0x00246800000e0000 */
[----:B---3--:R2:W3:Y:S01]  /*5260*/  SHFL.DOWN PT, R7, R9, 0x10, 0x1f ;  /* 0x0a001f0009077f89 */ /* 0x0084e200000e0000 */
[----:B------:R-:W-:Y:S05]  /*5270*/  @P0 BRA `(.L_x_355) ;  /* 0x0000000000580947 */ /* 0x000fea0003800000 */
[----:B------:R-:W-:Y:S02]  /*5280*/  ISETP.NE.AND P2, PT, R3, RZ, PT ;  /* 0x000000ff0300720c */ /* 0x000fe40003f45270 */
[----:B------:R-:W-:-:S04]  /*5290*/  ISETP.NE.U32.AND P0, PT, R8, RZ, PT ;  /* 0x000000ff0800720c */ /* 0x000fc80003f05070 */
[----:B------:R-:W-:-:S07]  /*52a0*/  ISETP.NE.AND.EX P0, PT, R9, RZ, PT, P0 ;  /* 0x000000ff0900720c */ /* 0x000fce0003f05300 */
[----:B------:R-:W5:Y:S01]  /*52b0*/  @!P2 S2R R10, SR_CgaCtaId ;  /* 0x00000000000aa919 */ /* 0x000f620000008800 */
[----:B------:R-:W-:Y:S02]  /*52c0*/  @!P2 MOV R3, 0x400 ;  /* 0x000004000003a802 */ /* 0x000fe40000000f00 */
[----:B0-----:R-:W-:-:S03]  /*52d0*/  @!P2 SHF.R.U32.HI R0, RZ, 0x1, R2 ;  /* 0x00000001ff00a819 */ /* 0x001fc60000011602 */
[----:B------:R-:W-:-:S06]  /*52e0*/  @P0 DSETP.GT.AND P1, PT, R16, R4, PT ;  /* 0x000000041000022a */ /* 0x000fcc0003f24000 */
[----:B-1----:R-:W-:Y:S02]  /*52f0*/  @P0 SEL R6, R6, R8, P1 ;  /* 0x0000000806060207 */ /* 0x002fe40000800000 */
[----:B---3--:R-:W-:-:S03]  /*5300*/  @P0 SEL R7, R7, R9, P1 ;  /* 0x0000000907070207 */ /* 0x008fc60000800000 */
[----:B--2---:R-:W-:Y:S02]  /*5310*/  IMAD.MOV.U32 R8, RZ, RZ, R6 ;  /* 0x000000ffff087224 */ /* 0x004fe400078e0006 */
[----:B------:R-:W-:Y:S01]  /*5320*/  IMAD.MOV.U32 R9, RZ, RZ, R7 ;  /* 0x000000ffff097224 */ /* 0x000fe200078e0007 */
[----:B-----5:R-:W-:Y:S02]  /*5330*/  @!P2 LEA R11, R10, R3, 0x18 ;  /* 0x000000030a0ba211 */ /* 0x020fe400078ec0ff */
[----:B------:R-:W-:Y:S02]  /*5340*/  @!P2 LOP3.LUT R10, R0, 0x1f0, RZ, 0xc0, !PT ;  /* 0x000001f0000aa812 */ /* 0x000fe400078ec0ff */
[----:B------:R-:W-:Y:S02]  /*5350*/  @P0 FSEL R0, R4, R16, P1 ;  /* 0x0000001004000208 */ /* 0x000fe40000800000 */
[----:B------:R-:W-:Y:S01]  /*5360*/  @P0 FSEL R3, R5, R17, P1 ;  /* 0x0000001105030208 */ /* 0x000fe20000800000 */
[----:B------:R-:W-:-:S02]  /*5370*/  @!P2 IMAD.IADD R11, R10, 0x1, R11 ;  /* 0x000000010a0ba824 */ /* 0x000fc400078e020b */
[----:B------:R-:W-:Y:S02]  /*5380*/  @P0 IMAD.MOV.U32 R4, RZ, RZ, R0 ;  /* 0x000000ffff040224 */ /* 0x000fe400078e0000 */
[----:B------:R-:W-:Y:S01]  /*5390*/  @P0 IMAD.MOV.U32 R5, RZ, RZ, R3 ;  /* 0x000000ffff050224 */ /* 0x000fe200078e0003 */
[----:B------:R0:W-:Y:S01]  /*53a0*/  @!P2 STS.64 [R11+0x8], R6 ;  /* 0x000008060b00a388 */ /* 0x0001e20000000a00 */
[----:B------:R-:W-:Y:S02]  /*53b0*/  IMAD.MOV.U32 R16, RZ, RZ, R4 ;  /* 0x000000ffff107224 */ /* 0x000fe400078e0004 */
[----:B------:R-:W-:Y:S01]  /*53c0*/  IMAD.MOV.U32 R17, RZ, RZ, R5 ;  /* 0x000000ffff117224 */ /* 0x000fe200078e0005 */
[----:B------:R0:W-:Y:S06]  /*53d0*/  @!P2 STS.64 [R11+0x10], R4 ;  /* 0x000010040b00a388 */ /* 0x0001ec0000000a00 */
.L_x_355:
[----:B------:R-:W-:Y:S05]  /*53e0*/  BSYNC.RECONVERGENT B1 ;  /* 0x0000000000017941 */ /* 0x000fea0003800200 */
.L_x_354:
[----:B------:R-:W-:Y:S01]  /*53f0*/  BAR.SYNC.DEFER_BLOCKING 0x0 ;  /* 0x0000000000007b1d */ /* 0x000fe20000010000 */
[----:B------:R-:W-:-:S13]  /*5400*/  ISETP.NE.AND P0, PT, R2, RZ, PT ;  /* 0x000000ff0200720c */ /* 0x000fda0003f05270 */
[----:B------:R-:W-:Y:S05]  /*5410*/  @P0 BRA `(.L_x_321) ;  /* 0x0000000800080947 */ /* 0x000fea0003800000 */
[----:B------:R-:W5:Y:S01]  /*5420*/  S2R R3, SR_CgaCtaId ;  /* 0x0000000000037919 */ /* 0x000f620000008800 */
[----:B0-----:R-:W-:Y:S01]  /*5430*/  MOV R0, 0x400 ;  /* 0x0000040000007802 */ /* 0x001fe20000000f00 */
[----:B------:R-:W-:Y:S01]  /*5440*/  BSSY.RECONVERGENT B1, `(.L_x_356) ;  /* 0x0000016000017945 */ /* 0x000fe20003800200 */
[----:B------:R-:W-:-:S04]  /*5450*/  ISETP.NE.U32.AND P0, PT, R8, RZ, PT ;  /* 0x000000ff0800720c */ /* 0x000fc80003f05070 */
[----:B------:R-:W-:Y:S02]  /*5460*/  ISETP.NE.AND.EX P0, PT, R9, RZ, PT, P0 ;  /* 0x000000ff0900720c */ /* 0x000fe40003f05300 */
[----:B-----5:R-:W-:-:S05]  /*5470*/  LEA R0, R3, R0, 0x18 ;  /* 0x0000000003007211 */ /* 0x020fca00078ec0ff */
[----:B------:R-:W0:Y:S04]  /*5480*/  LDS.64 R10, [R0+0x18] ;  /* 0x00001800000a7984 */ /* 0x000e280000000a00 */
[----:B----4-:R-:W4:Y:S04]  /*5490*/  LDS.128 R12, [R0+0x20] ;  /* 0x00002000000c7984 */ /* 0x010f280000000c00 */
[----:B------:R0:W2:Y:S04]  /*54a0*/  LDS.128 R20, [R0+0x30] ;  /* 0x0000300000147984 */ /* 0x0000a80000000c00 */
[----:B-1-3--:R1:W3:Y:S01]  /*54b0*/  LDS.128 R4, [R0+0x40] ;  /* 0x0000400000047984 */ /* 0x00a2e20000000c00 */
[----:B0-----:R-:W-:-:S02]  /*54c0*/  IMAD.MOV.U32 R2, RZ, RZ, R10 ;  /* 0x000000ffff027224 */ /* 0x001fc400078e000a */
[----:B------:R-:W-:Y:S02]  /*54d0*/  IMAD.MOV.U32 R3, RZ, RZ, R11 ;  /* 0x000000ffff037224 */ /* 0x000fe400078e000b */
[----:B----4-:R-:W-:Y:S02]  /*54e0*/  IMAD.MOV.U32 R18, RZ, RZ, R12 ;  /* 0x000000ffff127224 */ /* 0x010fe400078e000c */
[----:B------:R-:W-:Y:S01]  /*54f0*/  IMAD.MOV.U32 R19, RZ, RZ, R13 ;  /* 0x000000ffff137224 */ /* 0x000fe200078e000d */
[----:B-1----:R-:W-:Y:S06]  /*5500*/  @!P0 BRA `(.L_x_357) ;  /* 0x0000000000248947 */ /* 0x002fec0003800000 */
        /* <DEDUP_REMOVED lines=9> */
.L_x_357:
[----:B------:R-:W-:Y:S05]  /*55a0*/  BSYNC.RECONVERGENT B1 ;  /* 0x0000000000017941 */ /* 0x000fea0003800200 */
.L_x_356:
[----:B--2---:R0:W1:Y:S01]  /*55b0*/  LDS.128 R8, [R0+0x50] ;  /* 0x0000500000087984 */ /* 0x0040620000000c00 */
[----:B------:R-:W-:Y:S01]  /*55c0*/  ISETP.NE.U32.AND P0, PT, R2, RZ, PT ;  /* 0x000000ff0200720c */ /* 0x000fe20003f05070 */
[----:B------:R-:W-:Y:S01]  /*55d0*/  BSSY.RECONVERGENT B1, `(.L_x_358) ;  /* 0x0000010000017945 */ /* 0x000fe20003800200 */
[----:B------:R-:W-:Y:S02]  /*55e0*/  IMAD.MOV.U32 R16, RZ, RZ, R14 ;  /* 0x000000ffff107224 */ /* 0x000fe400078e000e */
[----:B------:R-:W-:Y:S01]  /*55f0*/  ISETP.NE.AND.EX P0, PT, R3, RZ, PT, P0 ;  /* 0x000000ff0300720c */ /* 0x000fe20003f05300 */
[----:B------:R-:W-:Y:S02]  /*5600*/  IMAD.MOV.U32 R17, RZ, RZ, R15 ;  /* 0x000000ffff117224 */ /* 0x000fe400078e000f */
[----:B------:R-:W-:Y:S02]  /*5610*/  IMAD.MOV.U32 R24, RZ, RZ, R20 ;  /* 0x000000ffff187224 */ /* 0x000fe400078e0014 */
        /* <DEDUP_REMOVED lines=11> */
.L_x_359:
[----:B------:R-:W-:Y:S05]  /*56d0*/  BSYNC.RECONVERGENT B1 ;  /* 0x0000000000017941 */ /* 0x000fea0003800200 */
.L_x_358:
[----:B------:R0:W2:Y:S01]  /*56e0*/  LDS.128 R12, [R0+0x60] ;  /* 0x00006000000c7984 */ /* 0x0000a20000000c00 */
        /* <DEDUP_REMOVED lines=17> */
.L_x_361:
[----:B------:R-:W-:Y:S05]  /*5800*/  BSYNC.RECONVERGENT B1 ;  /* 0x0000000000017941 */ /* 0x000fea0003800200 */
.L_x_360:
        /* <DEDUP_REMOVED lines=19> */
.L_x_363:
[----:B------:R-:W-:Y:S05]  /*5940*/  BSYNC.RECONVERGENT B1 ;  /* 0x0000000000017941 */ /* 0x000fea0003800200 */
.L_x_362:
        /* <DEDUP_REMOVED lines=17> */
.L_x_365:
[----:B------:R-:W-:Y:S05]  /*5a60*/  BSYNC.RECONVERGENT B1 ;  /* 0x0000000000017941 */ /* 0x000fea0003800200 */
.L_x_364:
        /* <DEDUP_REMOVED lines=17> */
.L_x_367:
[----:B------:R-:W-:Y:S05]  /*5b80*/  BSYNC.RECONVERGENT B1 ;  /* 0x0000000000017941 */ /* 0x000fea0003800200 */
.L_x_366:
        /* <DEDUP_REMOVED lines=11> */
.L_x_321:
[----:B------:R-:W-:Y:S05]  /*5c40*/  BSYNC.RECONVERGENT B0 ;  /* 0x0000000000007941 */ /* 0x000fea0003800200 */
.L_x_295:
[----:B0-----:R-:W0:Y:S02]  /*5c50*/  S2R R0, SR_TID.X ;  /* 0x0000000000007919 */ /* 0x001e240000002100 */
[----:B0-----:R-:W-:-:S13]  /*5c60*/  ISETP.NE.AND P0, PT, R0, RZ, PT ;  /* 0x000000ff0000720c */ /* 0x001fda0003f05270 */
[----:B------:R-:W-:Y:S05]  /*5c70*/  @P0 EXIT ;  /* 0x000000000000094d */ /* 0x000fea0003800000 */
[----:B------:R-:W0:Y:S02]  /*5c80*/  LDCU.64 UR4, c[0x0][0x388] ;  /* 0x00007100ff0477ac */ /* 0x000e240008000a00 */
[----:B0-----:R-:W-:-:S06]  /*5c90*/  UIMAD.WIDE.U32 UR4, UR14, 0x10, UR4 ;  /* 0x000000100e0478a5 */ /* 0x001fcc000f8e0004 */
[----:B---3--:R-:W-:Y:S02]  /*5ca0*/  IMAD.U32 R2, RZ, RZ, UR4 ;  /* 0x00000004ff027e24 */ /* 0x008fe4000f8e00ff */
[----:B-1----:R-:W-:Y:S02]  /*5cb0*/  IMAD.U32 R3, RZ, RZ, UR5 ;  /* 0x00000005ff037e24 */ /* 0x002fe4000f8e00ff */
[----:B------:R-:W-:Y:S02]  /*5cc0*/  IMAD.U32 R4, RZ, RZ, UR4 ;  /* 0x00000004ff047e24 */ /* 0x000fe4000f8e00ff */
[----:B------:R-:W-:Y:S01]  /*5cd0*/  IMAD.U32 R5, RZ, RZ, UR5 ;  /* 0x00000005ff057e24 */ /* 0x000fe2000f8e00ff */
[----:B------:R-:W-:Y:S04]  /*5ce0*/  STG.E.64 desc[UR12][R2.64], R8 ;  /* 0x0000000802007986 */ /* 0x000fe8000c101b0c */
[----:B------:R-:W-:Y:S01]  /*5cf0*/  STG.E.64 desc[UR12][R4.64+0x8], R16 ;  /* 0x0000081004007986 */ /* 0x000fe2000c101b0c */
[----:B------:R-:W-:Y:S05]  /*5d00*/  EXIT ;  /* 0x000000000000794d */ /* 0x000fea0003800000 */
.L_x_368:
        /* <DEDUP_REMOVED lines=15> */
.L_x_1370:


//--------------------- .text._ZN3cub18CUB_300001_SM_10006detail6reduce28DeviceReduceSingleTileKernelINS2_10policy_hubI10DEInstancejN21DifferentialEvolution14determine_bestEE10Policy1000EN6thrust24THRUST_300001_SM_1000_NS6detail15normal_iteratorINSB_10device_ptrIS5_EEEEPS5_jS7_S5_S5_N4cuda3std3__410__identityEEEvT0_T1_T2_T3_T4_T6_ --------------------------
	.section	.text._ZN3cub18CUB_300001_SM_10006detail6reduce28DeviceReduceSingleTileKernelINS2_10policy_hubI10DEInstancejN21DifferentialEvolution14determine_bestEE10Policy1000EN6thrust24THRUST_300001_SM_1000_NS6detail15normal_iteratorINSB_10device_ptrIS5_EEEEPS5_jS7_S5_S5_N4cuda3std3__410__identityEEEvT0_T1_T2_T3_T4_T6_,"ax",@progbits
	.align	128
        .global         _ZN3cub18CUB_300001_SM_10006detail6reduce28DeviceReduceSingleTileKernelINS2_10policy_hubI10DEInstancejN21DifferentialEvolution14determine_bestEE10Policy1000EN6thrust24THRUST_300001_SM_1000_NS6detail15normal_iteratorINSB_10device_ptrIS5_EEEEPS5_jS7_S5_S5_N4cuda3std3__410__identityEEEvT0_T1_T2_T3_T4_T6_
        .type           _ZN3cub18CUB_300001_SM_10006detail6reduce28DeviceReduceSingleTileKernelINS2_10policy_hubI10DEInstancejN21DifferentialEvolution14determine_bestEE10Policy1000EN6thrust24THRUST_300001_SM_1000_NS6detail15normal_iteratorINSB_10device_ptrIS5_EEEEPS5_jS7_S5_S5_N4cuda3std3__410__identityEEEvT0_T1_T2_T3_T4_T6_,@function
        .size           _ZN3cub18CUB_300001_SM_10006detail6reduce28DeviceReduceSingleTileKernelINS2_10policy_hubI10DEInstancejN21DifferentialEvolution14determine_bestEE10Policy1000EN6thrust24THRUST_300001_SM_1000_NS6detail15normal_iteratorINSB_10device_ptrIS5_EEEEPS5_jS7_S5_S5_N4cuda3std3__410__identityEEEvT0_T1_T2_T3_T4_T6_,(.L_x_1371 - _ZN3cub18CUB_300001_SM_10006detail6reduce28DeviceReduceSingleTileKernelINS2_10policy_hubI10DEInstancejN21DifferentialEvolution14determine_bestEE10Policy1000EN6thrust24THRUST_300001_SM_1000_NS6detail15normal_iteratorINSB_10device_ptrIS5_EEEEPS5_jS7_S5_S5_N4cuda3std3__410__identityEEEvT0_T1_T2_T3_T4_T6_)
        .other          _ZN3cub18CUB_300001_SM_10006detail6reduce28DeviceReduceSingleTileKernelINS2_10policy_hubI10DEInstancejN21DifferentialEvolution14determine_bestEE10Policy1000EN6thrust24THRUST_300001_SM_1000_NS6detail15normal_iteratorINSB_10device_ptrIS5_EEEEPS5_jS7_S5_S5_N4cuda3std3__410__identityEEEvT0_T1_T2_T3_T4_T6_,@"STO_CUDA_ENTRY STV_DEFAULT"
_ZN3cub18CUB_300001_SM_10006detail6reduce28DeviceReduceSingleTileKernelINS2_10policy_hubI10DEInstancejN21DifferentialEvolution14determine_bestEE10Policy1000EN6thrust24THRUST_300001_SM_1000_NS6detail15normal_iteratorINSB_10device_ptrIS5_EEEEPS5_jS7_S5_S5_N4cuda3std3__410__identityEEEvT0_T1_T2_T3_T4_T6_:
.text._ZN3cub18CUB_300001_SM_10006detail6reduce28DeviceReduceSingleTileKernelINS2_10policy_hubI10DEInstancejN21DifferentialEvolution14determine_bestEE10Policy1000EN6thrust24THRUST_300001_SM_1000_NS6detail15normal_iteratorINSB_10device_ptrIS5_EEEEPS5_jS7_S5_S5_N4cuda3std3__410__identityEEEvT0_T1_T2_T3_T4_T6_:
        /* <DEDUP_REMOVED lines=15> */
.L_x_369:
[----:B------:R-:W-:Y:S01]  /*00f0*/  ISETP.GT.U32.AND P0, PT, R0, 0x3ff, PT ;  /* 0x000003ff0000780c */ /* 0x000fe20003f04070 */
[----:B------:R-:W-:-:S12]  /*0100*/  BSSY.RECONVERGENT B0, `(.L_x_370) ;  /* 0x0000563000007945 */ /* 0x000fd80003800200 */
        /* <DEDUP_REMOVED lines=14> */
.L_x_373:
[----:B------:R-:W-:Y:S05]  /*01f0*/  BSYNC.RECONVERGENT B1 ;  /* 0x0000000000017941 */ /* 0x000fea0003800200 */
.L_x_372:
        /* <DEDUP_REMOVED lines=17> */
.L_x_378:
        /* <DEDUP_REMOVED lines=150> */
.L_x_377:
[----:B------:R-:W-:Y:S05]  /*0c70*/  BSYNC.RECONVERGENT B2 ;  /* 0x0000000000027941 */ /* 0x000fea0003800200 */
.L_x_376:
        /* <DEDUP_REMOVED lines=81> */
.L_x_380:
[----:B------:R-:W-:Y:S05]  /*1190*/  BSYNC.RECONVERGENT B2 ;  /* 0x0000000000027941 */ /* 0x000fea0003800200 */
.L_x_379:
        /* <DEDUP_REMOVED lines=45> */
.L_x_382:
[----:B------:R-:W-:Y:S05]  /*1470*/  BSYNC.RECONVERGENT B2 ;  /* 0x0000000000027941 */ /* 0x000fea0003800200 */
.L_x_381:
[----:B------:R-:W-:Y:S05]  /*1480*/  @!P2 BRA `(.L_x_375) ;  /* 0x000000000054a947 */ /* 0x000fea0003800000 */
[----:B------:R-:W0:Y:S01]  /*1490*/  LDC.64 R8, c[0x0][0x380] ;  /* 0x0000e000ff087b82 */ /* 0x000e220000000a00 */
[----:B------:R-:W-:Y:S02]  /*14a0*/  IMAD.MOV R2, RZ, RZ, -R2 ;  /* 0x000000ffff027224 */ /* 0x000fe400078e0a02 */
[----:B0-----:R-:W-:-:S03]  /*14b0*/  IMAD.WIDE.U32 R8, R75, 0x10, R8 ;  /* 0x000000104b087825 */ /* 0x001fc600078e0008 */
[----:B------:R-:W-:-:S05]  /*14c0*/  IADD3 R14, P0, PT, R8, 0x8, RZ ;  /* 0x00000008080e7810 */ /* 0x000fca0007f1e0ff */
[----:B------:R-:W-:-:S08]  /*14d0*/  IMAD.X R15, RZ, RZ, R9, P0 ;  /* 0x000000ffff0f7224 */ /* 0x000fd000000e0609 */
.L_x_383:
[----:B------:R-:W-:Y:S02]  /*14e0*/  IMAD.MOV.U32 R12, RZ, RZ, R14 ;  /* 0x000000ffff0c7224 */ /* 0x000fe400078e000e */
[----:B------:R-:W-:-:S05]  /*14f0*/  IMAD.MOV.U32 R13, RZ, RZ, R15 ;  /* 0x000000ffff0d7224 */ /* 0x000fca00078e000f */
[----:B------:R-:W2:Y:S04]  /*1500*/  LDG.E.64 R10, desc[UR6][R12.64] ;  /* 0x000000060c0a7981 */ /* 0x000ea8000c1e1b00 */
[----:B------:R-:W3:Y:S01]  /*1510*/  LDG.E.64 R8, desc[UR6][R12.64+-0x8] ;  /* 0xfffff8060c087981 */ /* 0x000ee2000c1e1b00 */
[----:B-----5:R-:W-:Y:S01]  /*1520*/  ISETP.EQ.U32.AND P1, PT, R4, RZ, PT ;  /* 0x000000ff0400720c */ /* 0x020fe20003f22070 */
[----:B------:R-:W-:Y:S01]  /*1530*/  VIADD R2, R2, 0x1 ;  /* 0x0000000102027836 */ /* 0x000fe20000000000 */
[----:B------:R-:W-:-:S05]  /*1540*/  IADD3 R14, P2, PT, R12, 0x1000, RZ ;  /* 0x000010000c0e7810 */ /* 0x000fca0007f5e0ff */
[----:B------:R-:W-:Y:S01]  /*1550*/  IMAD.X R15, RZ, RZ, R13, P2 ;  /* 0x000000ffff0f7224 */ /* 0x000fe200010e060d */
        /* <DEDUP_REMOVED lines=8> */
.L_x_375:
[----:B------:R-:W-:Y:S05]  /*15e0*/  BSYNC.RECONVERGENT B1 ;  /* 0x0000000000017941 */ /* 0x000fea0003800200 */
.L_x_374:
[----:B------:R-:W-:-:S13]  /*15f0*/  ISETP.GE.U32.AND P0, PT, R0, 0x100, PT ;  /* 0x000001000000780c */ /* 0x000fda0003f06070 */
        /* <DEDUP_REMOVED lines=28> */
.L_x_386:
[----:B------:R-:W-:Y:S05]  /*17c0*/  BSYNC.RECONVERGENT B1 ;  /* 0x0000000000017941 */ /* 0x000fea0003800200 */
.L_x_385:
        /* <DEDUP_REMOVED lines=24> */
.L_x_388:
[----:B------:R-:W-:Y:S05]  /*1950*/  BSYNC.RECONVERGENT B1 ;  /* 0x0000000000017941 */ /* 0x000fea0003800200 */
.L_x_387:
        /* <DEDUP_REMOVED lines=12> */
[----:B-1----:R-:W-:Y:S02]  /*1a20*/  IMAD.MOV.U32 R12, RZ, RZ, R11 ;  /* 0x000000ffff0c7224 */ /* 0x002fe400078e000b */
[----:B0-----:R-:W-:Y:S01]  /*1a30*/  IMAD.MOV.U32 R13, RZ, RZ, R15 ;  /* 0x000000ffff0d7224 */ /* 0x001fe200078e000f */
[----:B------:R-:W-:Y:S01]  /*1a40*/  ISETP.NE.AND.EX P0, PT, R10, RZ, PT, P0 ;  /* 0x000000ff0a00720c */ /* 0x000fe20003f05300 */
[----:B------:R-:W-:Y:S02]  /*1a50*/  IMAD.MOV.U32 R8, RZ, RZ, R6 ;  /* 0x000000ffff087224 */ /* 0x000fe400078e0006 */
[----:B----4-:R-:W-:-:S10]  /*1a60*/  IMAD.MOV.U32 R9, RZ, RZ, R7 ;  /* 0x000000ffff097224 */ /* 0x010fd400078e0007 */
[----:B------:R-:W-:-:S06]  /*1a70*/  @P0 DSETP.GT.AND P1, PT, R4, R6, PT ;  /* 0x000000060400022a */ /* 0x000fcc0003f24000 */
[----:B--2---:R-:W-:Y:S02]  /*1a80*/  @P0 FSEL R0, R6, R4, P1 ;  /* 0x0000000406000208 */ /* 0x004fe40000800000 */
[----:B---3--:R-:W-:Y:S02]  /*1a90*/  @P0 FSEL R5, R7, R5, P1 ;  /* 0x0000000507050208 */ /* 0x008fe40000800000 */
[----:B------:R-:W-:Y:S01]  /*1aa0*/  @P0 SEL R12, R11, R2, P1 ;  /* 0x000000020b0c0207 */ /* 0x000fe20000800000 */
[----:B------:R-:W-:Y:S01]  /*1ab0*/  @P0 IMAD.MOV.U32 R8, RZ, RZ, R0 ;  /* 0x000000ffff080224 */ /* 0x000fe200078e0000 */
[----:B------:R-:W-:Y:S01]  /*1ac0*/  @P0 SEL R13, R15, R10, P1 ;  /* 0x0000000a0f0d0207 */ /* 0x000fe20000800000 */
[----:B------:R-:W-:-:S07]  /*1ad0*/  @P0 IMAD.MOV.U32 R9, RZ, RZ, R5 ;  /* 0x000000ffff090224 */ /* 0x000fce00078e0005 */
.L_x_390:
[----:B------:R-:W-:Y:S05]  /*1ae0*/  BSYNC.RECONVERGENT B1 ;  /* 0x0000000000017941 */ /* 0x000fea0003800200 */
.L_x_389:
[----:B0-----:R0:W0:Y:S01]  /*1af0*/  SHFL.DOWN PT, R15, R12, 0x8, 0x1f ;  /* 0x09001f000c0f7f89 */ /* 0x00102200000e0000 */
[----:B------:R-:W-:Y:S01]  /*1b00*/  BSSY.RECONVERGENT B1, `(.L_x_391) ;  /* 0x0000016000017945 */ /* 0x000fe20003800200 */
[----:B-1----:R-:W-:Y:S02]  /*1b10*/  IMAD.MOV.U32 R2, RZ, RZ, R12 ;  /* 0x000000ffff027224 */ /* 0x002fe400078e000c */
        /* <DEDUP_REMOVED lines=8> */
[----:B--2---:R-:W-:Y:S02]  /*1ba0*/  IMAD.MOV.U32 R7, RZ, RZ, R0 ;  /* 0x000000ffff077224 */ /* 0x004fe400078e0000 */
[----:B0-----:R-:W-:Y:S01]  /*1bb0*/  IMAD.MOV.U32 R2, RZ, RZ, R15 ;  /* 0x000000ffff027224 */ /* 0x001fe200078e000f */
[----:B------:R-:W-:Y:S01]  /*1bc0*/  ISETP.NE.AND.EX P0, PT, R13, RZ, PT, P0 ;  /* 0x000000ff0d00720c */ /* 0x000fe20003f05300 */
[----:B---3--:R-:W-:Y:S02]  /*1bd0*/  IMAD.MOV.U32 R4, RZ, RZ, R10 ;  /* 0x000000ffff047224 */ /* 0x008fe400078e000a */
[----:B----4-:R-:W-:-:S10]  /*1be0*/  IMAD.MOV.U32 R5, RZ, RZ, R11 ;  /* 0x000000ffff057224 */ /* 0x010fd400078e000b */
[----:B------:R-:W-:-:S06]  /*1bf0*/  @P0 DSETP.GT.AND P1, PT, R8, R10, PT ;  /* 0x0000000a0800022a */ /* 0x000fcc0003f24000 */
[----:B------:R-:W-:Y:S02]  /*1c00*/  @P0 SEL R7, R0, R13, P1 ;  /* 0x0000000d00070207 */ /* 0x000fe40000800000 */
[----:B------:R-:W-:Y:S02]  /*1c10*/  @P0 FSEL R0, R10, R8, P1 ;  /* 0x000000080a000208 */ /* 0x000fe40000800000 */
[----:B-1----:R-:W-:Y:S02]  /*1c20*/  @P0 FSEL R9, R11, R9, P1 ;  /* 0x000000090b090208 */ /* 0x002fe40000800000 */
[----:B------:R-:W-:Y:S01]  /*1c30*/  @P0 SEL R2, R15, R12, P1 ;  /* 0x0000000c0f020207 */ /* 0x000fe20000800000 */
[----:B------:R-:W-:Y:S02]  /*1c40*/  @P0 IMAD.MOV.U32 R4, RZ, RZ, R0 ;  /* 0x000000ffff040224 */ /* 0x000fe400078e0000 */
[----:B------:R-:W-:-:S07]  /*1c50*/  @P0 IMAD.MOV.U32 R5, RZ, RZ, R9 ;  /* 0x000000ffff050224 */ /* 0x000fce00078e0009 */
.L_x_392:
[----:B------:R-:W-:Y:S05]  /*1c60*/  BSYNC.RECONVERGENT B1 ;  /* 0x0000000000017941 */ /* 0x000fea0003800200 */
.L_x_391:
[----:B----4-:R4:W0:Y:S01]  /*1c70*/  SHFL.DOWN PT, R11, R2, 0x10, 0x1f ;  /* 0x0a001f00020b7f89 */ /* 0x01082200000e0000 */
[----:B------:R-:W-:Y:S03]  /*1c80*/  BSSY.RECONVERGENT B1, `(.L_x_393) ;  /* 0x0000017000017945 */ /* 0x000fe60003800200 */
[----:B--2---:R4:W2:Y:S04]  /*1c90*/  SHFL.DOWN PT, R0, R7, 0x10, 0x1f ;  /* 0x0a001f0007007f89 */ /* 0x0048a800000e0000 */
[----:B-1----:R4:W1:Y:S04]  /*1ca0*/  SHFL.DOWN PT, R8, R4, 0x10, 0x1f ;  /* 0x0a001f0004087f89 */ /* 0x00286800000e0000 */
[----:B------:R4:W0:Y:S01]  /*1cb0*/  SHFL.DOWN PT, R9, R5, 0x10, 0x1f ;  /* 0x0a001f0005097f89 */ /* 0x00082200000e0000 */
[----:B------:R-:W-:Y:S05]  /*1cc0*/  @P3 BRA `(.L_x_394) ;  /* 0x0000000000483947 */ /* 0x000fea0003800000 */
[----:B01----:R-:W-:Y:S01]  /*1cd0*/  DSETP.GT.AND P0, PT, R4, R8, PT ;  /* 0x000000080400722a */ /* 0x003fe20003f04000 */
[----:B------:R-:W-:-:S05]  /*1ce0*/  ISETP.EQ.U32.AND P1, PT, R2, RZ, PT ;  /* 0x000000ff0200720c */ /* 0x000fca0003f22070 */
[----:B------:R-:W-:Y:S02]  /*1cf0*/  ISETP.EQ.OR.EX P0, PT, R7, RZ, P0, P1 ;  /* 0x000000ff0700720c */ /* 0x000fe40000702710 */
[----:B------:R-:W-:Y:S02]  /*1d00*/  ISETP.NE.AND P1, PT, R14, RZ, PT ;  /* 0x000000ff0e00720c */ /* 0x000fe40003f25270 */
[----:B----4-:R-:W-:Y:S02]  /*1d10*/  FSEL R4, R8, R4, P0 ;  /* 0x0000000408047208 */ /* 0x010fe40000000000 */
[----:B------:R-:W-:Y:S02]  /*1d20*/  FSEL R5, R9, R5, P0 ;  /* 0x0000000509057208 */ /* 0x000fe40000000000 */
[----:B------:R-:W-:Y:S02]  /*1d30*/  SEL R2, R11, R2, P0 ;  /* 0x000000020b027207 */ /* 0x000fe40000000000 */
[----:B--2---:R-:W-:-:S05]  /*1d40*/  SEL R7, R0, R7, P0 ;  /* 0x0000000700077207 */ /* 0x004fca0000000000 */
[----:B------:R-:W-:Y:S05]  /*1d50*/  @P1 BRA `(.L_x_394) ;  /* 0x0000000000241947 */ /* 0x000fea0003800000 */
[----:B------:R-:W0:Y:S01]  /*1d60*/  S2R R9, SR_CgaCtaId ;  /* 0x0000000000097919 */ /* 0x000e220000008800 */
[----:B------:R-:W-:Y:S02]  /*1d70*/  MOV R6, 0x400 ;  /* 0x0000040000067802 */ /* 0x000fe40000000f00 */
[----:B------:R-:W-:-:S04]  /*1d80*/  SHF.R.U32.HI R0, RZ, 0x1, R3 ;  /* 0x00000001ff007819 */ /* 0x000fc80000011603 */
[----:B------:R-:W-:Y:S02]  /*1d90*/  LOP3.LUT R0, R0, 0x1f0, RZ, 0xc0, !PT ;  /* 0x000001f000007812 */ /* 0x000fe400078ec0ff */
[----:B0-----:R-:W-:Y:S01]  /*1da0*/  LEA R9, R9, R6, 0x18 ;  /* 0x0000000609097211 */ /* 0x001fe200078ec0ff */
[----:B------:R-:W-:-:S04]  /*1db0*/  IMAD.MOV.U32 R6, RZ, RZ, R2 ;  /* 0x000000ffff067224 */ /* 0x000fc800078e0002 */
[----:B------:R-:W-:-:S05]  /*1dc0*/  IMAD.IADD R9, R0, 0x1, R9 ;  /* 0x0000000100097824 */ /* 0x000fca00078e0209 */
[----:B------:R0:W-:Y:S04]  /*1dd0*/  STS.64 [R9+0x8], R6 ;  /* 0x0000080609007388 */ /* 0x0001e80000000a00 */
[----:B------:R0:W-:Y:S02]  /*1de0*/  STS.64 [R9+0x10], R4 ;  /* 0x0000100409007388 */ /* 0x0001e40000000a00 */
.L_x_394:
[----:B------:R-:W-:Y:S05]  /*1df0*/  BSYNC.RECONVERGENT B1 ;  /* 0x0000000000017941 */ /* 0x000fea0003800200 */
.L_x_393:
        /* <DEDUP_REMOVED lines=8> */
[----:B0-----:R-:W0:Y:S04]  /*1e80*/  LDS.64 R12, [UR4+0x18] ;  /* 0x00001804ff0c7984 */ /* 0x001e280008000a00 */
[----:B------:R-:W2:Y:S04]  /*1e90*/  LDS.128 R24, [UR4+0x30] ;  /* 0x00003004ff187984 */ /* 0x000ea80008000c00 */
[----:B------:R-:W2:Y:S04]  /*1ea0*/  LDS.128 R16, [UR4+0x40] ;  /* 0x00004004ff107984 */ /* 0x000ea80008000c00 */
[----:B-1-3--:R-:W1:Y:S01]  /*1eb0*/  LDS.128 R8, [UR4+0x50] ;  /* 0x00005004ff087984 */ /* 0x00ae620008000c00 */
[----:B-----5:R-:W-:-:S06]  /*1ec0*/  DSETP.GEU.AND P0, PT, R20, R4, PT ;  /* 0x000000041400722a */ /* 0x020fcc0003f0e000 */
[----:B------:R-:W-:-:S04]  /*1ed0*/  ISETP.EQ.OR.EX P0, PT, R7, RZ, !P0, P1 ;  /* 0x000000ff0700720c */ /* 0x000fc80004702710 */
[----:B----4-:R-:W-:Y:S02]  /*1ee0*/  FSEL R4, R20, R4, P0 ;  /* 0x0000000414047208 */ /* 0x010fe40000000000 */
[----:B------:R-:W-:Y:S02]  /*1ef0*/  FSEL R5, R21, R5, P0 ;  /* 0x0000000515057208 */ /* 0x000fe40000000000 */
[----:B0-----:R-:W-:Y:S02]  /*1f00*/  SEL R21, R12, R2, P0 ;  /* 0x000000020c157207 */ /* 0x001fe40000000000 */
[----:B------:R-:W-:Y:S02]  /*1f10*/  SEL R7, R13, R7, P0 ;  /* 0x000000070d077207 */ /* 0x000fe40000000000 */
[----:B--2---:R-:W-:Y:S01]  /*1f20*/  DSETP.GEU.AND P1, PT, R24, R4, PT ;  /* 0x000000041800722a */ /* 0x004fe20003f2e000 */
[----:B------:R-:W-:Y:S01]  /*1f30*/  ISETP.EQ.U32.AND P0, PT, R21, RZ, PT ;  /* 0x000000ff1500720c */ /* 0x000fe20003f02070 */
[----:B------:R-:W0:Y:S04]  /*1f40*/  LDS.128 R12, [UR4+0x60] ;  /* 0x00006004ff0c7984 */ /* 0x000e280008000c00 */
[----:B------:R-:W-:-:S04]  /*1f50*/  ISETP.EQ.OR.EX P0, PT, R7, RZ, !P1, P0 ;  /* 0x000000ff0700720c */ /* 0x000fc80004f02700 */
[----:B------:R-:W-:Y:S02]  /*1f60*/  FSEL R2, R24, R4, P0 ;  /* 0x0000000418027208 */ /* 0x000fe40000000000 */
[----:B------:R-:W-:Y:S02]  /*1f70*/  FSEL R3, R25, R5, P0 ;  /* 0x0000000519037208 */ /* 0x000fe40000000000 */
[----:B------:R-:W-:Y:S02]  /*1f80*/  SEL R21, R22, R21, P0 ;  /* 0x0000001516157207 */ /* 0x000fe40000000000 */
[----:B------:R-:W-:Y:S02]  /*1f90*/  SEL R23, R23, R7, P0 ;  /* 0x0000000717177207 */ /* 0x000fe40000000000 */
[----:B------:R-:W-:Y:S01]  /*1fa0*/  DSETP.GEU.AND P1, PT, R16, R2, PT ;  /* 0x000000021000722a */ /* 0x000fe20003f2e000 */
[----:B------:R-:W-:Y:S01]  /*1fb0*/  ISETP.EQ.U32.AND P0, PT, R21, RZ, PT ;  /* 0x000000ff1500720c */ /* 0x000fe20003f02070 */
[----:B------:R-:W2:Y:S04]  /*1fc0*/  LDS.128 R4, [UR4+0x70] ;  /* 0x00007004ff047984 */ /* 0x000ea80008000c00 */
        /* <DEDUP_REMOVED lines=35> */
.L_x_384:
[----:B------:R-:W1:Y:S01]  /*2200*/  S2R R12, SR_LANEID ;  /* 0x00000000000c7919 */ /* 0x000e620000000000 */
[----:B------:R-:W-:Y:S01]  /*2210*/  LOP3.LUT R2, R3, 0x3e0, RZ, 0xc0, !PT ;  /* 0x000003e003027812 */ /* 0x000fe200078ec0ff */
[----:B------:R-:W-:Y:S01]  /*2220*/  BSSY.RECONVERGENT B1, `(.L_x_396) ;  /* 0x0000024000017945 */ /* 0x000fe20003800200 */
[----:B-----5:R-:W-:Y:S02]  /*2230*/  IMAD.MOV.U32 R16, RZ, RZ, R5 ;  /* 0x000000ffff107224 */ /* 0x020fe400078e0005 */
[----:B------:R-:W-:Y:S01]  /*2240*/  LOP3.LUT R11, RZ, R2, RZ, 0x33, !PT ;  /* 0x00000002ff0b7212 */ /* 0x000fe200078e33ff */
[----:B0-----:R-:W-:-:S04]  /*2250*/  VIADD R9, R2, 0x20 ;  /* 0x0000002002097836 */ /* 0x001fc80000000000 */
        /* <DEDUP_REMOVED lines=20> */
[----:B-1----:R-:W-:Y:S02]  /*23a0*/  IMAD.MOV.U32 R16, RZ, RZ, R2 ;  /* 0x000000ffff107224 */ /* 0x002fe400078e0002 */
[----:B------:R-:W-:Y:S01]  /*23b0*/  IMAD.MOV.U32 R10, RZ, RZ, R11 ;  /* 0x000000ffff0a7224 */ /* 0x000fe200078e000b */
[----:B------:R-:W-:-:S13]  /*23c0*/  ISETP.NE.AND.EX P0, PT, R5, RZ, PT, P0 ;  /* 0x000000ff0500720c */ /* 0x000fda0003f05300 */
[----:B---34-:R-:W-:-:S06]  /*23d0*/  @P0 DSETP.GT.AND P6, PT, R6, R8, PT ;  /* 0x000000080600022a */ /* 0x018fcc0003fc4000 */
[----:B------:R-:W-:Y:S02]  /*23e0*/  @P0 SEL R16, R2, R5, P6 ;  /* 0x0000000502100207 */ /* 0x000fe40003000000 */
[----:B------:R-:W-:Y:S01]  /*23f0*/  @P0 FSEL R2, R8, R6, P6 ;  /* 0x0000000608020208 */ /* 0x000fe20003000000 */
[----:B0-----:R-:W-:Y:S01]  /*2400*/  IMAD.MOV.U32 R6, RZ, RZ, R8 ;  /* 0x000000ffff067224 */ /* 0x001fe200078e0008 */
[----:B------:R-:W-:Y:S01]  /*2410*/  @P0 FSEL R5, R9, R7, P6 ;  /* 0x0000000709050208 */ /* 0x000fe20003000000 */
[----:B------:R-:W-:Y:S01]  /*2420*/  IMAD.MOV.U32 R7, RZ, RZ, R9 ;  /* 0x000000ffff077224 */ /* 0x000fe200078e0009 */
[----:B------:R-:W-:Y:S01]  /*2430*/  @P0 SEL R10, R11, R4, P6 ;  /* 0x000000040b0a0207 */ /* 0x000fe20003000000 */
[----:B------:R-:W-:Y:S02]  /*2440*/  @P0 IMAD.MOV.U32 R6, RZ, RZ, R2 ;  /* 0x000000ffff060224 */ /* 0x000fe400078e0002 */
[----:B------:R-:W-:-:S07]  /*2450*/  @P0 IMAD.MOV.U32 R7, RZ, RZ, R5 ;  /* 0x000000ffff070224 */ /* 0x000fce00078e0005 */
.L_x_397:
[----:B------:R-:W-:Y:S05]  /*2460*/  BSYNC.RECONVERGENT B1 ;  /* 0x0000000000017941 */ /* 0x000fea0003800200 */
.L_x_396:
[----:B------:R2:W1:Y:S01]  /*2470*/  SHFL.DOWN PT, R11, R10, 0x2, R13 ;  /* 0x084000000a0b7989 */ /* 0x00046200000e000d */
[----:B------:R-:W-:Y:S01]  /*2480*/  BSSY.RECONVERGENT B1, `(.L_x_398) ;  /* 0x0000016000017945 */ /* 0x000fe20003800200 */
[----:B------:R-:W-:Y:S02]  /*2490*/  IMAD.MOV.U32 R12, RZ, RZ, R10 ;  /* 0x000000ffff0c7224 */ /* 0x000fe400078e000a */
[----:B------:R2:W1:Y:S01]  /*24a0*/  SHFL.DOWN PT, R15, R16, 0x2, R13 ;  /* 0x08400000100f7989 */ /* 0x00046200000e000d */
[----:B------:R-:W-:Y:S02]  /*24b0*/  IMAD.MOV.U32 R14, RZ, RZ, R16 ;  /* 0x000000ffff0e7224 */ /* 0x000fe400078e0010 */
[----:B0-----:R-:W-:Y:S01]  /*24c0*/  IMAD.MOV.U32 R4, RZ, RZ, R6 ;  /* 0x000000ffff047224 */ /* 0x001fe200078e0006 */
[----:B----4-:R2:W0:Y:S01]  /*24d0*/  SHFL.DOWN PT, R8, R6, 0x2, R13 ;  /* 0x0840000006087989 */ /* 0x01042200000e000d */
[----:B------:R-:W-:-:S03]  /*24e0*/  IMAD.MOV.U32 R5, RZ, RZ, R7 ;  /* 0x000000ffff057224 */ /* 0x000fc600078e0007 */
[----:B---3--:R2:W3:Y:S01]  /*24f0*/  SHFL.DOWN PT, R9, R7, 0x2, R13 ;  /* 0x0840000007097989 */ /* 0x0084e200000e000d */
        /* <DEDUP_REMOVED lines=8> */
[----:B------:R-:W-:Y:S02]  /*2580*/  @P0 FSEL R2, R8, R6, P5 ;  /* 0x0000000608020208 */ /* 0x000fe40002800000 */
[----:B--2---:R-:W-:Y:S02]  /*2590*/  @P0 FSEL R7, R9, R7, P5 ;  /* 0x0000000709070208 */ /* 0x004fe40002800000 */
[----:B------:R-:W-:Y:S01]  /*25a0*/  @P0 SEL R12, R11, R10, P5 ;  /* 0x0000000a0b0c0207 */ /* 0x000fe20002800000 */
[----:B------:R-:W-:Y:S01]  /*25b0*/  @P0 IMAD.MOV.U32 R4, RZ, RZ, R2 ;  /* 0x000000ffff040224 */ /* 0x000fe200078e0002 */
[----:B------:R-:W-:Y:S01]  /*25c0*/  @P0 SEL R14, R15, R16, P5 ;  /* 0x000000100f0e0207 */ /* 0x000fe20002800000 */
[----:B------:R-:W-:-:S07]  /*25d0*/  @P0 IMAD.MOV.U32 R5, RZ, RZ, R7 ;  /* 0x000000ffff050224 */ /* 0x000fce00078e0007 */
.L_x_399:
[----:B------:R-:W-:Y:S05]  /*25e0*/  BSYNC.RECONVERGENT B1 ;  /* 0x0000000000017941 */ /* 0x000fea0003800200 */
.L_x_398:
[----:B-1----:R1:W4:Y:S01]  /*25f0*/  SHFL.DOWN PT, R11, R12, 0x4, R13 ;  /* 0x088000000c0b7989 */ /* 0x00232200000e000d */
[----:B------:R-:W-:Y:S01]  /*2600*/  BSSY.RECONVERGENT B1, `(.L_x_400) ;  /* 0x0000016000017945 */ /* 0x000fe20003800200 */
[----:B--2---:R-:W-:Y:S02]  /*2610*/  IMAD.MOV.U32 R10, RZ, RZ, R12 ;  /* 0x000000ffff0a7224 */ /* 0x004fe400078e000c */
[----:B------:R1:W2:Y:S01]  /*2620*/  SHFL.DOWN PT, R15, R14, 0x4, R13 ;  /* 0x088000000e0f7989 */ /* 0x0002a200000e000d */
[----:B------:R-:W-:Y:S02]  /*2630*/  IMAD.MOV.U32 R16, RZ, RZ, R14 ;  /* 0x000000ffff107224 */ /* 0x000fe400078e000e */
[----:B------:R-:W-:Y:S01]  /*2640*/  IMAD.MOV.U32 R6, RZ, RZ, R4 ;  /* 0x000000ffff067224 */ /* 0x000fe200078e0004 */
[----:B0-----:R1:W0:Y:S01]  /*2650*/  SHFL.DOWN PT, R8, R4, 0x4, R13 ;  /* 0x0880000004087989 */ /* 0x00122200000e000d */
[----:B------:R-:W-:-:S03]  /*2660*/  IMAD.MOV.U32 R7, RZ, RZ, R5 ;  /* 0x000000ffff077224 */ /* 0x000fc600078e0005 */
[----:B---3--:R1:W3:Y:S01]  /*2670*/  SHFL.DOWN PT, R9, R5, 0x4, R13 ;  /* 0x0880000005097989 */ /* 0x0082e200000e000d */
[----:B------:R-:W-:Y:S05]  /*2680*/  @P4 BRA `(.L_x_401) ;  /* 0x0000000000344947 */ /* 0x000fea0003800000 */
[----:B------:R-:W-:Y:S01]  /*2690*/  ISETP.NE.U32.AND P0, PT, R12, RZ, PT ;  /* 0x000000ff0c00720c */ /* 0x000fe20003f05070 */
[----:B----4-:R-:W-:Y:S02]  /*26a0*/  IMAD.MOV.U32 R10, RZ, RZ, R11 ;  /* 0x000000ffff0a7224 */ /* 0x010fe400078e000b */
[----:B--2---:R-:W-:Y:S01]  /*26b0*/  IMAD.MOV.U32 R16, RZ, RZ, R15 ;  /* 0x000000ffff107224 */ /* 0x004fe200078e000f */
[----:B------:R-:W-:Y:S01]  /*26c0*/  ISETP.NE.AND.EX P0, PT, R14, RZ, PT, P0 ;  /* 0x000000ff0e00720c */ /* 0x000fe20003f05300 */
[----:B0-----:R-:W-:Y:S02]  /*26d0*/  IMAD.MOV.U32 R6, RZ, RZ, R8 ;  /* 0x000000ffff067224 */ /* 0x001fe400078e0008 */
        /* <DEDUP_REMOVED lines=8> */
.L_x_401:
[----:B------:R-:W-:Y:S05]  /*2760*/  BSYNC.RECONVERGENT B1 ;  /* 0x0000000000017941 */ /* 0x000fea0003800200 */
.L_x_400:
[----:B----4-:R4:W4:Y:S01]  /*2770*/  SHFL.DOWN PT, R11, R10, 0x8, R13 ;  /* 0x090000000a0b7989 */ /* 0x01092200000e000d */
[----:B------:R-:W-:Y:S01]  /*2780*/  BSSY.RECONVERGENT B1, `(.L_x_402) ;  /* 0x0000016000017945 */ /* 0x000fe20003800200 */
[----:B-1----:R-:W-:Y:S02]  /*2790*/  IMAD.MOV.U32 R12, RZ, RZ, R10 ;  /* 0x000000ffff0c7224 */ /* 0x002fe400078e000a */
[----:B--2---:R1:W2:Y:S01]  /*27a0*/  SHFL.DOWN PT, R15, R16, 0x8, R13 ;  /* 0x09000000100f7989 */ /* 0x0042a200000e000d */
[----:B------:R-:W-:Y:S02]  /*27b0*/  IMAD.MOV.U32 R14, RZ, RZ, R16 ;  /* 0x000000ffff0e7224 */ /* 0x000fe400078e0010 */
[----:B0-----:R-:W-:Y:S01]  /*27c0*/  IMAD.MOV.U32 R8, RZ, RZ, R6 ;  /* 0x000000ffff087224 */ /* 0x001fe200078e0006 */
[----:B------:R1:W0:Y:S01]  /*27d0*/  SHFL.DOWN PT, R4, R6, 0x8, R13 ;  /* 0x0900000006047989 */ /* 0x00022200000e000d */
[----:B---3--:R-:W-:-:S03]  /*27e0*/  IMAD.MOV.U32 R9, RZ, RZ, R7 ;  /* 0x000000ffff097224 */ /* 0x008fc600078e0007 */
[----:B------:R1:W3:Y:S01]  /*27f0*/  SHFL.DOWN PT, R5, R7, 0x8, R13 ;  /* 0x0900000007057989 */ /* 0x0002e200000e000d */
        /* <DEDUP_REMOVED lines=14> */
.L_x_403:
[----:B------:R-:W-:Y:S05]  /*28e0*/  BSYNC.RECONVERGENT B1 ;  /* 0x0000000000017941 */ /* 0x000fea0003800200 */
.L_x_402:
[----:B--2---:R2:W2:Y:S01]  /*28f0*/  SHFL.DOWN PT, R15, R12, 0x10, R13 ;  /* 0x0a0000000c0f7989 */ /* 0x0044a200000e000d */
[----:B------:R-:W-:Y:S01]  /*2900*/  BSSY.RECONVERGENT B1, `(.L_x_404) ;  /* 0x0000016000017945 */ /* 0x000fe20003800200 */
[----:B------:R-:W-:Y:S02]  /*2910*/  IMAD.MOV.U32 R2, RZ, RZ, R12 ;  /* 0x000000ffff027224 */ /* 0x000fe400078e000c */
[----:B------:R2:W2:Y:S01]  /*2920*/  SHFL.DOWN PT, R17, R14, 0x10, R13 ;  /* 0x0a0000000e117989 */ /* 0x0004a200000e000d */
[----:B-1----:R-:W-:Y:S02]  /*2930*/  IMAD.MOV.U32 R7, RZ, RZ, R14 ;  /* 0x000000ffff077224 */ /* 0x002fe400078e000e */
[----:B0-----:R-:W-:Y:S01]  /*2940*/  IMAD.MOV.U32 R4, RZ, RZ, R8 ;  /* 0x000000ffff047224 */ /* 0x001fe200078e0008 */
[----:B----4-:R0:W1:Y:S01]  /*2950*/  SHFL.DOWN PT, R10, R8, 0x10, R13 ;  /* 0x0a000000080a7989 */ /* 0x01006200000e000d */
[----:B---3--:R-:W-:-:S03]  /*2960*/  IMAD.MOV.U32 R5, RZ, RZ, R9 ;  /* 0x000000ffff057224 */ /* 0x008fc600078e0009 */
[----:B------:R0:W3:Y:S01]  /*2970*/  SHFL.DOWN PT, R11, R9, 0x10, R13 ;  /* 0x0a000000090b7989 */ /* 0x0000e200000e000d */
[----:B------:R-:W-:Y:S05]  /*2980*/  @P2 BRA `(.L_x_405) ;  /* 0x0000000000342947 */ /* 0x000fea0003800000 */
[----:B------:R-:W-:Y:S01]  /*2990*/  ISETP.NE.U32.AND P0, PT, R12, RZ, PT ;  /* 0x000000ff0c00720c */ /* 0x000fe20003f05070 */
[----:B--2---:R-:W-:Y:S02]  /*29a0*/  IMAD.MOV.U32 R2, RZ, RZ, R15 ;  /* 0x000000ffff027224 */ /* 0x004fe400078e000f */
[----:B------:R-:W-:Y:S01]  /*29b0*/  IMAD.MOV.U32 R7, RZ, RZ, R17 ;  /* 0x000000ffff077224 */ /* 0x000fe200078e0011 */
[----:B------:R-:W-:Y:S01]  /*29c0*/  ISETP.NE.AND.EX P0, PT, R14, RZ, PT, P0 ;  /* 0x000000ff0e00720c */ /* 0x000fe20003f05300 */
[----:B-1----:R-:W-:Y:S02]  /*29d0*/  IMAD.MOV.U32 R4, RZ, RZ, R10 ;  /* 0x000000ffff047224 */ /* 0x002fe400078e000a */
[----:B---3--:R-:W-:-:S10]  /*29e0*/  IMAD.MOV.U32 R5, RZ, RZ, R11 ;  /* 0x000000ffff057224 */ /* 0x008fd400078e000b */
[----:B------:R-:W-:-:S06]  /*29f0*/  @P0 DSETP.GT.AND P2, PT, R8, R10, PT ;  /* 0x0000000a0800022a */ /* 0x000fcc0003f44000 */
[----:B------:R-:W-:Y:S02]  /*2a00*/  @P0 FSEL R6, R10, R8, P2 ;  /* 0x000000080a060208 */ /* 0x000fe40001000000 */
[----:B0-----:R-:W-:Y:S02]  /*2a10*/  @P0 FSEL R9, R11, R9, P2 ;  /* 0x000000090b090208 */ /* 0x001fe40001000000 */
[----:B------:R-:W-:Y:S01]  /*2a20*/  @P0 SEL R2, R15, R12, P2 ;  /* 0x0000000c0f020207 */ /* 0x000fe20001000000 */
[----:B------:R-:W-:Y:S01]  /*2a30*/  @P0 IMAD.MOV.U32 R4, RZ, RZ, R6 ;  /* 0x000000ffff040224 */ /* 0x000fe200078e0006 */
[----:B------:R-:W-:Y:S01]  /*2a40*/  @P0 SEL R7, R17, R14, P2 ;  /* 0x0000000e11070207 */ /* 0x000fe20001000000 */
[----:B------:R-:W-:-:S07]  /*2a50*/  @P0 IMAD.MOV.U32 R5, RZ, RZ, R9 ;  /* 0x000000ffff050224 */ /* 0x000fce00078e0009 */
.L_x_405:
[----:B------:R-:W-:Y:S05]  /*2a60*/  BSYNC.RECONVERGENT B1 ;  /* 0x0000000000017941 */ /* 0x000fea0003800200 */
.L_x_404:
[----:B------:R-:W-:Y:S04]  /*2a70*/  BSSY.RECONVERGENT B1, `(.L_x_406) ;  /* 0x000000b000017945 */ /* 0x000fe80003800200 */
[----:B------:R-:W-:Y:S05]  /*2a80*/  @P1 BRA `(.L_x_407) ;  /* 0x0000000000241947 */ /* 0x000fea0003800000 */
[----:B0-----:R-:W0:Y:S01]  /*2a90*/  S2R R9, SR_CgaCtaId ;  /* 0x0000000000097919 */ /* 0x001e220000008800 */
[----:B------:R-:W-:Y:S02]  /*2aa0*/  MOV R8, 0x400 ;  /* 0x0000040000087802 */ /* 0x000fe40000000f00 */
[----:B------:R-:W-:-:S04]  /*2ab0*/  SHF.R.U32.HI R6, RZ, 0x1, R3 ;  /* 0x00000001ff067819 */ /* 0x000fc80000011603 */
[----:B------:R-:W-:Y:S02]  /*2ac0*/  LOP3.LUT R6, R6, 0x1f0, RZ, 0xc0, !PT ;  /* 0x000001f006067812 */ /* 0x000fe400078ec0ff */
[----:B0-----:R-:W-:-:S05]  /*2ad0*/  LEA R9, R9, R8, 0x18 ;  /* 0x0000000809097211 */ /* 0x001fca00078ec0ff */
[----:B------:R-:W-:Y:S02]  /*2ae0*/  IMAD.IADD R9, R6, 0x1, R9 ;  /* 0x0000000106097824 */ /* 0x000fe400078e0209 */
[----:B------:R-:W-:-:S03]  /*2af0*/  IMAD.MOV.U32 R6, RZ, RZ, R2 ;  /* 0x000000ffff067224 */ /* 0x000fc600078e0002 */
[----:B------:R4:W-:Y:S04]  /*2b00*/  STS.64 [R9+0x10], R4 ;  /* 0x0000100409007388 */ /* 0x0009e80000000a00 */
[----:B------:R4:W-:Y:S02]  /*2b10*/  STS.64 [R9+0x8], R6 ;  /* 0x0000080609007388 */ /* 0x0009e40000000a00 */
.L_x_407:
[----:B------:R-:W-:Y:S05]  /*2b20*/  BSYNC.RECONVERGENT B1 ;  /* 0x0000000000017941 */ /* 0x000fea0003800200 */
.L_x_406:
[----:B------:R-:W-:Y:S01]  /*2b30*/  BAR.SYNC.DEFER_BLOCKING 0x0 ;  /* 0x0000000000007b1d */ /* 0x000fe20000010000 */
[----:B------:R-:W-:-:S04]  /*2b40*/  ISETP.GE.U32.AND P0, PT, R0, 0x21, PT ;  /* 0x000000210000780c */ /* 0x000fc80003f06070 */
[----:B------:R-:W-:-:S13]  /*2b50*/  ISETP.NE.OR P0, PT, R3, RZ, !P0 ;  /* 0x000000ff0300720c */ /* 0x000fda0004705670 */
[----:B------:R-:W-:Y:S05]  /*2b60*/  @P0 BRA `(.L_x_395) ;  /* 0x0000002800f00947 */ /* 0x000fea0003800000 */
[----:B------:R-:W5:Y:S01]  /*2b70*/  S2UR UR5, SR_CgaCtaId ;  /* 0x00000000000579c3 */ /* 0x000f620000008800 */
[----:B------:R-:W-:Y:S01]  /*2b80*/  UMOV UR4, 0x400 ;  /* 0x0000040000047882 */ /* 0x000fe20000000000 */
[----:B------:R-:W-:Y:S01]  /*2b90*/  ISETP.EQ.U32.AND P1, PT, R2, RZ, PT ;  /* 0x000000ff0200720c */ /* 0x000fe20003f22070 */
[----:B-----5:R-:W-:-:S09]  /*2ba0*/  ULEA UR4, UR5, UR4, 0x18 ;  /* 0x0000000405047291 */ /* 0x020fd2000f8ec0ff */
[----:B0-2---:R-:W0:Y:S04]  /*2bb0*/  LDS.128 R12, [UR4+0x20] ;  /* 0x00002004ff0c7984 */ /* 0x005e280008000c00 */
[----:B----4-:R-:W2:Y:S01]  /*2bc0*/  LDS.64 R8, [UR4+0x18] ;  /* 0x00001804ff087984 */ /* 0x010ea20008000a00 */
[----:B0-----:R-:W-:-:S06]  /*2bd0*/  DSETP.GEU.AND P0, PT, R12, R4, PT ;  /* 0x000000040c00722a */ /* 0x001fcc0003f0e000 */
[----:B------:R-:W-:Y:S02]  /*2be0*/  ISETP.EQ.OR.EX P0, PT, R7, RZ, !P0, P1 ;  /* 0x000000ff0700720c */ /* 0x000fe40004702710 */
[----:B------:R-:W-:Y:S02]  /*2bf0*/  ISETP.GE.U32.AND P1, PT, R0, 0x41, PT ;  /* 0x000000410000780c */ /* 0x000fe40003f26070 */
[----:B------:R-:W-:Y:S02]  /*2c00*/  FSEL R4, R12, R4, P0 ;  /* 0x000000040c047208 */ /* 0x000fe40000000000 */
[----:B------:R-:W-:Y:S02]  /*2c10*/  FSEL R5, R13, R5, P0 ;  /* 0x000000050d057208 */ /* 0x000fe40000000000 */
[----:B--2---:R-:W-:Y:S02]  /*2c20*/  SEL R2, R8, R2, P0 ;  /* 0x0000000208027207 */ /* 0x004fe40000000000 */
[----:B------:R-:W-:-:S05]  /*2c30*/  SEL R7, R9, R7, P0 ;  /* 0x0000000709077207 */ /* 0x000fca0000000000 */
[----:B------:R-:W-:Y:S05]  /*2c40*/  @!P1 BRA `(.L_x_395) ;  /* 0x0000002800b89947 */ /* 0x000fea0003800000 */
[----:B-1-3--:R-:W0:Y:S01]  /*2c50*/  LDS.128 R8, [UR4+0x30] ;  /* 0x00003004ff087984 */ /* 0x00ae220008000c00 */
        /* <DEDUP_REMOVED lines=65> */
.L_x_371:
[----:B------:R-:W0:Y:S01]  /*3070*/  S2R R9, SR_TID.X ;  /* 0x0000000000097919 */ /* 0x000e220000002100 */
[----:B------:R-:W1:Y:S02]  /*3080*/  LDCU.64 UR4, c[0x0][0x380] ;  /* 0x00007000ff0477ac */ /* 0x000e640008000a00 */
[----:B-1----:R-:W-:Y:S02]  /*3090*/  IMAD.U32 R4, RZ, RZ, UR4 ;  /* 0x00000004ff047e24 */ /* 0x002fe4000f8e00ff */
[----:B------:R-:W-:Y:S02]  /*30a0*/  IMAD.U32 R5, RZ, RZ, UR5 ;  /* 0x00000005ff057e24 */ /* 0x000fe4000f8e00ff */
        /* <DEDUP_REMOVED lines=10> */
[----:B------:R-:W3:Y:S01]  /*3150*/  @P0 LDG.E.64 R16, desc[UR6][R18.64+0x8] ;  /* 0x0000080612100981 */ /* 0x000ee2000c1e1b00 */
[----:B------:R-:W-:Y:S01]  /*3160*/  VIADD R28, R0, 0xfffffc00 ;  /* 0xfffffc00001c7836 */ /* 0x000fe20000000000 */
[----:B------:R-:W-:Y:S01]  /*3170*/  UMOV UR4, 0x400 ;  /* 0x0000040000047882 */ /* 0x000fe20000000000 */
        /* <DEDUP_REMOVED lines=16> */
[----:B------:R-:W-:Y:S01]  /*3280*/  @P1 IMAD.MOV.U32 R14, RZ, RZ, R8 ;  /* 0x000000ffff0e1224 */ /* 0x000fe200078e0008 */
[----:B------:R-:W-:-:S03]  /*3290*/  ISETP.GE.U32.AND P2, PT, R28, 0x400, PT ;  /* 0x000004001c00780c */ /* 0x000fc60003f46070 */
        /* <DEDUP_REMOVED lines=9> */
[----:B------:R-:W0:Y:S01]  /*3330*/  LDC R26, c[0x0][0x390] ;  /* 0x0000e400ff1a7b82 */ /* 0x000e220000000800 */
[----:B------:R-:W-:Y:S01]  /*3340*/  IMAD.MOV.U32 R27, RZ, RZ, R6 ;  /* 0x000000ffff1b7224 */ /* 0x000fe200078e0006 */
[----:B------:R-:W1:Y:S01]  /*3350*/  LDCU.64 UR8, c[0x0][0x380] ;  /* 0x00007000ff0877ac */ /* 0x000e620008000a00 */
[----:B------:R-:W-:Y:S02]  /*3360*/  IMAD.MOV.U32 R8, RZ, RZ, R7 ;  /* 0x000000ffff087224 */ /* 0x000fe400078e0007 */
[----:B------:R-:W-:Y:S01]  /*3370*/  IMAD.MOV.U32 R10, RZ, RZ, R2 ;  /* 0x000000ffff0a7224 */ /* 0x000fe200078e0002 */
[----:B------:R-:W-:Y:S01]  /*3380*/  UMOV UR4, 0x400 ;  /* 0x0000040000047882 */ /* 0x000fe20000000000 */
[----:B------:R-:W-:-:S07]  /*3390*/  IMAD.MOV.U32 R11, RZ, RZ, R3 ;  /* 0x000000ffff0b7224 */ /* 0x000fce00078e0003 */
.L_x_410:
[----:B------:R-:W-:Y:S02]  /*33a0*/  VIADD R13, R9, UR4 ;  /* 0x00000004090d7c36 */ /* 0x000fe40008000000 */
[----:B-1----:R-:W-:Y:S02]  /*33b0*/  IMAD.U32 R4, RZ, RZ, UR8 ;  /* 0x00000008ff047e24 */ /* 0x002fe4000f8e00ff */
        /* <DEDUP_REMOVED lines=10> */
[----:B------:R-:W-:-:S04]  /*3460*/  ISETP.NE.U32.AND P0, PT, R27, RZ, PT ;  /* 0x000000ff1b00720c */ /* 0x000fc80003f05070 */
        /* <DEDUP_REMOVED lines=18> */
[----:B0-----:R-:W-:Y:S02]  /*3590*/  IMAD.MOV.U32 R0, RZ, RZ, R26 ;  /* 0x000000ffff007224 */ /* 0x001fe400078e001a */
        /* <DEDUP_REMOVED lines=8> */
[----:B------:R-:W-:-:S02]  /*3620*/  @P0 IMAD.MOV.U32 R18, RZ, RZ, R8 ;  /* 0x000000ffff120224 */ /* 0x000fc400078e0008 */
[----:B------:R-:W-:Y:S02]  /*3630*/  VIADD R8, R0, -UR4 ;  /* 0x8000000400087c36 */ /* 0x000fe40008000000 */
[----:B------:R-:W-:-:S03]  /*3640*/  @P0 IMAD.MOV.U32 R19, RZ, RZ, R17 ;  /* 0x000000ffff130224 */ /* 0x000fc600078e0011 */
[----:B------:R-:W-:-:S03]  /*3650*/  ISETP.GE.U32.AND P2, PT, R8, 0x400, PT ;  /* 0x000004000800780c */ /* 0x000fc60003f46070 */
        /* <DEDUP_REMOVED lines=8> */
[----:B------:R-:W-:Y:S01]  /*36e0*/  UIADD3 UR4, UPT, UPT, UR4, 0x400, URZ ;  /* 0x0000040004047890 */ /* 0x000fe2000fffe0ff */
[----:B------:R-:W-:Y:S02]  /*36f0*/  IMAD.MOV.U32 R27, RZ, RZ, R6 ;  /* 0x000000ffff1b7224 */ /* 0x000fe400078e0006 */
[----:B------:R-:W-:Y:S02]  /*3700*/  IMAD.MOV.U32 R8, RZ, RZ, R7 ;  /* 0x000000ffff087224 */ /* 0x000fe400078e0007 */
[----:B------:R-:W-:Y:S01]  /*3710*/  IMAD.MOV.U32 R10, RZ, RZ, R2 ;  /* 0x000000ffff0a7224 */ /* 0x000fe200078e0002 */
[----:B------:R-:W-:Y:S01]  /*3720*/  ISETP.LT.U32.AND P0, PT, R28, UR4, PT ;  /* 0x000000041c007c0c */ /* 0x000fe2000bf01070 */
[----:B------:R-:W-:-:S12]  /*3730*/  IMAD.MOV.U32 R11, RZ, RZ, R3 ;  /* 0x000000ffff0b7224 */ /* 0x000fd800078e0003 */
[----:B------:R-:W-:Y:S05]  /*3740*/  @!P0 BRA `(.L_x_410) ;  /* 0xfffffffc00148947 */ /* 0x000fea000383ffff */
.L_x_408:
[----:B------:R-:W-:Y:S01]  /*3750*/  VIADD R8, R0, -UR4 ;  /* 0x8000000400087c36 */ /* 0x000fe20008000000 */
[----:B------:R-:W-:Y:S04]  /*3760*/  BSSY.RECONVERGENT B1, `(.L_x_409) ;  /* 0x00000f4000017945 */ /* 0x000fe80003800200 */
[----:B------:R-:W-:-:S04]  /*3770*/  ISETP.GE.AND P0, PT, R9, R8, PT ;  /* 0x000000080900720c */ /* 0x000fc80003f06270 */
[----:B------:R-:W-:-:S13]  /*3780*/  ISETP.LE.U32.OR P0, PT, R0, UR4, P0 ;  /* 0x0000000400007c0c */ /* 0x000fda0008703470 */
[----:B------:R-:W-:Y:S05]  /*3790*/  @P0 BRA `(.L_x_411) ;  /* 0x0000000c00c00947 */ /* 0x000fea0003800000 */
[----:B------:R-:W-:Y:S01]  /*37a0*/  LOP3.LUT R11, RZ, R9, RZ, 0x33, !PT ;  /* 0x00000009ff0b7212 */ /* 0x000fe200078e33ff */
[----:B------:R-:W-:Y:S01]  /*37b0*/  BSSY.RECONVERGENT B2, `(.L_x_412) ;  /* 0x000007b000027945 */ /* 0x000fe20003800200 */
[----:B------:R-:W-:Y:S02]  /*37c0*/  IMAD.MOV.U32 R22, RZ, RZ, R9 ;  /* 0x000000ffff167224 */ /* 0x000fe400078e0009 */
[----:B------:R-:W-:-:S04]  /*37d0*/  IADD3 R0, PT, PT, R0, -UR4, R11 ;  /* 0x8000000400007c10 */ /* 0x000fc8000fffe00b */
[C---:B------:R-:W-:Y:S02]  /*37e0*/  ISETP.GE.U32.AND P0, PT, R0.reuse, 0x700, PT ;  /* 0x000007000000780c */ /* 0x040fe40003f06070 */
[----:B------:R-:W-:-:S04]  /*37f0*/  LEA.HI R8, R0, 0x1, RZ, 0x18 ;  /* 0x0000000100087811 */ /* 0x000fc800078fc0ff */
[----:B------:R-:W-:-:S07]  /*3800*/  LOP3.LUT R23, R8, 0x7, RZ, 0xc0, !PT ;  /* 0x0000000708177812 */ /* 0x000fce00078ec0ff */
[----:B------:R-:W-:Y:S05]  /*3810*/  @!P0 BRA `(.L_x_413) ;  /* 0x0000000400d08947 */ /* 0x000fea0003800000 */
[----:B------:R-:W0:Y:S01]  /*3820*/  LDC.64 R4, c[0x0][0x380] ;  /* 0x0000e000ff047b82 */ /* 0x000e220000000a00 */
[----:B------:R-:W-:Y:S01]  /*3830*/  LOP3.LUT R22, R8, 0x1fffff8, RZ, 0xc0, !PT ;  /* 0x01fffff808167812 */ /* 0x000fe200078ec0ff */
[----:B------:R-:W-:Y:S01]  /*3840*/  BSSY.RECONVERGENT B3, `(.L_x_414) ;  /* 0x0000070000037945 */ /* 0x000fe20003800200 */
[C---:B------:R-:W-:Y:S01]  /*3850*/  LOP3.LUT R14, R9.reuse, 0x400, RZ, 0xfc, !PT ;  /* 0x00000400090e7812 */ /* 0x040fe200078efcff */
[----:B------:R-:W-:Y:S02]  /*3860*/  VIADD R15, R9, UR4 ;  /* 0x00000004090f7c36 */ /* 0x000fe40008000000 */
[----:B------:R-:W-:-:S07]  /*3870*/  IMAD.MOV R22, RZ, RZ, -R22 ;  /* 0x000000ffff167224 */ /* 0x000fce00078e0a16 */
.L_x_415:
[----:B0-----:R-:W-:-:S05]  /*3880*/  IMAD.WIDE.U32 R18, R15, 0x10, R4 ;  /* 0x000000100f127825 */ /* 0x001fca00078e0004 */
        /* <DEDUP_REMOVED lines=13> */
[----:B------:R0:W5:Y:S01]  /*3960*/  LDG.E.64 R36, desc[UR6][R42.64] ;  /* 0x000000062a247981 */ /* 0x000162000c1e1b00 */
[----:B------:R-:W-:-:S04]  /*3970*/  VIADD R45, R15, 0x400 ;  /* 0x000004000f2d7836 */ /* 0x000fc80000000000 */
[----:B------:R-:W-:-:S05]  /*3980*/  IMAD.WIDE.U32 R44, R45, 0x10, R4 ;  /* 0x000000102d2c7825 */ /* 0x000fca00078e0004 */
[----:B------:R-:W5:Y:S04]  /*3990*/  LDG.E.64 R26, desc[UR6][R44.64+0x8] ;  /* 0x000008062c1a7981 */ /* 0x000f68000c1e1b00 */
[----:B------:R1:W5:Y:S01]  /*39a0*/  LDG.E.64 R34, desc[UR6][R44.64] ;  /* 0x000000062c227981 */ /* 0x000362000c1e1b00 */
[----:B------:R-:W-:-:S04]  /*39b0*/  VIADD R47, R15, 0x500 ;  /* 0x000005000f2f7836 */ /* 0x000fc80000000000 */
[----:B------:R-:W-:-:S05]  /*39c0*/  IMAD.WIDE.U32 R46, R47, 0x10, R4 ;  /* 0x000000102f2e7825 */ /* 0x000fca00078e0004 */
[----:B------:R-:W5:Y:S04]  /*39d0*/  LDG.E.64 R24, desc[UR6][R46.64+0x8] ;  /* 0x000008062e187981 */ /* 0x000f68000c1e1b00 */
[----:B------:R-:W5:Y:S01]  /*39e0*/  LDG.E.64 R32, desc[UR6][R46.64] ;  /* 0x000000062e207981 */ /* 0x000f62000c1e1b00 */
[----:B------:R-:W-:-:S04]  /*39f0*/  VIADD R49, R15, 0x600 ;  /* 0x000006000f317836 */ /* 0x000fc80000000000 */
[----:B------:R-:W-:Y:S01]  /*3a00*/  IMAD.WIDE.U32 R48, R49, 0x10, R4 ;  /* 0x0000001031307825 */ /* 0x000fe200078e0004 */
[----:B------:R-:W-:-:S04]  /*3a10*/  ISETP.NE.U32.AND P0, PT, R6, RZ, PT ;  /* 0x000000ff0600720c */ /* 0x000fc80003f05070 */
[----:B------:R-:W5:Y:S01]  /*3a20*/  LDG.E.64 R20, desc[UR6][R48.64+0x8] ;  /* 0x0000080630147981 */ /* 0x000f62000c1e1b00 */
[----:B------:R-:W-:-:S03]  /*3a30*/  ISETP.NE.AND.EX P0, PT, R7, RZ, PT, P0 ;  /* 0x000000ff0700720c */ /* 0x000fc60003f05300 */
[----:B------:R-:W5:Y:S01]  /*3a40*/  LDG.E.64 R18, desc[UR6][R48.64] ;  /* 0x0000000630127981 */ /* 0x000f62000c1e1b00 */
[----:B0-----:R-:W-:-:S04]  /*3a50*/  VIADD R43, R15, 0x700 ;  /* 0x000007000f2b7836 */ /* 0x001fc80000000000 */
[----:B------:R-:W-:-:S05]  /*3a60*/  IMAD.WIDE.U32 R42, R43, 0x10, R4 ;  /* 0x000000102b2a7825 */ /* 0x000fca00078e0004 */
[----:B--2---:R-:W-:-:S06]  /*3a70*/  @P0 DSETP.GEU.AND P1, PT, R10, R2, PT ;  /* 0x000000020a00022a */ /* 0x004fcc0003f2e000 */
[----:B-1----:R-:W-:Y:S02]  /*3a80*/  @P0 FSEL R44, R10, R2, !P1 ;  /* 0x000000020a2c0208 */ /* 0x002fe40004800000 */
        /* <DEDUP_REMOVED lines=9> */
[----:B------:R-:W-:Y:S02]  /*3b20*/  VIADD R22, R22, 0x8 ;  /* 0x0000000816167836 */ /* 0x000fe40000000000 */
[----:B------:R-:W-:Y:S02]  /*3b30*/  VIADD R14, R14, 0x800 ;  /* 0x000008000e0e7836 */ /* 0x000fe40000000000 */
[----:B------:R-:W-:-:S08]  /*3b40*/  VIADD R15, R15, 0x800 ;  /* 0x000008000f0f7836 */ /* 0x000fd00000000000 */
        /* <DEDUP_REMOVED lines=53> */
[----:B------:R-:W-:-:S03]  /*3ea0*/  ISETP.NE.AND P2, PT, R22, RZ, PT ;  /* 0x000000ff1600720c */ /* 0x000fc60003f45270 */
[----:B------:R-:W-:-:S06]  /*3eb0*/  @P0 IMAD.MOV.U32 R21, RZ, RZ, R25 ;  /* 0x000000ffff150224 */ /* 0x000fcc00078e0019 */
        /* <DEDUP_REMOVED lines=8> */
[----:B------:R-:W-:Y:S05]  /*3f40*/  BSYNC.RECONVERGENT B3 ;  /* 0x0000000000037941 */ /* 0x000fea0003800200 */
.L_x_414:
[----:B------:R-:W-:-:S07]  /*3f50*/  VIADD R22, R14, 0xfffffc00 ;  /* 0xfffffc000e167836 */ /* 0x000fce0000000000 */
.L_x_413:
[----:B------:R-:W-:Y:S05]  /*3f60*/  BSYNC.RECONVERGENT B2 ;  /* 0x0000000000027941 */ /* 0x000fea0003800200 */
.L_x_412:
        /* <DEDUP_REMOVED lines=9> */
[----:B------:R0:W3:Y:S01]  /*4000*/  LDG.E.64 R28, desc[UR6][R10.64] ;  /* 0x000000060a1c7981 */ /* 0x0000e2000c1e1b00 */
[----:B------:R-:W-:-:S04]  /*4010*/  VIADD R15, R23, 0x100 ;  /* 0x00000100170f7836 */ /* 0x000fc80000000000 */
[----:B------:R-:W-:-:S05]  /*4020*/  IMAD.WIDE.U32 R14, R15, 0x10, R4 ;  /* 0x000000100f0e7825 */ /* 0x000fca00078e0004 */
[----:B------:R-:W4:Y:S04]  /*4030*/  LDG.E.64 R16, desc[UR6][R14.64+0x8] ;  /* 0x000008060e107981 */ /* 0x000f28000c1e1b00 */
[----:B------:R1:W5:Y:S01]  /*4040*/  LDG.E.64 R26, desc[UR6][R14.64] ;  /* 0x000000060e1a7981 */ /* 0x000362000c1e1b00 */
        /* <DEDUP_REMOVED lines=9> */
[----:B------:R-:W-:Y:S02]  /*40e0*/  @P0 FSEL R8, R12, R2, !P1 ;  /* 0x000000020c080208 */ /* 0x000fe40004800000 */
[----:B-1----:R-:W-:Y:S02]  /*40f0*/  @P0 FSEL R15, R13, R3, !P1 ;  /* 0x000000030d0f0208 */ /* 0x002fe40004800000 */
        /* <DEDUP_REMOVED lines=34> */
.L_x_417:
[----:B------:R-:W-:Y:S05]  /*4320*/  BSYNC.RECONVERGENT B2 ;  /* 0x0000000000027941 */ /* 0x000fea0003800200 */
.L_x_416:
        /* <DEDUP_REMOVED lines=9> */
[----:B------:R-:W-:-:S04]  /*43c0*/  VIADD R15, R22, UR4 ;  /* 0x00000004160f7c36 */ /* 0x000fc80008000000 */
[----:B------:R-:W-:-:S05]  /*43d0*/  IMAD.WIDE.U32 R10, R15, 0x10, R4 ;  /* 0x000000100f0a7825 */ /* 0x000fca00078e0004 */
[----:B------:R-:W2:Y:S04]  /*43e0*/  LDG.E.64 R12, desc[UR6][R10.64+0x8] ;  /* 0x000008060a0c7981 */ /* 0x000ea8000c1e1b00 */
[----:B------:R-:W3:Y:S01]  /*43f0*/  LDG.E.64 R18, desc[UR6][R10.64] ;  /* 0x000000060a127981 */ /* 0x000ee2000c1e1b00 */
[----:B------:R-:W-:Y:S01]  /*4400*/  ISETP.NE.U32.AND P0, PT, R6, RZ, PT ;  /* 0x000000ff0600720c */ /* 0x000fe20003f05070 */
[----:B------:R-:W-:-:S03]  /*4410*/  VIADD R15, R15, 0x100 ;  /* 0x000001000f0f7836 */ /* 0x000fc60000000000 */
[----:B------:R-:W-:Y:S01]  /*4420*/  ISETP.NE.AND.EX P1, PT, R7, RZ, PT, P0 ;  /* 0x000000ff0700720c */ /* 0x000fe20003f25300 */
[----:B------:R-:W-:-:S12]  /*4430*/  IMAD.WIDE.U32 R14, R15, 0x10, R4 ;  /* 0x000000100f0e7825 */ /* 0x000fd800078e0004 */
        /* <DEDUP_REMOVED lines=23> */
.L_x_419:
[----:B------:R-:W-:Y:S05]  /*45b0*/  BSYNC.RECONVERGENT B2 ;  /* 0x0000000000027941 */ /* 0x000fea0003800200 */
.L_x_418:
        /* <DEDUP_REMOVED lines=14> */
.L_x_411:
[----:B------:R-:W-:Y:S05]  /*46a0*/  BSYNC.RECONVERGENT B1 ;  /* 0x0000000000017941 */ /* 0x000fea0003800200 */
.L_x_409:
        /* <DEDUP_REMOVED lines=27> */
.L_x_421:
[----:B------:R-:W-:Y:S05]  /*4860*/  BSYNC.RECONVERGENT B1 ;  /* 0x0000000000017941 */ /* 0x000fea0003800200 */
.L_x_420:
        /* <DEDUP_REMOVED lines=24> */
.L_x_423:
[----:B------:R-:W-:Y:S05]  /*49f0*/  BSYNC.RECONVERGENT B1 ;  /* 0x0000000000017941 */ /* 0x000fea0003800200 */
.L_x_422:
[----:B----4-:R4:W2:Y:S01]  /*4a00*/  SHFL.DOWN PT, R7, R12, 0x4, 0x1f ;  /* 0x08801f000c077f89 */ /* 0x0108a200000e0000 */
[----:B------:R-:W-:Y:S01]  /*4a10*/  BSSY.RECONVERGENT B1, `(.L_x_424) ;  /* 0x0000016000017945 */ /* 0x000fe20003800200 */
[----:B---3--:R-:W-:Y:S02]  /*4a20*/  IMAD.MOV.U32 R6, RZ, RZ, R12 ;  /* 0x000000ffff067224 */ /* 0x008fe400078e000c */
[----:B------:R4:W3:Y:S01]  /*4a30*/  SHFL.DOWN PT, R0, R13, 0x4, 0x1f ;  /* 0x08801f000d007f89 */ /* 0x0008e200000e0000 */
[----:B0-----:R-:W-:Y:S02]  /*4a40*/  IMAD.MOV.U32 R8, RZ, RZ, R13 ;  /* 0x000000ffff087224 */ /* 0x001fe400078e000d */
[----:B------:R-:W-:Y:S01]  /*4a50*/  IMAD.MOV.U32 R10, RZ, RZ, R2 ;  /* 0x000000ffff0a7224 */ /* 0x000fe200078e0002 */
[----:B------:R4:W0:Y:S01]  /*4a60*/  SHFL.DOWN PT, R4, R2, 0x4, 0x1f ;  /* 0x08801f0002047f89 */ /* 0x00082200000e0000 */
[----:B-1----:R-:W-:-:S03]  /*4a70*/  IMAD.MOV.U32 R11, RZ, RZ, R3 ;  /* 0x000000ffff0b7224 */ /* 0x002fc600078e0003 */
[----:B------:R4:W1:Y:S01]  /*4a80*/  SHFL.DOWN PT, R5, R3, 0x4, 0x1f ;  /* 0x08801f0003057f89 */ /* 0x00086200000e0000 */
[----:B------:R-:W-:Y:S05]  /*4a90*/  @P1 BRA `(.L_x_425) ;  /* 0x0000000000341947 */ /* 0x000fea0003800000 */
[----:B------:R-:W-:Y:S01]  /*4aa0*/  ISETP.NE.U32.AND P0, PT, R12, RZ, PT ;  /* 0x000000ff0c00720c */ /* 0x000fe20003f05070 */
[----:B---3--:R-:W-:Y:S02]  /*4ab0*/  IMAD.MOV.U32 R8, RZ, RZ, R0 ;  /* 0x000000ffff087224 */ /* 0x008fe400078e0000 */
[----:B--2---:R-:W-:Y:S01]  /*4ac0*/  IMAD.MOV.U32 R6, RZ, RZ, R7 ;  /* 0x000000ffff067224 */ /* 0x004fe200078e0007 */
[----:B------:R-:W-:Y:S01]  /*4ad0*/  ISETP.NE.AND.EX P0, PT, R13, RZ, PT, P0 ;  /* 0x000000ff0d00720c */ /* 0x000fe20003f05300 */
[----:B0-----:R-:W-:Y:S02]  /*4ae0*/  IMAD.MOV.U32 R10, RZ, RZ, R4 ;  /* 0x000000ffff0a7224 */ /* 0x001fe400078e0004 */
[----:B-1----:R-:W-:-:S10]  /*4af0*/  IMAD.MOV.U32 R11, RZ, RZ, R5 ;  /* 0x000000ffff0b7224 */ /* 0x002fd400078e0005 */
[----:B------:R-:W-:-:S06]  /*4b00*/  @P0 DSETP.GT.AND P1, PT, R2, R4, PT ;  /* 0x000000040200022a */ /* 0x000fcc0003f24000 */
[----:B------:R-:W-:Y:S02]  /*4b10*/  @P0 SEL R8, R0, R13, P1 ;  /* 0x0000000d00080207 */ /* 0x000fe40000800000 */
[----:B------:R-:W-:Y:S02]  /*4b20*/  @P0 FSEL R0, R4, R2, P1 ;  /* 0x0000000204000208 */ /* 0x000fe40000800000 */
[----:B----4-:R-:W-:Y:S02]  /*4b30*/  @P0 FSEL R3, R5, R3, P1 ;  /* 0x0000000305030208 */ /* 0x010fe40000800000 */
[----:B------:R-:W-:Y:S01]  /*4b40*/  @P0 SEL R6, R7, R12, P1 ;  /* 0x0000000c07060207 */ /* 0x000fe20000800000 */
[----:B------:R-:W-:Y:S02]  /*4b50*/  @P0 IMAD.MOV.U32 R10, RZ, RZ, R0 ;  /* 0x000000ffff0a0224 */ /* 0x000fe400078e0000 */
[----:B------:R-:W-:-:S07]  /*4b60*/  @P0 IMAD.MOV.U32 R11, RZ, RZ, R3 ;  /* 0x000000ffff0b0224 */ /* 0x000fce00078e0003 */
.L_x_425:
[----:B------:R-:W-:Y:S05]  /*4b70*/  BSYNC.RECONVERGENT B1 ;  /* 0x0000000000017941 */ /* 0x000fea0003800200 */
.L_x_424:
[----:B----4-:R4:W3:Y:S01]  /*4b80*/  SHFL.DOWN PT, R3, R6, 0x8, 0x1f ;  /* 0x09001f0006037f89 */ /* 0x0108e200000e0000 */
[----:B------:R-:W-:Y:S01]  /*4b90*/  BSSY.RECONVERGENT B1, `(.L_x_426) ;  /* 0x0000016000017945 */ /* 0x000fe20003800200 */
[----:B------:R-:W-:Y:S02]  /*4ba0*/  IMAD.MOV.U32 R2, RZ, RZ, R6 ;  /* 0x000000ffff027224 */ /* 0x000fe400078e0006 */
[----:B--2---:R4:W2:Y:S01]  /*4bb0*/  SHFL.DOWN PT, R15, R8, 0x8, 0x1f ;  /* 0x09001f00080f7f89 */ /* 0x0048a200000e0000 */
[----:B------:R-:W-:Y:S02]  /*4bc0*/  IMAD.MOV.U32 R7, RZ, RZ, R8 ;  /* 0x000000ffff077224 */ /* 0x000fe400078e0008 */
[----:B0-----:R-:W-:Y:S01]  /*4bd0*/  IMAD.MOV.U32 R4, RZ, RZ, R10 ;  /* 0x000000ffff047224 */ /* 0x001fe200078e000a */
        /* <DEDUP_REMOVED lines=11> */
[----:B------:R-:W-:Y:S02]  /*4c90*/  @P0 FSEL R0, R12, R10, P1 ;  /* 0x0000000a0c000208 */ /* 0x000fe40000800000 */
[----:B----4-:R-:W-:Y:S02]  /*4ca0*/  @P0 FSEL R11, R13, R11, P1 ;  /* 0x0000000b0d0b0208 */ /* 0x010fe40000800000 */
[----:B------:R-:W-:Y:S01]  /*4cb0*/  @P0 SEL R2, R3, R6, P1 ;  /* 0x0000000603020207 */ /* 0x000fe20000800000 */
[----:B------:R-:W-:Y:S01]  /*4cc0*/  @P0 IMAD.MOV.U32 R4, RZ, RZ, R0 ;  /* 0x000000ffff040224 */ /* 0x000fe200078e0000 */
[----:B------:R-:W-:Y:S01]  /*4cd0*/  @P0 SEL R7, R15, R8, P1 ;  /* 0x000000080f070207 */ /* 0x000fe20000800000 */
[----:B------:R-:W-:-:S07]  /*4ce0*/  @P0 IMAD.MOV.U32 R5, RZ, RZ, R11 ;  /* 0x000000ffff050224 */ /* 0x000fce00078e000b */
.L_x_427:
[----:B------:R-:W-:Y:S05]  /*4cf0*/  BSYNC.RECONVERGENT B1 ;  /* 0x0000000000017941 */ /* 0x000fea0003800200 */
.L_x_426:
[----:B------:R-:W-:Y:S01]  /*4d00*/  ISETP.GT.AND P0, PT, R16, 0xf, PT ;  /* 0x0000000f1000780c */ /* 0x000fe20003f04270 */
[----:B----4-:R4:W2:Y:S01]  /*4d10*/  SHFL.DOWN PT, R10, R4, 0x10, 0x1f ;  /* 0x0a001f00040a7f89 */ /* 0x0108a200000e0000 */
[----:B------:R-:W-:Y:S03]  /*4d20*/  BSSY.RECONVERGENT B1, `(.L_x_428) ;  /* 0x000001b000017945 */ /* 0x000fe60003800200 */
[----:B------:R4:W2:Y:S04]  /*4d30*/  SHFL.DOWN PT, R11, R5, 0x10, 0x1f ;  /* 0x0a001f00050b7f89 */ /* 0x0008a800000e0000 */
[----:B0-----:R4:W0:Y:S04]  /*4d40*/  SHFL.DOWN PT, R12, R2, 0x10, 0x1f ;  /* 0x0a001f00020c7f89 */ /* 0x00182800000e0000 */
[----:B-1----:R4:W1:Y:S01]  /*4d50*/  SHFL.DOWN PT, R13, R7, 0x10, 0x1f ;  /* 0x0a001f00070d7f89 */ /* 0x00286200000e0000 */
[----:B------:R-:W-:Y:S05]  /*4d60*/  @P0 BRA `(.L_x_429) ;  /* 0x0000000000580947 */ /* 0x000fea0003800000 */
[----:B------:R-:W-:Y:S02]  /*4d70*/  ISETP.NE.AND P2, PT, R16, RZ, PT ;  /* 0x000000ff1000720c */ /* 0x000fe40003f45270 */
[----:B------:R-:W-:-:S04]  /*4d80*/  ISETP.NE.U32.AND P0, PT, R2, RZ, PT ;  /* 0x000000ff0200720c */ /* 0x000fc80003f05070 */
[----:B------:R-:W-:-:S07]  /*4d90*/  ISETP.NE.AND.EX P0, PT, R7, RZ, PT, P0 ;  /* 0x000000ff0700720c */ /* 0x000fce0003f05300 */
[----:B------:R-:W5:Y:S01]  /*4da0*/  @!P2 S2R R6, SR_CgaCtaId ;  /* 0x000000000006a919 */ /* 0x000f620000008800 */
[----:B---3--:R-:W-:Y:S02]  /*4db0*/  @!P2 MOV R3, 0x400 ;  /* 0x000004000003a802 */ /* 0x008fe40000000f00 */
[----:B------:R-:W-:-:S03]  /*4dc0*/  @!P2 SHF.R.U32.HI R0, RZ, 0x1, R9 ;  /* 0x00000001ff00a819 */ /* 0x000fc60000011609 */
[----:B--2---:R-:W-:-:S06]  /*4dd0*/  @P0 DSETP.GT.AND P1, PT, R4, R10, PT ;  /* 0x0000000a0400022a */ /* 0x004fcc0003f24000 */
[----:B0-----:R-:W-:Y:S02]  /*4de0*/  @P0 SEL R12, R12, R2, P1 ;  /* 0x000000020c0c0207 */ /* 0x001fe40000800000 */
[----:B-1----:R-:W-:-:S03]  /*4df0*/  @P0 SEL R13, R13, R7, P1 ;  /* 0x000000070d0d0207 */ /* 0x002fc60000800000 */
[----:B----4-:R-:W-:Y:S02]  /*4e00*/  IMAD.MOV.U32 R2, RZ, RZ, R12 ;  /* 0x000000ffff027224 */ /* 0x010fe400078e000c */
        /* <DEDUP_REMOVED lines=12> */
.L_x_429:
[----:B------:R-:W-:Y:S05]  /*4ed0*/  BSYNC.RECONVERGENT B1 ;  /* 0x0000000000017941 */ /* 0x000fea0003800200 */
.L_x_428:
[----:B------:R-:W-:Y:S01]  /*4ee0*/  BAR.SYNC.DEFER_BLOCKING 0x0 ;  /* 0x0000000000007b1d */ /* 0x000fe20000010000 */
[----:B------:R-:W-:-:S13]  /*4ef0*/  ISETP.NE.AND P0, PT, R9, RZ, PT ;  /* 0x000000ff0900720c */ /* 0x000fda0003f05270 */
[----:B------:R-:W-:Y:S05]  /*4f00*/  @P0 BRA `(.L_x_395) ;  /* 0x0000000800080947 */ /* 0x000fea0003800000 */
[----:B---3--:R-:W3:Y:S01]  /*4f10*/  S2R R3, SR_CgaCtaId ;  /* 0x0000000000037919 */ /* 0x008ee20000008800 */
[----:B------:R-:W-:Y:S01]  /*4f20*/  MOV R0, 0x400 ;  /* 0x0000040000007802 */ /* 0x000fe20000000f00 */
[----:B------:R-:W-:Y:S01]  /*4f30*/  BSSY.RECONVERGENT B1, `(.L_x_430) ;  /* 0x0000016000017945 */ /* 0x000fe20003800200 */
[----:B------:R-:W-:-:S04]  /*4f40*/  ISETP.NE.U32.AND P0, PT, R2, RZ, PT ;  /* 0x000000ff0200720c */ /* 0x000fc80003f05070 */
[----:B------:R-:W-:Y:S02]  /*4f50*/  ISETP.NE.AND.EX P0, PT, R7, RZ, PT, P0 ;  /* 0x000000ff0700720c */ /* 0x000fe40003f05300 */
[----:B---3--:R-:W-:-:S05]  /*4f60*/  LEA R0, R3, R0, 0x18 ;  /* 0x0000000003007211 */ /* 0x008fca00078ec0ff */
[----:B------:R-:W3:Y:S04]  /*4f70*/  LDS.64 R8, [R0+0x18] ;  /* 0x0000180000087984 */ /* 0x000ee80000000a00 */
[----:B------:R-:W5:Y:S04]  /*4f80*/  LDS.128 R20, [R0+0x20] ;  /* 0x0000200000147984 */ /* 0x000f680000000c00 */
[----:B------:R0:W0:Y:S04]  /*4f90*/  LDS.128 R28, [R0+0x30] ;  /* 0x00003000001c7984 */ /* 0x0000280000000c00 */
[----:B------:R0:W0:Y:S01]  /*4fa0*/  LDS.128 R16, [R0+0x40] ;  /* 0x0000400000107984 */ /* 0x0000220000000c00 */
[----:B---3--:R-:W-:-:S02]  /*4fb0*/  IMAD.MOV.U32 R24, RZ, RZ, R8 ;  /* 0x000000ffff187224 */ /* 0x008fc400078e0008 */
        /* <DEDUP_REMOVED lines=13> */
.L_x_431:
[----:B------:R-:W-:Y:S05]  /*5090*/  BSYNC.RECONVERGENT B1 ;  /* 0x0000000000017941 */ /* 0x000fea0003800200 */
.L_x_430:
[----:B------:R3:W3:Y:S01]  /*50a0*/  LDS.128 R32, [R0+0x50] ;  /* 0x0000500000207984 */ /* 0x0006e20000000c00 */
[----:B------:R-:W-:Y:S01]  /*50b0*/  ISETP.NE.U32.AND P0, PT, R24, RZ, PT ;  /* 0x000000ff1800720c */ /* 0x000fe20003f05070 */
[----:B------:R-:W-:Y:S01]  /*50c0*/  BSSY.RECONVERGENT B1, `(.L_x_432) ;  /* 0x0000013000017945 */ /* 0x000fe20003800200 */
[----:B----4-:R-:W-:Y:S01]  /*50d0*/  IMAD.MOV.U32 R2, RZ, RZ, R22 ;  /* 0x000000ffff027224 */ /* 0x010fe200078e0016 */
[----:B012---:R0:W1:Y:S01]  /*50e0*/  LDS.128 R12, [R0+0x60] ;  /* 0x00006000000c7984 */ /* 0x0070620000000c00 */
[----:B------:R-:W-:Y:S01]  /*50f0*/  ISETP.NE.AND.EX P0, PT, R25, RZ, PT, P0 ;  /* 0x000000ff1900720c */ /* 0x000fe20003f05300 */
[----:B------:R-:W-:Y:S02]  /*5100*/  IMAD.MOV.U32 R3, RZ, RZ, R23 ;  /* 0x000000ffff037224 */ /* 0x000fe400078e0017 */
[----:B------:R0:W2:Y:S01]  /*5110*/  LDS.128 R8, [R0+0x70] ;  /* 0x0000700000087984 */ /* 0x0000a20000000c00 */
        /* <DEDUP_REMOVED lines=13> */
.L_x_433:
[----:B------:R-:W-:Y:S05]  /*51f0*/  BSYNC.RECONVERGENT B1 ;  /* 0x0000000000017941 */ /* 0x000fea0003800200 */
.L_x_432:
        /* <DEDUP_REMOVED lines=17> */
.L_x_435:
[----:B------:R-:W-:Y:S05]  /*5310*/  BSYNC.RECONVERGENT B1 ;  /* 0x0000000000017941 */ /* 0x000fea0003800200 */
.L_x_434:
        /* <DEDUP_REMOVED lines=17> */
.L_x_437:
[----:B------:R-:W-:Y:S05]  /*5430*/  BSYNC.RECONVERGENT B1 ;  /* 0x0000000000017941 */ /* 0x000fea0003800200 */
.L_x_436:
        /* <DEDUP_REMOVED lines=17> */
.L_x_439:
[----:B------:R-:W-:Y:S05]  /*5550*/  BSYNC.RECONVERGENT B1 ;  /* 0x0000000000017941 */ /* 0x000fea0003800200 */
.L_x_438:
        /* <DEDUP_REMOVED lines=17> */
.L_x_441:
[----:B------:R-:W-:Y:S05]  /*5670*/  BSYNC.RECONVERGENT B1 ;  /* 0x0000000000017941 */ /* 0x000fea0003800200 */
.L_x_440:
        /* <DEDUP_REMOVED lines=11> */
.L_x_395:
[----:B------:R-:W-:Y:S05]  /*5730*/  BSYNC.RECONVERGENT B0 ;  /* 0x0000000000007941 */ /* 0x000fea0003800200 */
.L_x_370:
[----:B--23--:R-:W2:Y:S02]  /*5740*/  S2R R0, SR_TID.X ;  /* 0x0000000000007919 */ /* 0x00cea40000002100 */
[----:B--2---:R-:W-:-:S13]  /*5750*/  ISETP.NE.AND P0, PT, R0, RZ, PT ;  /* 0x000000ff0000720c */ /* 0x004fda0003f05270 */
[----:B------:R-:W-:Y:S05]  /*5760*/  @P0 EXIT ;  /* 0x000000000000094d */ /* 0x000fea0003800000 */
[----:B------:R-:W2:Y:S01]  /*5770*/  LDCU.64 UR4, c[0x0][0x398] ;  /* 0x00007300ff0477ac */ /* 0x000ea20008000a00 */
[----:B01--4-:R-:W0:Y:S01]  /*5780*/  LDC.64 R8, c[0x0][0x388] ;  /* 0x0000e200ff087b82 */ /* 0x013e220000000a00 */
[----:B--2---:R-:W-:-:S04]  /*5790*/  UISETP.NE.U32.AND UP0, UPT, UR4, URZ, UPT ;  /* 0x000000ff0400728c */ /* 0x004fc8000bf05070 */
[----:B------:R-:W-:-:S09]  /*57a0*/  UISETP.NE.AND.EX UP0, UPT, UR5, URZ, UPT, UP0 ;  /* 0x000000ff0500728c */ /* 0x000fd2000bf05300 */
[----:B------:R-:W-:Y:S05]  /*57b0*/  BRA.U !UP0, `(.L_x_442) ;  /* 0x00000001081c7547 */ /* 0x000fea000b800000 */
[----:B------:R-:W1:Y:S01]  /*57c0*/  LDCU.64 UR10, c[0x0][0x3a0] ;  /* 0x00007400ff0a77ac */ /* 0x000e620008000a00 */
[----:B------:R-:W2:Y:S01]  /*57d0*/  LDCU.64 UR8, c[0x0][0x3a0] ;  /* 0x00007400ff0877ac */ /* 0x000ea20008000a00 */
[----:B-1----:R-:W-:-:S06]  /*57e0*/  DSETP.GEU.AND P0, PT, R4, UR10, PT ;  /* 0x0000000a04007e2a */ /* 0x002fcc000bf0e000 */
[----:B--2---:R-:W-:Y:S02]  /*57f0*/  FSEL R4, R4, UR8, !P0 ;  /* 0x0000000804047c08 */ /* 0x004fe4000c000000 */
[----:B------:R-:W-:Y:S02]  /*5800*/  FSEL R5, R5, UR9, !P0 ;  /* 0x0000000905057c08 */ /* 0x000fe4000c000000 */
[----:B------:R-:W-:Y:S02]  /*5810*/  SEL R2, R2, UR4, !P0 ;  /* 0x0000000402027c07 */ /* 0x000fe4000c000000 */
[----:B------:R-:W-:-:S07]  /*5820*/  SEL R7, R7, UR5, !P0 ;  /* 0x0000000507077c07 */ /* 0x000fce000c000000 */
.L_x_442:
[----:B------:R-:W-:Y:S01]  /*5830*/  IMAD.MOV.U32 R3, RZ, RZ, R7 ;  /* 0x000000ffff037224 */ /* 0x000fe200078e0007 */
[----:B0-----:R-:W-:Y:S04]  /*5840*/  STG.E.64 desc[UR6][R8.64+0x8], R4 ;  /* 0x0000080408007986 */ /* 0x001fe8000c101b06 */
[----:B------:R-:W-:Y:S01]  /*5850*/  STG.E.64 desc[UR6][R8.64], R2 ;  /* 0x0000000208007986 */ /* 0x000fe2000c101b06 */
[----:B------:R-:W-:Y:S05]  /*5860*/  EXIT ;  /* 0x000000000000794d */ /* 0x000fea0003800000 */
.L_x_443:
        /* <DEDUP_REMOVED lines=9> */
.L_x_1371:


//--------------------- .text._ZN3cub18CUB_300001_SM_10006detail6reduce28DeviceReduceSingleTileKernelINS2_10policy_hubIdyN4cuda3std3__44plusIdEEE10Policy1000EPdSC_iS9_ddNS7_10__identityEEEvT0_T1_T2_T3_T4_T6_ --------------------------
	.section	.text._ZN3cub18CUB_300001_SM_10006detail6reduce28DeviceReduceSingleTileKernelINS2_10policy_hubIdyN4cuda3std3__44plusIdEEE10Policy1000EPdSC_iS9_ddNS7_10__identityEEEvT0_T1_T2_T3_T4_T6_,"ax",@progbits
	.align	128
        .global         _ZN3cub18CUB_300001_SM_10006detail6reduce28DeviceReduceSingleTileKernelINS2_10policy_hubIdyN4cuda3std3__44plusIdEEE10Policy1000EPdSC_iS9_ddNS7_10__identityEEEvT0_T1_T2_T3_T4_T6_
        .type           _ZN3cub18CUB_300001_SM_10006detail6reduce28DeviceReduceSingleTileKernelINS2_10policy_hubIdyN4cuda3std3__44plusIdEEE10Policy1000EPdSC_iS9_ddNS7_10__identityEEEvT0_T1_T2_T3_T4_T6_,@function
        .size           _ZN3cub18CUB_300001_SM_10006detail6reduce28DeviceReduceSingleTileKernelINS2_10policy_hubIdyN4cuda3std3__44plusIdEEE10Policy1000EPdSC_iS9_ddNS7_10__identityEEEvT0_T1_T2_T3_T4_T6_,(.L_x_1372 - _ZN3cub18CUB_300001_SM_10006detail6reduce28DeviceReduceSingleTileKernelINS2_10policy_hubIdyN4cuda3std3__44plusIdEEE10Policy1000EPdSC_iS9_ddNS7_10__identityEEEvT0_T1_T2_T3_T4_T6_)
        .other          _ZN3cub18CUB_300001_SM_10006detail6reduce28DeviceReduceSingleTileKernelINS2_10policy_hubIdyN4cuda3std3__44plusIdEEE10Policy1000EPdSC_iS9_ddNS7_10__identityEEEvT0_T1_T2_T3_T4_T6_,@"STO_CUDA_ENTRY STV_DEFAULT"
_ZN3cub18CUB_300001_SM_10006detail6reduce28DeviceReduceSingleTileKernelINS2_10policy_hubIdyN4cuda3std3__44plusIdEEE10Policy1000EPdSC_iS9_ddNS7_10__identityEEEvT0_T1_T2_T3_T4_T6_:
.text._ZN3cub18CUB_300001_SM_10006detail6reduce28DeviceReduceSingleTileKernelINS2_10policy_hubIdyN4cuda3std3__44plusIdEEE10Policy1000EPdSC_iS9_ddNS7_10__identityEEEvT0_T1_T2_T3_T4_T6_:
        /* <DEDUP_REMOVED lines=10> */
[----:B------:R-:W0:Y:S02]  /*00a0*/  LDC.64 R4, c[0x0][0x398] ;  /* 0x0000e600ff047b82 */ /* 0x000e240000000a00 */
[----:B0-----:R-:W-:Y:S01]  /*00b0*/  STG.E.64 desc[UR6][R2.64], R4 ;  /* 0x0000000402007986 */ /* 0x001fe2000c101b06 */
[----:B------:R-:W-:Y:S05]  /*00c0*/  EXIT ;  /* 0x000000000000794d */ /* 0x000fea0003800000 */
.L_x_444:
[----:B------:R-:W-:Y:S01]  /*00d0*/  ISETP.GT.AND P0, PT, R4, 0xdff, PT ;  /* 0x00000dff0400780c */ /* 0x000fe20003f04270 */
[----:B------:R-:W-:-:S12]  /*00e0*/  BSSY.RECONVERGENT B0, `(.L_x_445) ;  /* 0x0000242000007945 */ /* 0x000fd80003800200 */
[----:B------:R-:W-:Y:S05]  /*00f0*/  @P0 BRA `(.L_x_446) ;  /* 0x0000001400180947 */ /* 0x000fea0003800000 */
[----:B------:R-:W0:Y:S01]  /*0100*/  S2R R5, SR_TID.X ;  /* 0x0000000000057919 */ /* 0x000e220000002100 */
[----:B------:R-:W-:Y:S01]  /*0110*/  BSSY.RECONVERGENT B1, `(.L_x_447) ;  /* 0x0000009000017945 */ /* 0x000fe20003800200 */
[----:B------:R-:W-:Y:S02]  /*0120*/  CS2R R2, SRZ ;  /* 0x0000000000027805 */ /* 0x000fe4000001ff00 */
[----:B0-----:R-:W-:Y:S01]  /*0130*/  ISETP.GE.AND P0, PT, R5, R4, PT ;  /* 0x000000040500720c */ /* 0x001fe20003f06270 */
[----:B------:R-:W-:-:S12]  /*0140*/  IMAD.MOV.U32 R7, RZ, RZ, R5 ;  /* 0x000000ffff077224 */ /* 0x000fd800078e0005 */
[----:B------:R-:W-:Y:S05]  /*0150*/  @P0 BRA `(.L_x_448) ;  /* 0x0000000000100947 */ /* 0x000fea0003800000 */
[----:B------:R-:W0:Y:S02]  /*0160*/  LDC.64 R2, c[0x0][0x380] ;  /* 0x0000e000ff027b82 */ /* 0x000e240000000a00 */
[----:B0-----:R-:W-:-:S06]  /*0170*/  IMAD.WIDE.U32 R2, R5, 0x8, R2 ;  /* 0x0000000805027825 */ /* 0x001fcc00078e0002 */
[----:B------:R-:W5:Y:S01]  /*0180*/  LDG.E.64.CONSTANT R2, desc[UR6][R2.64] ;  /* 0x0000000602027981 */ /* 0x000f62000c1e9b00 */
[----:B------:R-:W-:-:S07]  /*0190*/  VIADD R7, R5, 0x200 ;  /* 0x0000020005077836 */ /* 0x000fce0000000000 */
.L_x_448:
[----:B------:R-:W-:Y:S05]  /*01a0*/  BSYNC.RECONVERGENT B1 ;  /* 0x0000000000017941 */ /* 0x000fea0003800200 */
.L_x_447:
[----:B------:R-:W-:Y:S01]  /*01b0*/  ISETP.GE.AND P0, PT, R7, R4, PT ;  /* 0x000000040700720c */ /* 0x000fe20003f06270 */
[----:B------:R-:W-:-:S12]  /*01c0*/  BSSY.RECONVERGENT B1, `(.L_x_449) ;  /* 0x0000076000017945 */ /* 0x000fd80003800200 */
[----:B------:R-:W-:Y:S05]  /*01d0*/  @P0 BRA `(.L_x_450) ;  /* 0x0000000400d00947 */ /* 0x000fea0003800000 */
[----:B------:R-:W-:Y:S01]  /*01e0*/  LOP3.LUT R9, RZ, R7, RZ, 0x33, !PT ;  /* 0x00000007ff097212 */ /* 0x000fe200078e33ff */
        /* <DEDUP_REMOVED lines=13> */
.L_x_453:
[----:B------:R-:W-:Y:S02]  /*02c0*/  IMAD.MOV.U32 R8, RZ, RZ, R6 ;  /* 0x000000ffff087224 */ /* 0x000fe400078e0006 */
[----:B------:R-:W-:-:S06]  /*02d0*/  IMAD.MOV.U32 R9, RZ, RZ, R11 ;  /* 0x000000ffff097224 */ /* 0x000fcc00078e000b */
[----:B------:R-:W2:Y:S01]  /*02e0*/  LDG.E.64.CONSTANT R8, desc[UR6][R8.64] ;  /* 0x0000000608087981 */ /* 0x000ea2000c1e9b00 */
[----:B------:R-:W-:Y:S01]  /*02f0*/  VIADD R0, R0, 0x1 ;  /* 0x0000000100007836 */ /* 0x000fe20000000000 */
[----:B------:R-:W-:Y:S01]  /*0300*/  IADD3 R6, P2, PT, R6, 0x1000, RZ ;  /* 0x0000100006067810 */ /* 0x000fe20007f5e0ff */
[----:B------:R-:W-:-:S03]  /*0310*/  VIADD R7, R7, 0x200 ;  /* 0x0000020007077836 */ /* 0x000fc60000000000 */
[----:B------:R-:W-:Y:S01]  /*0320*/  ISETP.NE.AND P1, PT, R0, RZ, PT ;  /* 0x000000ff0000720c */ /* 0x000fe20003f25270 */
[----:B------:R-:W-:Y:S01]  /*0330*/  IMAD.X R11, RZ, RZ, R11, P2 ;  /* 0x000000ffff0b7224 */ /* 0x000fe200010e060b */
[----:B--2--5:R-:W-:-:S11]  /*0340*/  DADD R2, R8, R2 ;  /* 0x0000000008027229 */ /* 0x024fd60000000002 */
[----:B------:R-:W-:Y:S05]  /*0350*/  @P1 BRA `(.L_x_453) ;  /* 0xfffffffc00d81947 */ /* 0x000fea000383ffff */
.L_x_452:
[----:B------:R-:W-:Y:S05]  /*0360*/  BSYNC.RECONVERGENT B2 ;  /* 0x0000000000027941 */ /* 0x000fea0003800200 */
.L_x_451:
[----:B------:R-:W-:Y:S05]  /*0370*/  @!P0 BRA `(.L_x_450) ;  /* 0x0000000400688947 */ /* 0x000fea0003800000 */
[----:B------:R-:W-:Y:S01]  /*0380*/  IMAD.IADD R0, R4, 0x1, -R7 ;  /* 0x0000000104007824 */ /* 0x000fe200078e0a07 */
[----:B------:R-:W-:Y:S01]  /*0390*/  BSSY.RECONVERGENT B2, `(.L_x_454) ;  /* 0x0000031000027945 */ /* 0x000fe20003800200 */
[----:B------:R-:W-:-:S03]  /*03a0*/  PLOP3.LUT P0, PT, PT, PT, PT, 0x80, 0x8 ;  /* 0x000000000008781c */ /* 0x000fc60003f0f070 */
[----:B------:R-:W-:-:S13]  /*03b0*/  ISETP.GT.AND P1, PT, R0, 0x1800, PT ;  /* 0x000018000000780c */ /* 0x000fda0003f24270 */
[----:B------:R-:W-:Y:S05]  /*03c0*/  @!P1 BRA `(.L_x_455) ;  /* 0x0000000000b49947 */ /* 0x000fea0003800000 */
[----:B------:R-:W-:Y:S01]  /*03d0*/  PLOP3.LUT P0, PT, PT, PT, PT, 0x8, 0x80 ;  /* 0x000000000080781c */ /* 0x000fe20003f0e170 */
[----:B------:R-:W-:-:S12]  /*03e0*/  VIADD R0, R4, 0xffffe800 ;  /* 0xffffe80004007836 */ /* 0x000fd80000000000 */
.L_x_456:
[----:B------:R-:W0:Y:S02]  /*03f0*/  LDC.64 R32, c[0x0][0x380] ;  /* 0x0000e000ff207b82 */ /* 0x000e240000000a00 */
[----:B0-----:R-:W-:-:S05]  /*0400*/  IMAD.WIDE R14, R7, 0x8, R32 ;  /* 0x00000008070e7825 */ /* 0x001fca00078e0220 */
[----:B------:R-:W2:Y:S04]  /*0410*/  LDG.E.64.CONSTANT R8, desc[UR6][R14.64] ;  /* 0x000000060e087981 */ /* 0x000ea8000c1e9b00 */
[----:B------:R-:W3:Y:S04]  /*0420*/  LDG.E.64.CONSTANT R10, desc[UR6][R14.64+0x1000] ;  /* 0x001000060e0a7981 */ /* 0x000ee8000c1e9b00 */
[----:B------:R-:W4:Y:S01]  /*0430*/  LDG.E.64.CONSTANT R12, desc[UR6][R14.64+0x2000] ;  /* 0x002000060e0c7981 */ /* 0x000f22000c1e9b00 */
[----:B------:R-:W-:-:S03]  /*0440*/  VIADD R41, R7, 0x800 ;  /* 0x0000080007297836 */ /* 0x000fc60000000000 */
[----:B------:R-:W4:Y:S01]  /*0450*/  LDG.E.64.CONSTANT R30, desc[UR6][R14.64+0x3000] ;  /* 0x003000060e1e7981 */ /* 0x000f22000c1e9b00 */
[----:B------:R-:W-:-:S05]  /*0460*/  IMAD.WIDE R40, R41, 0x8, R32 ;  /* 0x0000000829287825 */ /* 0x000fca00078e0220 */
        /* <DEDUP_REMOVED lines=15> */
[----:B------:R-:W4:Y:S01]  /*0560*/  LDG.E.64.CONSTANT R32, desc[UR6][R44.64+0x3000] ;  /* 0x003000062c207981 */ /* 0x000f22000c1e9b00 */
[----:B------:R-:W-:-:S05]  /*0570*/  VIADD R7, R7, 0x2000 ;  /* 0x0000200007077836 */ /* 0x000fca0000000000 */
[----:B------:R-:W-:Y:S01]  /*0580*/  ISETP.GE.AND P1, PT, R7, R0, PT ;  /* 0x000000000700720c */ /* 0x000fe20003f26270 */
[----:B--2--5:R-:W-:-:S08]  /*0590*/  DADD R8, R8, R2 ;  /* 0x0000000008087229 */ /* 0x024fd00000000002 */
[----:B---3--:R-:W-:-:S08]  /*05a0*/  DADD R8, R8, R10 ;  /* 0x0000000008087229 */ /* 0x008fd0000000000a */
[----:B----4-:R-:W-:-:S08]  /*05b0*/  DADD R8, R8, R12 ;  /* 0x0000000008087229 */ /* 0x010fd0000000000c */
[----:B------:R-:W-:-:S08]  /*05c0*/  DADD R8, R8, R30 ;  /* 0x0000000008087229 */ /* 0x000fd0000000001e */
        /* <DEDUP_REMOVED lines=11> */
[----:B------:R-:W-:Y:S01]  /*0680*/  DADD R2, R8, R32 ;  /* 0x0000000008027229 */ /* 0x000fe20000000020 */
[----:B------:R-:W-:Y:S10]  /*0690*/  @!P1 BRA `(.L_x_456) ;  /* 0xfffffffc00549947 */ /* 0x000ff4000383ffff */
.L_x_455:
[----:B------:R-:W-:Y:S05]  /*06a0*/  BSYNC.RECONVERGENT B2 ;  /* 0x0000000000027941 */ /* 0x000fea0003800200 */
.L_x_454:
        /* <DEDUP_REMOVED lines=16> */
[----:B------:R-:W-:Y:S01]  /*07b0*/  PLOP3.LUT P0, PT, PT, PT, PT, 0x8, 0x80 ;  /* 0x000000000080781c */ /* 0x000fe20003f0e170 */
[----:B------:R-:W-:Y:S01]  /*07c0*/  VIADD R7, R7, 0x1000 ;  /* 0x0000100007077836 */ /* 0x000fe20000000000 */
[----:B--2--5:R-:W-:-:S08]  /*07d0*/  DADD R10, R2, R10 ;  /* 0x00000000020a7229 */ /* 0x024fd0000000000a */
[----:B---3--:R-:W-:-:S08]  /*07e0*/  DADD R10, R10, R12 ;  /* 0x000000000a0a7229 */ /* 0x008fd0000000000c */
[----:B----4-:R-:W-:-:S08]  /*07f0*/  DADD R10, R10, R14 ;  /* 0x000000000a0a7229 */ /* 0x010fd0000000000e */
[----:B------:R-:W-:-:S08]  /*0800*/  DADD R10, R10, R16 ;  /* 0x000000000a0a7229 */ /* 0x000fd00000000010 */
[----:B------:R-:W-:-:S08]  /*0810*/  DADD R10, R10, R20 ;  /* 0x000000000a0a7229 */ /* 0x000fd00000000014 */
[----:B------:R-:W-:-:S08]  /*0820*/  DADD R10, R10, R22 ;  /* 0x000000000a0a7229 */ /* 0x000fd00000000016 */
[----:B------:R-:W-:-:S08]  /*0830*/  DADD R10, R10, R24 ;  /* 0x000000000a0a7229 */ /* 0x000fd00000000018 */
[----:B------:R-:W-:-:S11]  /*0840*/  DADD R2, R10, R26 ;  /* 0x000000000a027229 */ /* 0x000fd6000000001a */
.L_x_458:
[----:B------:R-:W-:Y:S05]  /*0850*/  BSYNC.RECONVERGENT B2 ;  /* 0x0000000000027941 */ /* 0x000fea0003800200 */
.L_x_457:
[----:B------:R-:W-:-:S13]  /*0860*/  ISETP.LT.OR P0, PT, R7, R4, P0 ;  /* 0x000000040700720c */ /* 0x000fda0000701670 */
[----:B------:R-:W-:Y:S05]  /*0870*/  @!P0 BRA `(.L_x_450) ;  /* 0x0000000000288947 */ /* 0x000fea0003800000 */
[----:B------:R-:W0:Y:S02]  /*0880*/  LDC.64 R8, c[0x0][0x380] ;  /* 0x0000e000ff087b82 */ /* 0x000e240000000a00 */
[----:B0-----:R-:W-:-:S05]  /*0890*/  IMAD.WIDE R6, R7, 0x8, R8 ;  /* 0x0000000807067825 */ /* 0x001fca00078e0208 */
[----:B------:R-:W2:Y:S04]  /*08a0*/  LDG.E.64.CONSTANT R8, desc[UR6][R6.64] ;  /* 0x0000000606087981 */ /* 0x000ea8000c1e9b00 */
[----:B------:R-:W3:Y:S04]  /*08b0*/  LDG.E.64.CONSTANT R10, desc[UR6][R6.64+0x1000] ;  /* 0x00100006060a7981 */ /* 0x000ee8000c1e9b00 */
[----:B------:R-:W4:Y:S04]  /*08c0*/  LDG.E.64.CONSTANT R12, desc[UR6][R6.64+0x2000] ;  /* 0x00200006060c7981 */ /* 0x000f28000c1e9b00 */
[----:B------:R-:W4:Y:S01]  /*08d0*/  LDG.E.64.CONSTANT R14, desc[UR6][R6.64+0x3000] ;  /* 0x00300006060e7981 */ /* 0x000f22000c1e9b00 */
[----:B--2--5:R-:W-:-:S08]  /*08e0*/  DADD R8, R2, R8 ;  /* 0x0000000002087229 */ /* 0x024fd00000000008 */
[----:B---3--:R-:W-:-:S08]  /*08f0*/  DADD R8, R8, R10 ;  /* 0x0000000008087229 */ /* 0x008fd0000000000a */
[----:B----4-:R-:W-:-:S08]  /*0900*/  DADD R8, R8, R12 ;  /* 0x0000000008087229 */ /* 0x010fd0000000000c */
[----:B------:R-:W-:-:S11]  /*0910*/  DADD R2, R8, R14 ;  /* 0x0000000008027229 */ /* 0x000fd6000000000e */
.L_x_450:
[----:B------:R-:W-:Y:S05]  /*0920*/  BSYNC.RECONVERGENT B1 ;  /* 0x0000000000017941 */ /* 0x000fea0003800200 */
.L_x_449:
[----:B------:R-:W-:-:S13]  /*0930*/  ISETP.GE.AND P0, PT, R4, 0x200, PT ;  /* 0x000002000400780c */ /* 0x000fda0003f06270 */
[----:B------:R-:W-:Y:S05]  /*0940*/  @!P0 BRA `(.L_x_459) ;  /* 0x0000000400148947 */ /* 0x000fea0003800000 */
[----:B------:R-:W0:Y:S01]  /*0950*/  S2R R12, SR_LANEID ;  /* 0x00000000000c7919 */ /* 0x000e220000000000 */
[----:B-----5:R-:W-:Y:S04]  /*0960*/  SHFL.DOWN PT, R6, R2, 0x1, 0x1f ;  /* 0x08201f0002067f89 */ /* 0x020fe800000e0000 */
[----:B------:R-:W1:Y:S02]  /*0970*/  SHFL.DOWN PT, R7, R3, 0x1, 0x1f ;  /* 0x08201f0003077f89 */ /* 0x000e6400000e0000 */
[----:B-1----:R-:W-:Y:S01]  /*0980*/  DADD R6, R6, R2 ;  /* 0x0000000006067229 */ /* 0x002fe20000000002 */
[C---:B0-----:R-:W-:Y:S02]  /*0990*/  ISETP.GT.AND P0, PT, R12.reuse, 0x1e, PT ;  /* 0x0000001e0c00780c */ /* 0x041fe40003f04270 */
[----:B------:R-:W-:-:S07]  /*09a0*/  ISETP.NE.AND P1, PT, R12, RZ, PT ;  /* 0x000000ff0c00720c */ /* 0x000fce0003f25270 */
[----:B------:R-:W-:Y:S02]  /*09b0*/  FSEL R8, R2, R6, P0 ;  /* 0x0000000602087208 */ /* 0x000fe40000000000 */
[----:B------:R-:W-:Y:S02]  /*09c0*/  FSEL R9, R3, R7, P0 ;  /* 0x0000000703097208 */ /* 0x000fe40000000000 */
[----:B------:R-:W-:Y:S01]  /*09d0*/  ISETP.GT.AND P0, PT, R12, 0x1d, PT ;  /* 0x0000001d0c00780c */ /* 0x000fe20003f04270 */
[----:B------:R-:W-:Y:S01]  /*09e0*/  SHFL.DOWN PT, R6, R8, 0x2, 0x1f ;  /* 0x08401f0008067f89 */ /* 0x000fe200000e0000 */
[----:B------:R-:W-:Y:S02]  /*09f0*/  @!P1 MOV R4, 0x400 ;  /* 0x0000040000049802 */ /* 0x000fe40000000f00 */
[----:B------:R-:W-:Y:S01]  /*0a00*/  @!P1 SHF.R.U32.HI R0, RZ, 0x2, R5 ;  /* 0x00000002ff009819 */ /* 0x000fe20000011605 */
[----:B------:R-:W0:Y:S03]  /*0a10*/  SHFL.DOWN PT, R7, R9, 0x2, 0x1f ;  /* 0x08401f0009077f89 */ /* 0x000e2600000e0000 */
[----:B------:R-:W-:Y:S01]  /*0a20*/  @!P1 LOP3.LUT R0, R0, 0xf8, RZ, 0xc0, !PT ;  /* 0x000000f800009812 */ /* 0x000fe200078ec0ff */
[----:B0-----:R-:W-:-:S10]  /*0a30*/  DADD R6, R6, R8 ;  /* 0x0000000006067229 */ /* 0x001fd40000000008 */
[----:B------:R-:W-:Y:S02]  /*0a40*/  FSEL R6, R8, R6, P0 ;  /* 0x0000000608067208 */ /* 0x000fe40000000000 */
[----:B------:R-:W-:Y:S02]  /*0a50*/  FSEL R7, R9, R7, P0 ;  /* 0x0000000709077208 */ /* 0x000fe40000000000 */
[----:B------:R-:W-:Y:S01]  /*0a60*/  ISETP.GT.AND P0, PT, R12, 0x1b, PT ;  /* 0x0000001b0c00780c */ /* 0x000fe20003f04270 */
[----:B------:R-:W-:Y:S04]  /*0a70*/  SHFL.DOWN PT, R2, R6, 0x4, 0x1f ;  /* 0x08801f0006027f89 */ /* 0x000fe800000e0000 */
[----:B------:R-:W0:Y:S01]  /*0a80*/  SHFL.DOWN PT, R3, R7, 0x4, 0x1f ;  /* 0x08801f0007037f89 */ /* 0x000e2200000e0000 */
[----:B------:R-:W1:Y:S01]  /*0a90*/  @!P1 S2R R9, SR_CgaCtaId ;  /* 0x0000000000099919 */ /* 0x000e620000008800 */
[----:B0-----:R-:W-:-:S10]  /*0aa0*/  DADD R2, R2, R6 ;  /* 0x0000000002027229 */ /* 0x001fd40000000006 */
[----:B------:R-:W-:Y:S02]  /*0ab0*/  FSEL R10, R6, R2, P0 ;  /* 0x00000002060a7208 */ /* 0x000fe40000000000 */
[----:B------:R-:W-:Y:S02]  /*0ac0*/  FSEL R11, R7, R3, P0 ;  /* 0x00000003070b7208 */ /* 0x000fe40000000000 */
[----:B------:R-:W-:Y:S01]  /*0ad0*/  ISETP.GT.AND P0, PT, R12, 0x17, PT ;  /* 0x000000170c00780c */ /* 0x000fe20003f04270 */
[----:B------:R-:W-:Y:S04]  /*0ae0*/  SHFL.DOWN PT, R2, R10, 0x8, 0x1f ;  /* 0x09001f000a027f89 */ /* 0x000fe800000e0000 */
[----:B------:R-:W0:Y:S02]  /*0af0*/  SHFL.DOWN PT, R3, R11, 0x8, 0x1f ;  /* 0x09001f000b037f89 */ /* 0x000e2400000e0000 */
[----:B0-----:R-:W-:-:S10]  /*0b00*/  DADD R2, R2, R10 ;  /* 0x0000000002027229 */ /* 0x001fd4000000000a */
[----:B------:R-:W-:Y:S02]  /*0b10*/  FSEL R6, R10, R2, P0 ;  /* 0x000000020a067208 */ /* 0x000fe40000000000 */
[----:B------:R-:W-:Y:S02]  /*0b20*/  FSEL R7, R11, R3, P0 ;  /* 0x000000030b077208 */ /* 0x000fe40000000000 */
[----:B-1----:R-:W-:Y:S01]  /*0b30*/  @!P1 LEA R11, R9, R4, 0x18 ;  /* 0x00000004090b9211 */ /* 0x002fe200078ec0ff */
[----:B------:R-:W-:Y:S01]  /*0b40*/  SHFL.DOWN PT, R2, R6, 0x10, 0x1f ;  /* 0x0a001f0006027f89 */ /* 0x000fe200000e0000 */
[----:B------:R-:W-:-:S03]  /*0b50*/  ISETP.NE.AND P0, PT, R5, RZ, PT ;  /* 0x000000ff0500720c */ /* 0x000fc60003f05270 */
[----:B------:R-:W0:Y:S01]  /*0b60*/  SHFL.DOWN PT, R3, R7, 0x10, 0x1f ;  /* 0x0a001f0007037f89 */ /* 0x000e2200000e0000 */
[----:B------:R-:W-:Y:S01]  /*0b70*/  @!P1 IMAD.IADD R11, R0, 0x1, R11 ;  /* 0x00000001000b9824 */ /* 0x000fe200078e020b */
[----:B0-----:R-:W-:-:S07]  /*0b80*/  DADD R8, R2, R6 ;  /* 0x0000000002087229 */ /* 0x001fce0000000006 */
[----:B------:R1:W-:Y:S01]  /*0b90*/  @!P1 STS.64 [R11+0x10], R8 ;  /* 0x000010080b009388 */ /* 0x0003e20000000a00 */
[----:B------:R-:W-:Y:S01]  /*0ba0*/  BAR.SYNC.DEFER_BLOCKING 0x0 ;  /* 0x0000000000007b1d */ /* 0x000fe20000010000 */
[----:B------:R-:W-:-:S04]  /*0bb0*/  ISETP.GT.AND P1, PT, R12, 0xf, PT ;  /* 0x0000000f0c00780c */ /* 0x000fc80003f24270 */
[----:B------:R-:W-:Y:S02]  /*0bc0*/  FSEL R2, R6, R8, P1 ;  /* 0x0000000806027208 */ /* 0x000fe40000800000 */
[----:B------:R-:W-:Y:S01]  /*0bd0*/  FSEL R3, R7, R9, P1 ;  /* 0x0000000907037208 */ /* 0x000fe20000800000 */
[----:B------:R-:W-:Y:S06]  /*0be0*/  @P0 BRA `(.L_x_460) ;  /* 0x0000001800440947 */ /* 0x000fec0003800000 */
[----:B------:R-:W0:Y:S01]  /*0bf0*/  S2UR UR5, SR_CgaCtaId ;  /* 0x00000000000579c3 */ /* 0x000e220000008800 */
[----:B------:R-:W-:Y:S02]  /*0c00*/  UMOV UR4, 0x400 ;  /* 0x0000040000047882 */ /* 0x000fe40000000000 */
[----:B0-----:R-:W-:-:S09]  /*0c10*/  ULEA UR4, UR5, UR4, 0x18 ;  /* 0x0000000405047291 */ /* 0x001fd2000f8ec0ff */
[----:B------:R-:W0:Y:S04]  /*0c20*/  LDS.64 R4, [UR4+0x18] ;  /* 0x00001804ff047984 */ /* 0x000e280008000a00 */
[----:B-1----:R-:W1:Y:S04]  /*0c30*/  LDS.128 R8, [UR4+0x20] ;  /* 0x00002004ff087984 */ /* 0x002e680008000c00 */
[----:B------:R-:W2:Y:S01]  /*0c40*/  LDS.128 R12, [UR4+0x30] ;  /* 0x00003004ff0c7984 */ /* 0x000ea20008000c00 */
[----:B0-----:R-:W-:-:S03]  /*0c50*/  DADD R2, R2, R4 ;  /* 0x0000000002027229 */ /* 0x001fc60000000004 */
[----:B------:R-:W0:Y:S05]  /*0c60*/  LDS.128 R4, [UR4+0x40] ;  /* 0x00004004ff047984 */ /* 0x000e2a0008000c00 */
[----:B-1----:R-:W-:-:S08]  /*0c70*/  DADD R2, R2, R8 ;  /* 0x0000000002027229 */ /* 0x002fd00000000008 */
[----:B------:R-:W-:Y:S01]  /*0c80*/  DADD R2, R2, R10 ;  /* 0x0000000002027229 */ /* 0x000fe2000000000a */
[----:B------:R-:W1:Y:S07]  /*0c90*/  LDS.128 R8, [UR4+0x50] ;  /* 0x00005004ff087984 */ /* 0x000e6e0008000c00 */
[----:B--2---:R-:W-:-:S08]  /*0ca0*/  DADD R2, R2, R12 ;  /* 0x0000000002027229 */ /* 0x004fd0000000000c */
[----:B------:R-:W-:Y:S01]  /*0cb0*/  DADD R2, R2, R14 ;  /* 0x0000000002027229 */ /* 0x000fe2000000000e */
[----:B------:R-:W2:Y:S07]  /*0cc0*/  LDS.128 R12, [UR4+0x60] ;  /* 0x00006004ff0c7984 */ /* 0x000eae0008000c00 */
[----:B0-----:R-:W-:-:S08]  /*0cd0*/  DADD R2, R2, R4 ;  /* 0x0000000002027229 */ /* 0x001fd00000000004 */
[----:B------:R-:W-:Y:S01]  /*0ce0*/  DADD R2, R2, R6 ;  /* 0x0000000002027229 */ /* 0x000fe20000000006 */
[----:B------:R-:W0:Y:S07]  /*0cf0*/  LDS.128 R4, [UR4+0x70] ;  /* 0x00007004ff047984 */ /* 0x000e2e0008000c00 */
[----:B-1----:R-:W-:-:S08]  /*0d00*/  DADD R2, R2, R8 ;  /* 0x0000000002027229 */ /* 0x002fd00000000008 */
[----:B------:R-:W-:Y:S01]  /*0d10*/  DADD R2, R2, R10 ;  /* 0x0000000002027229 */ /* 0x000fe2000000000a */
[----:B------:R-:W1:Y:S07]  /*0d20*/  LDS.128 R8, [UR4+0x80] ;  /* 0x00008004ff087984 */ /* 0x000e6e0008000c00 */
[----:B--2---:R-:W-:-:S08]  /*0d30*/  DADD R2, R2, R12 ;  /* 0x0000000002027229 */ /* 0x004fd0000000000c */
[----:B------:R-:W-:-:S08]  /*0d40*/  DADD R2, R2, R14 ;  /* 0x0000000002027229 */ /* 0x000fd0000000000e */
[----:B0-----:R-:W-:-:S08]  /*0d50*/  DADD R2, R2, R4 ;  /* 0x0000000002027229 */ /* 0x001fd00000000004 */
[----:B------:R-:W-:-:S08]  /*0d60*/  DADD R2, R2, R6 ;  /* 0x0000000002027229 */ /* 0x000fd00000000006 */
[----:B-1----:R-:W-:-:S08]  /*0d70*/  DADD R2, R2, R8 ;  /* 0x0000000002027229 */ /* 0x002fd00000000008 */
[----:B------:R-:W-:Y:S01]  /*0d80*/  DADD R2, R2, R10 ;  /* 0x0000000002027229 */ /* 0x000fe2000000000a */
[----:B------:R-:W-:Y:S10]  /*0d90*/  BRA `(.L_x_460) ;  /* 0x0000001400d87947 */ /* 0x000ff40003800000 */
.L_x_459:
[----:B------:R-:W-:Y:S01]  /*0da0*/  LOP3.LUT R0, R5, 0x3e0, RZ, 0xc0, !PT ;  /* 0x000003e005007812 */ /* 0x000fe200078ec0ff */
[----:B------:R-:W0:Y:S03]  /*0db0*/  S2R R10, SR_LANEID ;  /* 0x00000000000a7919 */ /* 0x000e260000000000 */
[----:B------:R-:W-:Y:S01]  /*0dc0*/  LOP3.LUT R9, RZ, R0, RZ, 0x33, !PT ;  /* 0x00000000ff097212 */ /* 0x000fe200078e33ff */
[----:B------:R-:W-:-:S04]  /*0dd0*/  VIADD R7, R0, 0x20 ;  /* 0x0000002000077836 */ /* 0x000fc80000000000 */
[----:B------:R-:W-:Y:S01]  /*0de0*/  IMAD.IADD R9, R9, 0x1, R4 ;  /* 0x0000000109097824 */ /* 0x000fe200078e0204 */
[----:B------:R-:W-:-:S04]  /*0df0*/  ISETP.GT.AND P0, PT, R7, R4, PT ;  /* 0x000000040700720c */ /* 0x000fc80003f04270 */
[----:B------:R-:W-:-:S05]  /*0e00*/  SEL R11, R9, 0x1f, P0 ;  /* 0x0000001f090b7807 */ /* 0x000fca0000000000 */
[----:B-----5:R-:W-:Y:S04]  /*0e10*/  SHFL.DOWN PT, R6, R2, 0x1, R11 ;  /* 0x0820000002067989 */ /* 0x020fe800000e000b */
[----:B------:R-:W1:Y:S01]  /*0e20*/  SHFL.DOWN PT, R7, R3, 0x1, R11 ;  /* 0x0820000003077989 */ /* 0x000e6200000e000b */
[C---:B0-----:R-:W-:Y:S01]  /*0e30*/  ISETP.GE.AND P0, PT, R10.reuse, R11, PT ;  /* 0x0000000b0a00720c */ /* 0x041fe20003f06270 */
[C---:B------:R-:W-:Y:S01]  /*0e40*/  VIADD R0, R10.reuse, 0x2 ;  /* 0x000000020a007836 */ /* 0x040fe20000000000 */
[----:B------:R-:W-:Y:S01]  /*0e50*/  ISETP.NE.AND P1, PT, R10, RZ, PT ;  /* 0x000000ff0a00720c */ /* 0x000fe20003f25270 */
[----:B-1----:R-:W-:-:S12]  /*0e60*/  DADD R6, R6, R2 ;  /* 0x0000000006067229 */ /* 0x002fd80000000002 */
[----:B------:R-:W0:Y:S01]  /*0e70*/  @!P1 S2R R12, SR_CgaCtaId ;  /* 0x00000000000c9919 */ /* 0x000e220000008800 */
[----:B------:R-:W-:Y:S02]  /*0e80*/  FSEL R8, R6, R2, !P0 ;  /* 0x0000000206087208 */ /* 0x000fe40004000000 */
[----:B------:R-:W-:Y:S02]  /*0e90*/  FSEL R9, R7, R3, !P0 ;  /* 0x0000000307097208 */ /* 0x000fe40004000000 */
[----:B------:R-:W-:Y:S01]  /*0ea0*/  ISETP.GT.AND P0, PT, R0, R11, PT ;  /* 0x0000000b0000720c */ /* 0x000fe20003f04270 */
[----:B------:R-:W-:Y:S01]  /*0eb0*/  SHFL.DOWN PT, R6, R8, 0x2, R11 ;  /* 0x0840000008067989 */ /* 0x000fe200000e000b */
[----:B------:R-:W-:-:S03]  /*0ec0*/  VIADD R0, R10, 0x4 ;  /* 0x000000040a007836 */ /* 0x000fc60000000000 */
[----:B------:R-:W1:Y:S02]  /*0ed0*/  SHFL.DOWN PT, R7, R9, 0x2, R11 ;  /* 0x0840000009077989 */ /* 0x000e6400000e000b */
[----:B-1----:R-:W-:-:S10]  /*0ee0*/  DADD R6, R6, R8 ;  /* 0x0000000006067229 */ /* 0x002fd40000000008 */
[----:B------:R-:W-:Y:S02]  /*0ef0*/  FSEL R6, R8, R6, P0 ;  /* 0x0000000608067208 */ /* 0x000fe40000000000 */
[----:B------:R-:W-:Y:S02]  /*0f00*/  FSEL R7, R9, R7, P0 ;  /* 0x0000000709077208 */ /* 0x000fe40000000000 */
        /* <DEDUP_REMOVED lines=16> */
[----:B------:R-:W-:Y:S02]  /*1010*/  @!P1 MOV R9, 0x400 ;  /* 0x0000040000099802 */ /* 0x000fe40000000f00 */
[----:B------:R-:W-:Y:S01]  /*1020*/  @!P1 SHF.R.U32.HI R8, RZ, 0x2, R5 ;  /* 0x00000002ff089819 */ /* 0x000fe20000011605 */
[----:B------:R-:W1:Y:S01]  /*1030*/  SHFL.DOWN PT, R3, R7, 0x10, R11 ;  /* 0x0a00000007037989 */ /* 0x000e6200000e000b */
[----:B0-----:R-:W-:-:S02]  /*1040*/  @!P1 LEA R9, R12, R9, 0x18 ;  /* 0x000000090c099211 */ /* 0x001fc400078ec0ff */
[----:B------:R-:W-:-:S05]  /*1050*/  @!P1 LOP3.LUT R8, R8, 0xf8, RZ, 0xc0, !PT ;  /* 0x000000f808089812 */ /* 0x000fca00078ec0ff */
[----:B------:R-:W-:Y:S01]  /*1060*/  @!P1 IMAD.IADD R9, R8, 0x1, R9 ;  /* 0x0000000108099824 */ /* 0x000fe200078e0209 */
[----:B-1----:R-:W-:-:S10]  /*1070*/  DADD R2, R2, R6 ;  /* 0x0000000002027229 */ /* 0x002fd40000000006 */
[----:B------:R-:W-:Y:S02]  /*1080*/  FSEL R2, R6, R2, P0 ;  /* 0x0000000206027208 */ /* 0x000fe40000000000 */
[----:B------:R-:W-:Y:S02]  /*1090*/  FSEL R3, R7, R3, P0 ;  /* 0x0000000307037208 */ /* 0x000fe40000000000 */
[----:B------:R-:W-:-:S03]  /*10a0*/  ISETP.NE.AND P0, PT, R5, RZ, PT ;  /* 0x000000ff0500720c */ /* 0x000fc60003f05270 */
[----:B------:R0:W-:Y:S01]  /*10b0*/  @!P1 STS.64 [R9+0x10], R2 ;  /* 0x0000100209009388 */ /* 0x0001e20000000a00 */
[----:B------:R-:W-:Y:S09]  /*10c0*/  BAR.SYNC.DEFER_BLOCKING 0x0 ;  /* 0x0000000000007b1d */ /* 0x000ff20000010000 */
[----:B------:R-:W-:Y:S05]  /*10d0*/  @P0 BRA `(.L_x_460) ;  /* 0x0000001400080947 */ /* 0x000fea0003800000 */
[----:B------:R-:W1:Y:S01]  /*10e0*/  S2UR UR5, SR_CgaCtaId ;  /* 0x00000000000579c3 */ /* 0x000e620000008800 */
[----:B------:R-:W-:Y:S01]  /*10f0*/  UMOV UR4, 0x400 ;  /* 0x0000040000047882 */ /* 0x000fe20000000000 */
[----:B------:R-:W-:Y:S01]  /*1100*/  ISETP.GT.AND P1, PT, R4, 0x20, PT ;  /* 0x000000200400780c */ /* 0x000fe20003f24270 */
[----:B-1----:R-:W-:-:S09]  /*1110*/  ULEA UR4, UR5, UR4, 0x18 ;  /* 0x0000000405047291 */ /* 0x002fd2000f8ec0ff */
[----:B------:R-:W1:Y:S04]  /*1120*/  LDS.64 R6, [UR4+0x18] ;  /* 0x00001804ff067984 */ /* 0x000e680008000a00 */
[----:B------:R-:W2:Y:S04]  /*1130*/  LDS.128 R12, [UR4+0x20] ;  /* 0x00002004ff0c7984 */ /* 0x000ea80008000c00 */
[----:B0-----:R-:W0:Y:S01]  /*1140*/  LDS.128 R8, [UR4+0x30] ;  /* 0x00003004ff087984 */ /* 0x001e220008000c00 */
[----:B-1----:R-:W-:-:S10]  /*1150*/  DADD R6, R2, R6 ;  /* 0x0000000002067229 */ /* 0x002fd40000000006 */
[----:B------:R-:W-:Y:S02]  /*1160*/  FSEL R2, R6, R2, P1 ;  /* 0x0000000206027208 */ /* 0x000fe40000800000 */
[----:B------:R-:W-:Y:S02]  /*1170*/  FSEL R3, R7, R3, P1 ;  /* 0x0000000307037208 */ /* 0x000fe40000800000 */
[----:B------:R-:W-:-:S04]  /*1180*/  ISETP.GT.AND P1, PT, R4, 0x40, PT ;  /* 0x000000400400780c */ /* 0x000fc80003f24270 */
[----:B--2---:R-:W-:-:S10]  /*1190*/  DADD R12, R12, R2 ;  /* 0x000000000c0c7229 */ /* 0x004fd40000000002 */
[----:B------:R-:W-:Y:S02]  /*11a0*/  FSEL R2, R12, R2, P1 ;  /* 0x000000020c027208 */ /* 0x000fe40000800000 */
[----:B------:R-:W-:Y:S02]  /*11b0*/  FSEL R3, R13, R3, P1 ;  /* 0x000000030d037208 */ /* 0x000fe40000800000 */
[----:B------:R-:W-:-:S04]  /*11c0*/  ISETP.GT.AND P1, PT, R4, 0x60, PT ;  /* 0x000000600400780c */ /* 0x000fc80003f24270 */
[----:B------:R-:W-:-:S10]  /*11d0*/  DADD R14, R2, R14 ;  /* 0x00000000020e7229 */ /* 0x000fd4000000000e */
[----:B------:R-:W-:Y:S02]  /*11e0*/  FSEL R2, R14, R2, P1 ;  /* 0x000000020e027208 */ /* 0x000fe40000800000 */
[----:B------:R-:W-:Y:S02]  /*11f0*/  FSEL R3, R15, R3, P1 ;  /* 0x000000030f037208 */ /* 0x000fe40000800000 */
[----:B------:R-:W1:Y:S01]  /*1200*/  LDS.128 R12, [UR4+0x40] ;  /* 0x00004004ff0c7984 */ /* 0x000e620008000c00 */
[----:B------:R-:W-:-:S03]  /*1210*/  ISETP.GT.AND P1, PT, R4, 0x80, PT ;  /* 0x000000800400780c */ /* 0x000fc60003f24270 */
[----:B0-----:R-:W-:-:S10]  /*1220*/  DADD R8, R8, R2 ;  /* 0x0000000008087229 */ /* 0x001fd40000000002 */
[----:B------:R-:W-:Y:S02]  /*1230*/  FSEL R2, R8, R2, P1 ;  /* 0x0000000208027208 */ /* 0x000fe40000800000 */
[----:B------:R-:W-:Y:S02]  /*1240*/  FSEL R3, R9, R3, P1 ;  /* 0x0000000309037208 */ /* 0x000fe40000800000 */
[----:B------:R-:W-:-:S04]  /*1250*/  ISETP.GT.AND P1, PT, R4, 0xa0, PT ;  /* 0x000000a00400780c */ /* 0x000fc80003f24270 */
[----:B------:R-:W-:-:S10]  /*1260*/  DADD R10, R2, R10 ;  /* 0x00000000020a7229 */ /* 0x000fd4000000000a */
[----:B------:R-:W-:Y:S02]  /*1270*/  FSEL R2, R10, R2, P1 ;  /* 0x000000020a027208 */ /* 0x000fe40000800000 */
[----:B------:R-:W-:Y:S02]  /*1280*/  FSEL R3, R11, R3, P1 ;  /* 0x000000030b037208 */ /* 0x000fe40000800000 */
[----:B------:R-:W0:Y:S01]  /*1290*/  LDS.128 R8, [UR4+0x50] ;  /* 0x00005004ff087984 */ /* 0x000e220008000c00 */
[----:B------:R-:W-:-:S03]  /*12a0*/  ISETP.GT.AND P1, PT, R4, 0xc0, PT ;  /* 0x000000c00400780c */ /* 0x000fc60003f24270 */
[----:B-1----:R-:W-:-:S10]  /*12b0*/  DADD R12, R12, R2 ;  /* 0x000000000c0c7229 */ /* 0x002fd40000000002 */
        /* <DEDUP_REMOVED lines=33> */
[----:B------:R-:W-:-:S04]  /*14d0*/  ISETP.GT.AND P1, PT, R4, 0x1c0, PT ;  /* 0x000001c00400780c */ /* 0x000fc80003f24270 */
[----:B-1----:R-:W-:-:S10]  /*14e0*/  DADD R12, R12, R2 ;  /* 0x000000000c0c7229 */ /* 0x002fd40000000002 */
[----:B------:R-:W-:Y:S02]  /*14f0*/  FSEL R2, R12, R2, P1 ;  /* 0x000000020c027208 */ /* 0x000fe40000800000 */
[----:B------:R-:W-:Y:S02]  /*1500*/  FSEL R3, R13, R3, P1 ;  /* 0x000000030d037208 */ /* 0x000fe40000800000 */
[----:B------:R-:W-:-:S04]  /*1510*/  ISETP.GT.AND P1, PT, R4, 0x1e0, PT ;  /* 0x000001e00400780c */ /* 0x000fc80003f24270 */
[----:B------:R-:W-:-:S10]  /*1520*/  DADD R14, R2, R14 ;  /* 0x00000000020e7229 */ /* 0x000fd4000000000e */
[----:B------:R-:W-:Y:S02]  /*1530*/  FSEL R2, R14, R2, P1 ;  /* 0x000000020e027208 */ /* 0x000fe40000800000 */
[----:B------:R-:W-:Y:S01]  /*1540*/  FSEL R3, R15, R3, P1 ;  /* 0x000000030f037208 */ /* 0x000fe20000800000 */
[----:B------:R-:W-:Y:S06]  /*1550*/  BRA `(.L_x_460) ;  /* 0x0000000c00e87947 */ /* 0x000fec0003800000 */
.L_x_446:
[----:B------:R-:W0:Y:S01]  /*1560*/  S2R R41, SR_TID.X ;  /* 0x0000000000297919 */ /* 0x000e220000002100 */
[----:B------:R-:W1:Y:S02]  /*1570*/  LDCU.64 UR4, c[0x0][0x380] ;  /* 0x00007000ff0477ac */ /* 0x000e640008000a00 */
[----:B-1----:R-:W-:Y:S02]  /*1580*/  IMAD.U32 R2, RZ, RZ, UR4 ;  /* 0x00000004ff027e24 */ /* 0x002fe4000f8e00ff */
[----:B------:R-:W-:Y:S02]  /*1590*/  IMAD.U32 R3, RZ, RZ, UR5 ;  /* 0x00000005ff037e24 */ /* 0x000fe4000f8e00ff */
[----:B0-----:R-:W-:-:S05]  /*15a0*/  IMAD.WIDE.U32 R18, R41, 0x8, R2 ;  /* 0x0000000829127825 */ /* 0x001fca00078e0002 */
[----:B------:R-:W2:Y:S04]  /*15b0*/  LDG.E.64.CONSTANT R20, desc[UR6][R18.64] ;  /* 0x0000000612147981 */ /* 0x000ea8000c1e9b00 */
[----:B------:R-:W2:Y:S04]  /*15c0*/  LDG.E.64.CONSTANT R6, desc[UR6][R18.64+0x1000] ;  /* 0x0010000612067981 */ /* 0x000ea8000c1e9b00 */
[----:B------:R-:W3:Y:S04]  /*15d0*/  LDG.E.64.CONSTANT R8, desc[UR6][R18.64+0x2000] ;  /* 0x0020000612087981 */ /* 0x000ee8000c1e9b00 */
[----:B------:R-:W4:Y:S04]  /*15e0*/  LDG.E.64.CONSTANT R10, desc[UR6][R18.64+0x3000] ;  /* 0x00300006120a7981 */ /* 0x000f28000c1e9b00 */
[----:B------:R-:W5:Y:S04]  /*15f0*/  LDG.E.64.CONSTANT R12, desc[UR6][R18.64+0x4000] ;  /* 0x00400006120c7981 */ /* 0x000f68000c1e9b00 */
[----:B------:R-:W5:Y:S04]  /*1600*/  LDG.E.64.CONSTANT R14, desc[UR6][R18.64+0x5000] ;  /* 0x00500006120e7981 */ /* 0x000f68000c1e9b00 */
[----:B------:R-:W5:Y:S01]  /*1610*/  LDG.E.64.CONSTANT R16, desc[UR6][R18.64+0x6000] ;  /* 0x0060000612107981 */ /* 0x000f62000c1e9b00 */
[----:B------:R-:W-:Y:S01]  /*1620*/  ISETP.GE.U32.AND P0, PT, R4, 0x1c00, PT ;  /* 0x00001c000400780c */ /* 0x000fe20003f06070 */
[----:B------:R-:W-:Y:S01]  /*1630*/  UMOV UR4, 0xe00 ;  /* 0x00000e0000047882 */ /* 0x000fe20000000000 */
[----:B--2---:R-:W-:-:S08]  /*1640*/  DADD R6, R20, R6 ;  /* 0x0000000014067229 */ /* 0x004fd00000000006 */
[----:B---3--:R-:W-:-:S08]  /*1650*/  DADD R6, R8, R6 ;  /* 0x0000000008067229 */ /* 0x008fd00000000006 */
[----:B----4-:R-:W-:-:S08]  /*1660*/  DADD R6, R10, R6 ;  /* 0x000000000a067229 */ /* 0x010fd00000000006 */
[----:B-----5:R-:W-:-:S08]  /*1670*/  DADD R6, R12, R6 ;  /* 0x000000000c067229 */ /* 0x020fd00000000006 */
[----:B------:R-:W-:-:S08]  /*1680*/  DADD R6, R14, R6 ;  /* 0x000000000e067229 */ /* 0x000fd00000000006 */
[----:B------:R-:W-:Y:S01]  /*1690*/  DADD R6, R16, R6 ;  /* 0x0000000010067229 */ /* 0x000fe20000000006 */
[----:B------:R-:W-:Y:S10]  /*16a0*/  @!P0 BRA `(.L_x_461) ;  /* 0x00000000006c8947 */ /* 0x000ff40003800000 */
[----:B------:R-:W0:Y:S01]  /*16b0*/  LDC R22, c[0x0][0x390] ;  /* 0x0000e400ff167b82 */ /* 0x000e220000000800 */
[----:B------:R-:W-:Y:S01]  /*16c0*/  VIADD R23, R4, 0xfffff200 ;  /* 0xfffff20004177836 */ /* 0x000fe20000000000 */
[----:B------:R-:W-:-:S06]  /*16d0*/  UMOV UR4, 0xe00 ;  /* 0x00000e0000047882 */ /* 0x000fcc0000000000 */
[----:B------:R-:W1:Y:S02]  /*16e0*/  LDC.64 R2, c[0x0][0x380] ;  /* 0x0000e000ff027b82 */ /* 0x000e640000000a00 */
.L_x_463:
[----:B------:R-:W-:-:S04]  /*16f0*/  VIADD R9, R41, UR4 ;  /* 0x0000000429097c36 */ /* 0x000fc80008000000 */
[----:B-1----:R-:W-:-:S05]  /*1700*/  IMAD.WIDE.U32 R8, R9, 0x8, R2 ;  /* 0x0000000809087825 */ /* 0x002fca00078e0002 */
[----:B------:R-:W2:Y:S04]  /*1710*/  LDG.E.64.CONSTANT R4, desc[UR6][R8.64] ;  /* 0x0000000608047981 */ /* 0x000ea8000c1e9b00 */
[----:B------:R-:W3:Y:S04]  /*1720*/  LDG.E.64.CONSTANT R10, desc[UR6][R8.64+0x1000] ;  /* 0x00100006080a7981 */ /* 0x000ee8000c1e9b00 */
[----:B------:R-:W4:Y:S04]  /*1730*/  LDG.E.64.CONSTANT R12, desc[UR6][R8.64+0x2000] ;  /* 0x00200006080c7981 */ /* 0x000f28000c1e9b00 */
[----:B------:R-:W5:Y:S04]  /*1740*/  LDG.E.64.CONSTANT R14, desc[UR6][R8.64+0x3000] ;  /* 0x00300006080e7981 */ /* 0x000f68000c1e9b00 */
[----:B------:R-:W5:Y:S04]  /*1750*/  LDG.E.64.CONSTANT R16, desc[UR6][R8.64+0x4000] ;  /* 0x0040000608107981 */ /* 0x000f68000c1e9b00 */
[----:B------:R-:W5:Y:S04]  /*1760*/  LDG.E.64.CONSTANT R18, desc[UR6][R8.64+0x5000] ;  /* 0x0050000608127981 */ /* 0x000f68000c1e9b00 */
[----:B------:R-:W5:Y:S01]  /*1770*/  LDG.E.64.CONSTANT R20, desc[UR6][R8.64+0x6000] ;  /* 0x0060000608147981 */ /* 0x000f62000c1e9b00 */
[----:B--2---:R-:W-:-:S08]  /*1780*/  DADD R4, R4, R6 ;  /* 0x0000000004047229 */ /* 0x004fd00000000006 */
[----:B---3--:R-:W-:-:S08]  /*1790*/  DADD R4, R10, R4 ;  /* 0x000000000a047229 */ /* 0x008fd00000000004 */
[----:B----4-:R-:W-:-:S08]  /*17a0*/  DADD R4, R12, R4 ;  /* 0x000000000c047229 */ /* 0x010fd00000000004 */
[----:B-----5:R-:W-:-:S08]  /*17b0*/  DADD R4, R14, R4 ;  /* 0x000000000e047229 */ /* 0x020fd00000000004 */
[----:B------:R-:W-:Y:S01]  /*17c0*/  DADD R16, R16, R4 ;  /* 0x0000000010107229 */ /* 0x000fe20000000004 */
[----:B0-----:R-:W-:-:S04]  /*17d0*/  IMAD.MOV.U32 R4, RZ, RZ, R22 ;  /* 0x000000ffff047224 */ /* 0x001fc800078e0016 */
[----:B------:R-:W-:-:S03]  /*17e0*/  VIADD R0, R4, -UR4 ;  /* 0x8000000404007c36 */ /* 0x000fc60008000000 */
[----:B------:R-:W-:Y:S02]  /*17f0*/  DADD R16, R18, R16 ;  /* 0x0000000012107229 */ /* 0x000fe40000000010 */
[----:B------:R-:W-:-:S06]  /*1800*/  ISETP.GE.AND P0, PT, R0, 0xe00, PT ;  /* 0x00000e000000780c */ /* 0x000fcc0003f06270 */
[----:B------:R-:W-:-:S07]  /*1810*/  DADD R6, R20, R16 ;  /* 0x0000000014067229 */ /* 0x000fce0000000010 */
[----:B------:R-:W-:Y:S05]  /*1820*/  @!P0 BRA `(.L_x_462) ;  /* 0x00000008001c8947 */ /* 0x000fea0003800000 */
[----:B------:R-:W-:-:S06]  /*1830*/  UIADD3 UR4, UPT, UPT, UR4, 0xe00, URZ ;  /* 0x00000e0004047890 */ /* 0x000fcc000fffe0ff */
[----:B------:R-:W-:-:S13]  /*1840*/  ISETP.LT.AND P0, PT, R23, UR4, PT ;  /* 0x0000000417007c0c */ /* 0x000fda000bf01270 */
[----:B------:R-:W-:Y:S05]  /*1850*/  @!P0 BRA `(.L_x_463) ;  /* 0xfffffffc00a48947 */ /* 0x000fea000383ffff */
.L_x_461:
[----:B------:R-:W-:-:S13]  /*1860*/  ISETP.LE.AND P0, PT, R4, UR4, PT ;  /* 0x0000000404007c0c */ /* 0x000fda000bf03270 */
[----:B------:R-:W-:Y:S05]  /*1870*/  @P0 BRA `(.L_x_462) ;  /* 0x0000000800080947 */ /* 0x000fea0003800000 */
[----:B------:R-:W-:Y:S01]  /*1880*/  VIADD R0, R4, -UR4 ;  /* 0x8000000404007c36 */ /* 0x000fe20008000000 */
[----:B------:R-:W-:Y:S04]  /*1890*/  BSSY.RECONVERGENT B1, `(.L_x_462) ;  /* 0x0000080000017945 */ /* 0x000fe80003800200 */
[----:B------:R-:W-:-:S13]  /*18a0*/  ISETP.GE.AND P0, PT, R41, R0, PT ;  /* 0x000000002900720c */ /* 0x000fda0003f06270 */
[----:B------:R-:W-:Y:S05]  /*18b0*/  @P0 BRA `(.L_x_464) ;  /* 0x0000000400f40947 */ /* 0x000fea0003800000 */
[----:B------:R-:W-:Y:S01]  /*18c0*/  LOP3.LUT R5, RZ, R41, RZ, 0x33, !PT ;  /* 0x00000029ff057212 */ /* 0x000fe200078e33ff */
[----:B------:R-:W-:Y:S01]  /*18d0*/  BSSY.RECONVERGENT B2, `(.L_x_465) ;  /* 0x0000014000027945 */ /* 0x000fe20003800200 */
[----:B------:R-:W-:Y:S02]  /*18e0*/  IMAD.MOV.U32 R45, RZ, RZ, R41 ;  /* 0x000000ffff2d7224 */ /* 0x000fe400078e0029 */
[----:B------:R-:W-:-:S04]  /*18f0*/  IADD3 R4, PT, PT, R4, -UR4, R5 ;  /* 0x8000000404047c10 */ /* 0x000fc8000fffe005 */
[C---:B------:R-:W-:Y:S02]  /*1900*/  LOP3.LUT R5, R4.reuse, 0x600, RZ, 0xc0, !PT ;  /* 0x0000060004057812 */ /* 0x040fe400078ec0ff */
[----:B------:R-:W-:Y:S02]  /*1910*/  ISETP.GE.U32.AND P1, PT, R4, 0x600, PT ;  /* 0x000006000400780c */ /* 0x000fe40003f26070 */
[----:B------:R-:W-:-:S13]  /*1920*/  ISETP.NE.AND P0, PT, R5, 0x600, PT ;  /* 0x000006000500780c */ /* 0x000fda0003f05270 */
[----:B------:R-:W-:Y:S05]  /*1930*/  @!P0 BRA `(.L_x_466) ;  /* 0x0000000000348947 */ /* 0x000fea0003800000 */
[----:B------:R-:W-:Y:S01]  /*1940*/  LEA.HI R4, R4, 0x1, RZ, 0x17 ;  /* 0x0000000104047811 */ /* 0x000fe200078fb8ff */
[----:B------:R-:W-:Y:S02]  /*1950*/  VIADD R9, R41, UR4 ;  /* 0x0000000429097c36 */ /* 0x000fe40008000000 */
[----:B------:R-:W-:Y:S01]  /*1960*/  IMAD.MOV.U32 R45, RZ, RZ, R41 ;  /* 0x000000ffff2d7224 */ /* 0x000fe200078e0029 */
[----:B------:R-:W-:-:S05]  /*1970*/  LOP3.LUT R4, R4, 0x3, RZ, 0xc0, !PT ;  /* 0x0000000304047812 */ /* 0x000fca00078ec0ff */
[----:B------:R-:W-:-:S07]  /*1980*/  IMAD.MOV R8, RZ, RZ, -R4 ;  /* 0x000000ffff087224 */ /* 0x000fce00078e0a04 */
.L_x_467:
[----:B------:R-:W-:-:S06]  /*1990*/  IMAD.WIDE.U32 R4, R9, 0x8, R2 ;  /* 0x0000000809047825 */ /* 0x000fcc00078e0002 */
[----:B------:R-:W2:Y:S01]  /*19a0*/  LDG.E.64.CONSTANT R4, desc[UR6][R4.64] ;  /* 0x0000000604047981 */ /* 0x000ea2000c1e9b00 */
[----:B------:R-:W-:Y:S02]  /*19b0*/  VIADD R8, R8, 0x1 ;  /* 0x0000000108087836 */ /* 0x000fe40000000000 */
[----:B------:R-:W-:Y:S02]  /*19c0*/  VIADD R45, R45, 0x200 ;  /* 0x000002002d2d7836 */ /* 0x000fe40000000000 */
[----:B------:R-:W-:Y:S01]  /*19d0*/  VIADD R9, R9, 0x200 ;  /* 0x0000020009097836 */ /* 0x000fe20000000000 */
[----:B------:R-:W-:Y:S01]  /*19e0*/  ISETP.NE.AND P0, PT, R8, RZ, PT ;  /* 0x000000ff0800720c */ /* 0x000fe20003f05270 */
[----:B--2---:R-:W-:-:S12]  /*19f0*/  DADD R6, R4, R6 ;  /* 0x0000000004067229 */ /* 0x004fd80000000006 */
[----:B------:R-:W-:Y:S05]  /*1a00*/  @P0 BRA `(.L_x_467) ;  /* 0xfffffffc00e00947 */ /* 0x000fea000383ffff */
.L_x_466:
[----:B------:R-:W-:Y:S05]  /*1a10*/  BSYNC.RECONVERGENT B2 ;  /* 0x0000000000027941 */ /* 0x000fea0003800200 */
.L_x_465:
[----:B------:R-:W-:Y:S05]  /*1a20*/  @!P1 BRA `(.L_x_464) ;  /* 0x0000000400989947 */ /* 0x000fea0003800000 */
[----:B------:R-:W0:Y:S01]  /*1a30*/  LDCU.64 UR8, c[0x0][0x380] ;  /* 0x00007000ff0877ac */ /* 0x000e220008000a00 */
[----:B------:R-:W-:Y:S01]  /*1a40*/  IMAD.IADD R9, R0, 0x1, -R45 ;  /* 0x0000000100097824 */ /* 0x000fe200078e0a2d */
[C---:B------:R-:W-:Y:S01]  /*1a50*/  IADD3 R5, P0, PT, R45.reuse, UR4, RZ ;  /* 0x000000042d057c10 */ /* 0x040fe2000ff1e0ff */
[----:B------:R-:W-:Y:S01]  /*1a60*/  BSSY.RECONVERGENT B2, `(.L_x_468) ;  /* 0x0000039000027945 */ /* 0x000fe20003800200 */
[----:B------:R-:W-:Y:S02]  /*1a70*/  VIADD R43, R45, UR4 ;  /* 0x000000042d2b7c36 */ /* 0x000fe40008000000 */
        /* <DEDUP_REMOVED lines=8> */
[----:B------:R-:W-:Y:S01]  /*1b00*/  PLOP3.LUT P0, PT, PT, PT, PT, 0x8, 0x80 ;  /* 0x000000000080781c */ /* 0x000fe20003f0e170 */
[----:B------:R-:W-:-:S12]  /*1b10*/  VIADD R40, R0, 0xffffe800 ;  /* 0xffffe80000287836 */ /* 0x000fd80000000000 */
.L_x_470:
[C---:B------:R-:W-:Y:S01]  /*1b20*/  IMAD.WIDE.U32 R38, R43.reuse, 0x8, R2 ;  /* 0x000000082b267825 */ /* 0x040fe200078e0002 */
[----:B------:R-:W2:Y:S04]  /*1b30*/  LDG.E.64.CONSTANT R8, desc[UR6][R4.64+-0x1000] ;  /* 0xfff0000604087981 */ /* 0x000ea8000c1e9b00 */
[----:B------:R-:W3:Y:S04]  /*1b40*/  LDG.E.64.CONSTANT R10, desc[UR6][R4.64] ;  /* 0x00000006040a7981 */ /* 0x000ee8000c1e9b00 */
[----:B------:R-:W4:Y:S01]  /*1b50*/  LDG.E.64.CONSTANT R38, desc[UR6][R38.64] ;  /* 0x0000000626267981 */ /* 0x000f22000c1e9b00 */
[----:B------:R-:W-:-:S03]  /*1b60*/  VIADD R15, R43, 0x800 ;  /* 0x000008002b0f7836 */ /* 0x000fc60000000000 */
[----:B------:R-:W5:Y:S01]  /*1b70*/  LDG.E.64.CONSTANT R12, desc[UR6][R4.64+0x1000] ;  /* 0x00100006040c7981 */ /* 0x000f62000c1e9b00 */
[----:B------:R-:W-:-:S03]  /*1b80*/  IMAD.WIDE.U32 R14, R15, 0x8, R2 ;  /* 0x000000080f0e7825 */ /* 0x000fc600078e0002 */
        /* <DEDUP_REMOVED lines=15> */
[----:B------:R0:W5:Y:S01]  /*1c80*/  LDG.E.64.CONSTANT R36, desc[UR6][R4.64+0xd000] ;  /* 0x00d0000604247981 */ /* 0x000162000c1e9b00 */
[----:B------:R-:W-:-:S05]  /*1c90*/  VIADD R45, R45, 0x2000 ;  /* 0x000020002d2d7836 */ /* 0x000fca0000000000 */
[----:B------:R-:W-:Y:S02]  /*1ca0*/  ISETP.GE.AND P1, PT, R45, R40, PT ;  /* 0x000000282d00720c */ /* 0x000fe40003f26270 */
[----:B0-----:R-:W-:Y:S01]  /*1cb0*/  IADD3 R4, P2, PT, R4, 0x10000, RZ ;  /* 0x0001000004047810 */ /* 0x001fe20007f5e0ff */
[----:B------:R-:W-:-:S04]  /*1cc0*/  VIADD R43, R43, 0x2000 ;  /* 0x000020002b2b7836 */ /* 0x000fc80000000000 */
[----:B------:R-:W-:Y:S01]  /*1cd0*/  IMAD.X R5, RZ, RZ, R5, P2 ;  /* 0x000000ffff057224 */ /* 0x000fe200010e0605 */
[----:B----4-:R-:W-:-:S08]  /*1ce0*/  DADD R38, R38, R6 ;  /* 0x0000000026267229 */ /* 0x010fd00000000006 */
[----:B--2---:R-:W-:-:S08]  /*1cf0*/  DADD R8, R38, R8 ;  /* 0x0000000026087229 */ /* 0x004fd00000000008 */
[----:B---3--:R-:W-:-:S08]  /*1d00*/  DADD R8, R8, R10 ;  /* 0x0000000008087229 */ /* 0x008fd0000000000a */
[----:B-----5:R-:W-:-:S08]  /*1d10*/  DADD R8, R8, R12 ;  /* 0x0000000008087229 */ /* 0x020fd0000000000c */
        /* <DEDUP_REMOVED lines=13> */
.L_x_469:
[----:B------:R-:W-:Y:S05]  /*1df0*/  BSYNC.RECONVERGENT B2 ;  /* 0x0000000000027941 */ /* 0x000fea0003800200 */
.L_x_468:
[----:B------:R-:W-:Y:S01]  /*1e00*/  IMAD.IADD R8, R0, 0x1, -R45 ;  /* 0x0000000100087824 */ /* 0x000fe200078e0a2d */
[----:B------:R-:W-:Y:S04]  /*1e10*/  BSSY.RECONVERGENT B2, `(.L_x_471) ;  /* 0x000001c000027945 */ /* 0x000fe80003800200 */
[----:B------:R-:W-:-:S13]  /*1e20*/  ISETP.GT.AND P1, PT, R8, 0x800, PT ;  /* 0x000008000800780c */ /* 0x000fda0003f24270 */
[----:B------:R-:W-:Y:S05]  /*1e30*/  @!P1 BRA `(.L_x_472) ;  /* 0x0000000000649947 */ /* 0x000fea0003800000 */
        /* <DEDUP_REMOVED lines=9> */
[----:B------:R-:W5:Y:S04]  /*1ed0*/  LDG.E.64.CONSTANT R22, desc[UR6][R4.64+0x4000] ;  /* 0x0040000604167981 */ /* 0x000f68000c1e9b00 */
[----:B------:R0:W5:Y:S01]  /*1ee0*/  LDG.E.64.CONSTANT R8, desc[UR6][R4.64+0x5000] ;  /* 0x0050000604087981 */ /* 0x000162000c1e9b00 */
[----:B------:R-:W-:Y:S01]  /*1ef0*/  PLOP3.LUT P0, PT, PT, PT, PT, 0x8, 0x80 ;  /* 0x000000000080781c */ /* 0x000fe20003f0e170 */
[----:B------:R-:W-:-:S02]  /*1f00*/  VIADD R45, R45, 0x1000 ;  /* 0x000010002d2d7836 */ /* 0x000fc40000000000 */
[----:B------:R-:W-:Y:S01]  /*1f10*/  VIADD R43, R43, 0x1000 ;  /* 0x000010002b2b7836 */ /* 0x000fe20000000000 */
[----:B----4-:R-:W-:-:S08]  /*1f20*/  DADD R6, R6, R10 ;  /* 0x0000000006067229 */ /* 0x010fd0000000000a */
[----:B--2---:R-:W-:-:S08]  /*1f30*/  DADD R6, R6, R12 ;  /* 0x0000000006067229 */ /* 0x004fd0000000000c */
[----:B---3--:R-:W-:-:S08]  /*1f40*/  DADD R6, R6, R14 ;  /* 0x0000000006067229 */ /* 0x008fd0000000000e */
[----:B-----5:R-:W-:-:S08]  /*1f50*/  DADD R6, R6, R16 ;  /* 0x0000000006067229 */ /* 0x020fd00000000010 */
[----:B------:R-:W-:-:S08]  /*1f60*/  DADD R6, R6, R18 ;  /* 0x0000000006067229 */ /* 0x000fd00000000012 */
[----:B------:R-:W-:Y:S01]  /*1f70*/  DADD R6, R6, R20 ;  /* 0x0000000006067229 */ /* 0x000fe20000000014 */
[----:B------:R-:W-:-:S07]  /*1f80*/  IADD3 R10, P1, PT, R4, 0x8000, RZ ;  /* 0x00008000040a7810 */ /* 0x000fce0007f3e0ff */
[----:B------:R-:W-:Y:S01]  /*1f90*/  DADD R6, R6, R22 ;  /* 0x0000000006067229 */ /* 0x000fe20000000016 */
[----:B0-----:R-:W-:Y:S02]  /*1fa0*/  IMAD.X R5, RZ, RZ, R5, P1 ;  /* 0x000000ffff057224 */ /* 0x001fe400008e0605 */
[----:B------:R-:W-:-:S05]  /*1fb0*/  IMAD.MOV.U32 R4, RZ, RZ, R10 ;  /* 0x000000ffff047224 */ /* 0x000fca00078e000a */
[----:B------:R-:W-:-:S11]  /*1fc0*/  DADD R6, R6, R8 ;  /* 0x0000000006067229 */ /* 0x000fd60000000008 */
.L_x_472:
[----:B------:R-:W-:Y:S05]  /*1fd0*/  BSYNC.RECONVERGENT B2 ;  /* 0x0000000000027941 */ /* 0x000fea0003800200 */
.L_x_471:
[----:B------:R-:W-:-:S13]  /*1fe0*/  ISETP.LT.OR P0, PT, R45, R0, P0 ;  /* 0x000000002d00720c */ /* 0x000fda0000701670 */
[----:B------:R-:W-:Y:S05]  /*1ff0*/  @!P0 BRA `(.L_x_464) ;  /* 0x0000000000248947 */ /* 0x000fea0003800000 */
[----:B------:R-:W-:Y:S01]  /*2000*/  IMAD.WIDE.U32 R2, R43, 0x8, R2 ;  /* 0x000000082b027825 */ /* 0x000fe200078e0002 */
[----:B------:R-:W2:Y:S04]  /*2010*/  LDG.E.64.CONSTANT R8, desc[UR6][R4.64+-0x1000] ;  /* 0xfff0000604087981 */ /* 0x000ea8000c1e9b00 */
[----:B------:R-:W3:Y:S04]  /*2020*/  LDG.E.64.CONSTANT R10, desc[UR6][R4.64] ;  /* 0x00000006040a7981 */ /* 0x000ee8000c1e9b00 */
[----:B------:R-:W4:Y:S04]  /*2030*/  LDG.E.64.CONSTANT R2, desc[UR6][R2.64] ;  /* 0x0000000602027981 */ /* 0x000f28000c1e9b00 */
[----:B------:R-:W5:Y:S01]  /*2040*/  LDG.E.64.CONSTANT R12, desc[UR6][R4.64+0x1000] ;  /* 0x00100006040c7981 */ /* 0x000f62000c1e9b00 */
[----:B----4-:R-:W-:-:S08]  /*2050*/  DADD R6, R6, R2 ;  /* 0x0000000006067229 */ /* 0x010fd00000000002 */
[----:B--2---:R-:W-:-:S08]  /*2060*/  DADD R6, R6, R8 ;  /* 0x0000000006067229 */ /* 0x004fd00000000008 */
[----:B---3--:R-:W-:-:S08]  /*2070*/  DADD R6, R6, R10 ;  /* 0x0000000006067229 */ /* 0x008fd0000000000a */
[----:B-----5:R-:W-:-:S11]  /*2080*/  DADD R6, R6, R12 ;  /* 0x0000000006067229 */ /* 0x020fd6000000000c */
.L_x_464:
[----:B------:R-:W-:Y:S05]  /*2090*/  BSYNC.RECONVERGENT B1 ;  /* 0x0000000000017941 */ /* 0x000fea0003800200 */
.L_x_462:
[----:B------:R-:W0:Y:S01]  /*20a0*/  S2R R0, SR_LANEID ;  /* 0x0000000000007919 */ /* 0x000e220000000000 */
[----:B------:R-:W-:Y:S04]  /*20b0*/  SHFL.DOWN PT, R2, R6, 0x1, 0x1f ;  /* 0x08201f0006027f89 */ /* 0x000fe800000e0000 */
[----:B------:R-:W1:Y:S02]  /*20c0*/  SHFL.DOWN PT, R3, R7, 0x1, 0x1f ;  /* 0x08201f0007037f89 */ /* 0x000e6400000e0000 */
[----:B-1----:R-:W-:Y:S01]  /*20d0*/  DADD R2, R2, R6 ;  /* 0x0000000002027229 */ /* 0x002fe20000000006 */
[C---:B0-----:R-:W-:Y:S02]  /*20e0*/  ISETP.GT.AND P0, PT, R0.reuse, 0x1e, PT ;  /* 0x0000001e0000780c */ /* 0x041fe40003f04270 */
[----:B------:R-:W-:-:S07]  /*20f0*/  ISETP.NE.AND P1, PT, R0, RZ, PT ;  /* 0x000000ff0000720c */ /* 0x000fce0003f25270 */
        /* <DEDUP_REMOVED lines=15> */
[----:B------:R-:W-:Y:S01]  /*21f0*/  ISETP.GT.AND P0, PT, R0, 0x17, PT ;  /* 0x000000170000780c */ /* 0x000fe20003f04270 */
[----:B------:R-:W-:Y:S01]  /*2200*/  SHFL.DOWN PT, R2, R6, 0x8, 0x1f ;  /* 0x09001f0006027f89 */ /* 0x000fe200000e0000 */
[----:B------:R-:W-:-:S03]  /*2210*/  @!P1 MOV R8, 0x400 ;  /* 0x0000040000089802 */ /* 0x000fc60000000f00 */
[----:B------:R-:W0:Y:S01]  /*2220*/  SHFL.DOWN PT, R3, R7, 0x8, 0x1f ;  /* 0x09001f0007037f89 */ /* 0x000e2200000e0000 */
[----:B-1----:R-:W-:Y:S01]  /*2230*/  @!P1 LEA R11, R11, R8, 0x18 ;  /* 0x000000080b0b9211 */ /* 0x002fe200078ec0ff */
[----:B0-----:R-:W-:-:S10]  /*2240*/  DADD R2, R2, R6 ;  /* 0x0000000002027229 */ /* 0x001fd40000000006 */
[----:B------:R-:W-:Y:S02]  /*2250*/  FSEL R4, R6, R2, P0 ;  /* 0x0000000206047208 */ /* 0x000fe40000000000 */
[----:B------:R-:W-:Y:S02]  /*2260*/  FSEL R5, R7, R3, P0 ;  /* 0x0000000307057208 */ /* 0x000fe40000000000 */
[----:B------:R-:W-:Y:S01]  /*2270*/  @!P1 SHF.R.U32.HI R6, RZ, 0x2, R41 ;  /* 0x00000002ff069819 */ /* 0x000fe20000011629 */
[----:B------:R-:W-:Y:S01]  /*2280*/  SHFL.DOWN PT, R2, R4, 0x10, 0x1f ;  /* 0x0a001f0004027f89 */ /* 0x000fe200000e0000 */
[----:B------:R-:W-:Y:S02]  /*2290*/  ISETP.NE.AND P0, PT, R41, RZ, PT ;  /* 0x000000ff2900720c */ /* 0x000fe40003f05270 */
[----:B------:R-:W-:Y:S01]  /*22a0*/  @!P1 LOP3.LUT R6, R6, 0xf8, RZ, 0xc0, !PT ;  /* 0x000000f806069812 */ /* 0x000fe200078ec0ff */
[----:B------:R-:W0:Y:S04]  /*22b0*/  SHFL.DOWN PT, R3, R5, 0x10, 0x1f ;  /* 0x0a001f0005037f89 */ /* 0x000e2800000e0000 */
[----:B------:R-:W-:Y:S01]  /*22c0*/  @!P1 IMAD.IADD R11, R6, 0x1, R11 ;  /* 0x00000001060b9824 */ /* 0x000fe200078e020b */
[----:B0-----:R-:W-:-:S07]  /*22d0*/  DADD R2, R2, R4 ;  /* 0x0000000002027229 */ /* 0x001fce0000000004 */
[----:B------:R0:W-:Y:S01]  /*22e0*/  @!P1 STS.64 [R11+0x10], R2 ;  /* 0x000010020b009388 */ /* 0x0001e20000000a00 */
[----:B------:R-:W-:Y:S01]  /*22f0*/  BAR.SYNC.DEFER_BLOCKING 0x0 ;  /* 0x0000000000007b1d */ /* 0x000fe20000010000 */
[----:B------:R-:W-:-:S04]  /*2300*/  ISETP.GT.AND P1, PT, R0, 0xf, PT ;  /* 0x0000000f0000780c */ /* 0x000fc80003f24270 */
[----:B------:R-:W-:Y:S02]  /*2310*/  FSEL R0, R4, R2, P1 ;  /* 0x0000000204007208 */ /* 0x000fe40000800000 */
[----:B------:R-:W-:-:S03]  /*2320*/  FSEL R5, R5, R3, P1 ;  /* 0x0000000305057208 */ /* 0x000fc60000800000 */
[----:B0-----:R-:W-:Y:S02]  /*2330*/  IMAD.MOV.U32 R2, RZ, RZ, R0 ;  /* 0x000000ffff027224 */ /* 0x001fe400078e0000 */
[----:B------:R-:W-:Y:S01]  /*2340*/  IMAD.MOV.U32 R3, RZ, RZ, R5 ;  /* 0x000000ffff037224 */ /* 0x000fe200078e0005 */
[----:B------:R-:W-:Y:S06]  /*2350*/  @P0 BRA `(.L_x_460) ;  /* 0x0000000000680947 */ /* 0x000fec0003800000 */
[----:B------:R-:W0:Y:S01]  /*2360*/  S2UR UR5, SR_CgaCtaId ;  /* 0x00000000000579c3 */ /* 0x000e220000008800 */
[----:B------:R-:W-:Y:S02]  /*2370*/  UMOV UR4, 0x400 ;  /* 0x0000040000047882 */ /* 0x000fe40000000000 */
[----:B0-----:R-:W-:-:S09]  /*2380*/  ULEA UR4, UR5, UR4, 0x18 ;  /* 0x0000000405047291 */ /* 0x001fd2000f8ec0ff */
[----:B------:R-:W0:Y:S04]  /*2390*/  LDS.64 R4, [UR4+0x18] ;  /* 0x00001804ff047984 */ /* 0x000e280008000a00 */
[----:B------:R-:W1:Y:S04]  /*23a0*/  LDS.128 R8, [UR4+0x20] ;  /* 0x00002004ff087984 */ /* 0x000e680008000c00 */
        /* <DEDUP_REMOVED lines=20> */
[----:B------:R-:W-:-:S11]  /*24f0*/  DADD R2, R2, R10 ;  /* 0x0000000002027229 */ /* 0x000fd6000000000a */
.L_x_460:
[----:B------:R-:W-:Y:S05]  /*2500*/  BSYNC.RECONVERGENT B0 ;  /* 0x0000000000007941 */ /* 0x000fea0003800200 */
.L_x_445:
[----:B------:R-:W-:Y:S05]  /*2510*/  @P0 EXIT ;  /* 0x000000000000094d */ /* 0x000fea0003800000 */
[----:B------:R-:W0:Y:S01]  /*2520*/  LDCU.64 UR4, c[0x0][0x398] ;  /* 0x00007300ff0477ac */ /* 0x000e220008000a00 */
[----:B------:R-:W2:Y:S01]  /*2530*/  LDC.64 R4, c[0x0][0x388] ;  /* 0x0000e200ff047b82 */ /* 0x000ea20000000a00 */
[----:B0-----:R-:W-:-:S07]  /*2540*/  DADD R2, R2, UR4 ;  /* 0x0000000402027e29 */ /* 0x001fce0008000000 */
[----:B--2---:R-:W-:Y:S01]  /*2550*/  STG.E.64 desc[UR6][R4.64], R2 ;  /* 0x0000000204007986 */ /* 0x004fe2000c101b06 */
[----:B------:R-:W-:Y:S05]  /*2560*/  EXIT ;  /* 0x000000000000794d */ /* 0x000fea0003800000 */
.L_x_473:
        /* <DEDUP_REMOVED lines=9> */
.L_x_1372:


//--------------------- .text._ZN3cub18CUB_300001_SM_10006detail6reduce18DeviceReduceKernelINS2_10policy_hubIdyN4cuda3std3__44plusIdEEE10Policy1000EN6thrust24THRUST_300001_SM_1000_NS6detail15normal_iteratorINSD_10device_ptrIdEEEEyS9_dN9Rastrigin17evaluate_functionEEEvT0_PT3_T1_NS0_13GridEvenShareISO_EET2_T4_ --------------------------
	.section	.text._ZN3cub18CUB_300001_SM_10006detail6reduce18DeviceReduceKernelINS2_10policy_hubIdyN4cuda3std3__44plusIdEEE10Policy1000EN6thrust24THRUST_300001_SM_1000_NS6detail15normal_iteratorINSD_10device_ptrIdEEEEyS9_dN9Rastrigin17evaluate_functionEEEvT0_PT3_T1_NS0_13GridEvenShareISO_EET2_T4_,"ax",@progbits
	.align	128
        .global         _ZN3cub18CUB_300001_SM_10006detail6reduce18DeviceReduceKernelINS2_10policy_hubIdyN4cuda3std3__44plusIdEEE10Policy1000EN6thrust24THRUST_300001_SM_1000_NS6detail15normal_iteratorINSD_10device_ptrIdEEEEyS9_dN9Rastrigin17evaluate_functionEEEvT0_PT3_T1_NS0_13GridEvenShareISO_EET2_T4_
        .type           _ZN3cub18CUB_300001_SM_10006detail6reduce18DeviceReduceKernelINS2_10policy_hubIdyN4cuda3std3__44plusIdEEE10Policy1000EN6thrust24THRUST_300001_SM_1000_NS6detail15normal_iteratorINSD_10device_ptrIdEEEEyS9_dN9Rastrigin17evaluate_functionEEEvT0_PT3_T1_NS0_13GridEvenShareISO_EET2_T4_,@function
        .size           _ZN3cub18CUB_300001_SM_10006detail6reduce18DeviceReduceKernelINS2_10policy_hubIdyN4cuda3std3__44plusIdEEE10Policy1000EN6thrust24THRUST_300001_SM_1000_NS6detail15normal_iteratorINSD_10device_ptrIdEEEEyS9_dN9Rastrigin17evaluate_functionEEEvT0_PT3_T1_NS0_13GridEvenShareISO_EET2_T4_,(.L_x_1360 - _ZN3cub18CUB_300001_SM_10006detail6reduce18DeviceReduceKernelINS2_10policy_hubIdyN4cuda3std3__44plusIdEEE10Policy1000EN6thrust24THRUST_300001_SM_1000_NS6detail15normal_iteratorINSD_10device_ptrIdEEEEyS9_dN9Rastrigin17evaluate_functionEEEvT0_PT3_T1_NS0_13GridEvenShareISO_EET2_T4_)
        .other          _ZN3cub18CUB_300001_SM_10006detail6reduce18DeviceReduceKernelINS2_10policy_hubIdyN4cuda3std3__44plusIdEEE10Policy1000EN6thrust24THRUST_300001_SM_1000_NS6detail15normal_iteratorINSD_10device_ptrIdEEEEyS9_dN9Rastrigin17evaluate_functionEEEvT0_PT3_T1_NS0_13GridEvenShareISO_EET2_T4_,@"STO_CUDA_ENTRY STV_DEFAULT"
_ZN3cub18CUB_300001_SM_10006detail6reduce18DeviceReduceKernelINS2_10policy_hubIdyN4cuda3std3__44plusIdEEE10Policy1000EN6thrust24THRUST_300001_SM_1000_NS6detail15normal_iteratorINSD_10device_ptrIdEEEEyS9_dN9Rastrigin17evaluate_functionEEEvT0_PT3_T1_NS0_13GridEvenShareISO_EET2_T4_:
.text._ZN3cub18CUB_300001_SM_10006detail6reduce18DeviceReduceKernelINS2_10policy_hubIdyN4cuda3std3__44plusIdEEE10Policy1000EN6thrust24THRUST_300001_SM_1000_NS6detail15normal_iteratorINSD_10device_ptrIdEEEEyS9_dN9Rastrigin17evaluate_functionEEEvT0_PT3_T1_NS0_13GridEvenShareISO_EET2_T4_:
[----:B------:R-:W0:Y:S08]  /*0000*/  LDC R1, c[0x0][0x37c] ;  /* 0x0000df00ff017b82 */ /* 0x000e300000000800 */
[----:B------:R-:W1:Y:S01]  /*0010*/  S2UR UR8, SR_CTAID.X ;  /* 0x00000000000879c3 */ /* 0x000e620000002500 */
[----:B------:R-:W2:Y:S01]  /*0020*/  LDCU.64 UR6, c[0x0][0x3b8] ;  /* 0x00007700ff0677ac */ /* 0x000ea20008000a00 */
[----:B------:R-:W-:Y:S01]  /*0030*/  BSSY.RECONVERGENT B0, `(.L_x_474) ;  /* 0x0000756000007945 */ /* 0x000fe20003800200 */
[----:B0-----:R-:W-:Y:S01]  /*0040*/  VIADD R1, R1, 0xffffffd8 ;  /* 0xffffffd801017836 */ /* 0x001fe20000000000 */
[----:B------:R-:W0:Y:S01]  /*0050*/  LDCU.64 UR18, c[0x0][0x358] ;  /* 0x00006b00ff1277ac */ /* 0x000e220008000a00 */
[----:B-1----:R-:W-:-:S04]  /*0060*/  UIMAD UR4, UR8, 0xe00, URZ ;  /* 0x00000e00080478a4 */ /* 0x002fc8000f8e02ff */
[----:B--2---:R-:W-:-:S04]  /*0070*/  UIADD3 UR9, UP0, UPT, -UR4, UR6, URZ ;  /* 0x0000000604097290 */ /* 0x004fc8000ff1e1ff */
[----:B------:R-:W-:Y:S02]  /*0080*/  UIADD3.X UR5, UPT, UPT, UR7, -0x1, URZ, UP0, !UPT ;  /* 0xffffffff07057890 */ /* 0x000fe400087fe4ff */
[----:B------:R-:W-:-:S04]  /*0090*/  UISETP.GT.U32.AND UP0, UPT, UR9, 0xdff, UPT ;  /* 0x00000dff0900788c */ /* 0x000fc8000bf04070 */
[----:B------:R-:W-:-:S09]  /*00a0*/  UISETP.GT.U32.AND.EX UP0, UPT, UR5, URZ, UPT, UP0 ;  /* 0x000000ff0500728c */ /* 0x000fd2000bf04100 */
[----:B0-----:R-:W-:Y:S05]  /*00b0*/  BRA.U UP0, `(.L_x_475) ;  /* 0x0000002100407547 */ /* 0x001fea000b800000 */
[----:B------:R-:W0:Y:S01]  /*00c0*/  S2R R21, SR_TID.X ;  /* 0x0000000000157919 */ /* 0x000e220000002100 */
[----:B------:R-:W-:Y:S01]  /*00d0*/  UIADD3 UR5, UPT, UPT, -UR4, UR6, URZ ;  /* 0x0000000604057290 */ /* 0x000fe2000fffe1ff */
[----:B------:R-:W-:Y:S01]  /*00e0*/  BSSY.RECONVERGENT B3, `(.L_x_476) ;  /* 0x000004c000037945 */ /* 0x000fe20003800200 */
[----:B------:R-:W-:-:S04]  /*00f0*/  CS2R R2, SRZ ;  /* 0x0000000000027805 */ /* 0x000fc8000001ff00 */
[----:B0-----:R-:W-:Y:S01]  /*0100*/  ISETP.GE.AND P0, PT, R21, UR5, PT ;  /* 0x0000000515007c0c */ /* 0x001fe2000bf06270 */
[----:B------:R-:W-:-:S12]  /*0110*/  IMAD.MOV.U32 R20, RZ, RZ, R21 ;  /* 0x000000ffff147224 */ /* 0x000fd800078e0015 */
[----:B------:R-:W-:Y:S05]  /*0120*/  @P0 BRA `(.L_x_477) ;  /* 0x00000004001c0947 */ /* 0x000fea0003800000 */
[----:B------:R-:W0:Y:S01]  /*0130*/  LDC.64 R2, c[0x0][0x380] ;  /* 0x0000e000ff027b82 */ /* 0x000e220000000a00 */
[----:B------:R-:W-:-:S04]  /*0140*/  VIADD R5, R21, UR4 ;  /* 0x0000000415057c36 */ /* 0x000fc80008000000 */
[----:B0-----:R-:W-:-:S06]  /*0150*/  IMAD.WIDE.U32 R2, R5, 0x8, R2 ;  /* 0x0000000805027825 */ /* 0x001fcc00078e0002 */
[----:B------:R-:W2:Y:S01]  /*0160*/  LDG.E.64 R2, desc[UR18][R2.64] ;  /* 0x0000001202027981 */ /* 0x000ea2000c1e1b00 */
[----:B------:R-:W-:Y:S01]  /*0170*/  UMOV UR6, 0x54442d18 ;  /* 0x54442d1800067882 */ /* 0x000fe20000000000 */
[----:B------:R-:W-:Y:S01]  /*0180*/  UMOV UR7, 0x401921fb ;  /* 0x401921fb00077882 */ /* 0x000fe20000000000 */
[----:B------:R-:W-:Y:S01]  /*0190*/  BSSY.RECONVERGENT B4, `(.L_x_478) ;  /* 0x000001f000047945 */ /* 0x000fe20003800200 */
[----:B--2---:R-:W-:-:S08]  /*01a0*/  DMUL R6, R2, UR6 ;  /* 0x0000000602067c28 */ /* 0x004fd00008000000 */
[----:B------:R-:W-:-:S14]  /*01b0*/  DSETP.NEU.AND P0, PT, |R6|, +INF , PT ;  /* 0x7ff000000600742a */ /* 0x000fdc0003f0d200 */
[----:B------:R-:W-:Y:S01]  /*01c0*/  @!P0 DMUL R16, RZ, R6 ;  /* 0x00000006ff108228 */ /* 0x000fe20000000000 */
[----:B------:R-:W-:Y:S01]  /*01d0*/  @!P0 IMAD.MOV.U32 R0, RZ, RZ, 0x1 ;  /* 0x00000001ff008424 */ /* 0x000fe200078e00ff */
[----:B------:R-:W-:Y:S09]  /*01e0*/  @!P0 BRA `(.L_x_479) ;  /* 0x0000000000648947 */ /* 0x000ff20003800000 */
[----:B------:R-:W-:Y:S01]  /*01f0*/  UMOV UR6, 0x6dc9c883 ;  /* 0x6dc9c88300067882 */ /* 0x000fe20000000000 */
[----:B------:R-:W-:Y:S01]  /*0200*/  UMOV UR7, 0x3fe45f30 ;  /* 0x3fe45f3000077882 */ /* 0x000fe20000000000 */
[C---:B------:R-:W-:Y:S01]  /*0210*/  DSETP.GE.AND P0, PT, |R6|.reuse, 2.14748364800000000000e+09, PT ;  /* 0x41e000000600742a */ /* 0x040fe20003f06200 */
[----:B------:R-:W-:Y:S01]  /*0220*/  BSSY.RECONVERGENT B5, `(.L_x_480) ;  /* 0x0000014000057945 */ /* 0x000fe20003800200 */
[----:B------:R-:W-:Y:S01]  /*0230*/  DMUL R4, R6, UR6 ;  /* 0x0000000606047c28 */ /* 0x000fe20008000000 */
[----:B------:R-:W-:Y:S01]  /*0240*/  UMOV UR6, 0x54442d18 ;  /* 0x54442d1800067882 */ /* 0x000fe20000000000 */
[----:B------:R-:W-:-:S04]  /*0250*/  UMOV UR7, 0x3ff921fb ;  /* 0x3ff921fb00077882 */ /* 0x000fc80000000000 */
[----:B------:R-:W0:Y:S08]  /*0260*/  F2I.F64 R0, R4 ;  /* 0x0000000400007311 */ /* 0x000e300000301100 */
[----:B0-----:R-:W0:Y:S02]  /*0270*/  I2F.F64 R16, R0 ;  /* 0x0000000000107312 */ /* 0x001e240000201c00 */
[----:B0-----:R-:W-:Y:S01]  /*0280*/  DFMA R8, R16, -UR6, R6 ;  /* 0x8000000610087c2b */ /* 0x001fe20008000006 */
[----:B------:R-:W-:Y:S01]  /*0290*/  UMOV UR6, 0x33145c00 ;  /* 0x33145c0000067882 */ /* 0x000fe20000000000 */
[----:B------:R-:W-:-:S06]  /*02a0*/  UMOV UR7, 0x3c91a626 ;  /* 0x3c91a62600077882 */ /* 0x000fcc0000000000 */
[----:B------:R-:W-:Y:S01]  /*02b0*/  DFMA R8, R16, -UR6, R8 ;  /* 0x8000000610087c2b */ /* 0x000fe20008000008 */
[----:B------:R-:W-:Y:S01]  /*02c0*/  UMOV UR6, 0x252049c0 ;  /* 0x252049c000067882 */ /* 0x000fe20000000000 */
[----:B------:R-:W-:-:S06]  /*02d0*/  UMOV UR7, 0x397b839a ;  /* 0x397b839a00077882 */ /* 0x000fcc0000000000 */
[----:B------:R-:W-:Y:S01]  /*02e0*/  DFMA R16, R16, -UR6, R8 ;  /* 0x8000000610107c2b */ /* 0x000fe20008000008 */
[----:B------:R-:W-:Y:S10]  /*02f0*/  @!P0 BRA `(.L_x_481) ;  /* 0x0000000000188947 */ /* 0x000ff40003800000 */
[----:B------:R-:W-:Y:S01]  /*0300*/  IMAD.MOV.U32 R0, RZ, RZ, R7 ;  /* 0x000000ffff007224 */ /* 0x000fe200078e0007 */
[----:B------:R-:W-:-:S07]  /*0310*/  MOV R4, 0x330 ;  /* 0x0000033000047802 */ /* 0x000fce0000000f00 */
[----:B------:R-:W-:Y:S05]  /*0320*/  CALL.REL.NOINC `($_ZN3cub18CUB_300001_SM_10006detail6reduce18DeviceReduceKernelINS2_10policy_hubIdyN4cuda3std3__44plusIdEEE10Policy1000EN6thrust24THRUST_300001_SM_1000_NS6detail15normal_iteratorINSD_10device_ptrIdEEEEyS9_dN9Rastrigin17evaluate_functionEEEvT0_PT3_T1_NS0_13GridEvenShareISO_EET2_T4_$__internal_trig_reduction_slowpathd) ;  /* 0x0000007000b47944 */ /* 0x000fea0003c00000 */
[----:B------:R-:W-:Y:S02]  /*0330*/  IMAD.MOV.U32 R0, RZ, RZ, R7 ;  /* 0x000000ffff007224 */ /* 0x000fe400078e0007 */
[----:B------:R-:W-:Y:S02]  /*0340*/  IMAD.MOV.U32 R16, RZ, RZ, R8 ;  /* 0x000000ffff107224 */ /* 0x000fe400078e0008 */
[----:B------:R-:W-:-:S07]  /*0350*/  IMAD.MOV.U32 R17, RZ, RZ, R9 ;  /* 0x000000ffff117224 */ /* 0x000fce00078e0009 */
.L_x_481:
[----:B------:R-:W-:Y:S05]  /*0360*/  BSYNC.RECONVERGENT B5 ;  /* 0x0000000000057941 */ /* 0x000fea0003800200 */
.L_x_480:
[----:B------:R-:W-:-:S07]  /*0370*/  VIADD R0, R0, 0x1 ;  /* 0x0000000100007836 */ /* 0x000fce0000000000 */
.L_x_479:
[----:B------:R-:W-:Y:S05]  /*0380*/  BSYNC.RECONVERGENT B4 ;  /* 0x0000000000047941 */ /* 0x000fea0003800200 */
.L_x_478:
[----:B------:R-:W0:Y:S01]  /*0390*/  LDCU.64 UR6, c[0x4][0x160] ;  /* 0x01002c00ff0677ac */ /* 0x000e220008000a00 */
[----:B------:R-:W-:-:S05]  /*03a0*/  IMAD.SHL.U32 R4, R0, 0x40, RZ ;  /* 0x0000004000047824 */ /* 0x000fca00078e00ff */
[----:B------:R-:W-:-:S04]  /*03b0*/  LOP3.LUT R4, R4, 0x40, RZ, 0xc0, !PT ;  /* 0x0000004004047812 */ /* 0x000fc800078ec0ff */
[----:B0-----:R-:W-:-:S05]  /*03c0*/  IADD3 R22, P0, PT, R4, UR6, RZ ;  /* 0x0000000604167c10 */ /* 0x001fca000ff1e0ff */
[----:B------:R-:W-:Y:S01]  /*03d0*/  IMAD.X R23, RZ, RZ, UR7, P0 ;  /* 0x00000007ff177e24 */ /* 0x000fe200080e06ff */
[----:B------:R-:W-:Y:S01]  /*03e0*/  LOP3.LUT R18, R0, 0x1, RZ, 0xc0, !PT ;  /* 0x0000000100127812 */ /* 0x000fe200078ec0ff */
[----:B------:R-:W-:Y:S01]  /*03f0*/  IMAD.MOV.U32 R24, RZ, RZ, 0x20fd8164 ;  /* 0x20fd8164ff187424 */ /* 0x000fe200078e00ff */
[----:B------:R-:W0:Y:S02]  /*0400*/  LDCU.64 UR6, c[0x0][0x3e8] ;  /* 0x00007d00ff0677ac */ /* 0x000e240008000a00 */
[----:B------:R-:W2:Y:S04]  /*0410*/  LDG.E.128.CONSTANT R4, desc[UR18][R22.64] ;  /* 0x0000001216047981 */ /* 0x000ea8000c1e9d00 */
[----:B------:R-:W3:Y:S04]  /*0420*/  LDG.E.128.CONSTANT R8, desc[UR18][R22.64+0x10] ;  /* 0x0000101216087981 */ /* 0x000ee8000c1e9d00 */
[----:B------:R-:W4:Y:S01]  /*0430*/  LDG.E.128.CONSTANT R12, desc[UR18][R22.64+0x20] ;  /* 0x00002012160c7981 */ /* 0x000f22000c1e9d00 */
[----:B------:R-:W-:Y:S01]  /*0440*/  IMAD.MOV.U32 R20, RZ, RZ, 0x3da8ff83 ;  /* 0x3da8ff83ff147424 */ /* 0x000fe200078e00ff */
[----:B------:R-:W-:Y:S01]  /*0450*/  ISETP.NE.U32.AND P0, PT, R18, 0x1, PT ;  /* 0x000000011200780c */ /* 0x000fe20003f05070 */
[----:B------:R-:W-:-:S03]  /*0460*/  DMUL R18, R16, R16 ;  /* 0x0000001010127228 */ /* 0x000fc60000000000 */
[----:B------:R-:W-:Y:S02]  /*0470*/  FSEL R24, R24, -8.06006814911005101289e+34, !P0 ;  /* 0xf9785eba18187808 */ /* 0x000fe40004000000 */
[----:B------:R-:W-:Y:S01]  /*0480*/  FSEL R25, -R20, 0.11223486810922622681, !P0 ;  /* 0x3de5db6514197808 */ /* 0x000fe20004000100 */
[----:B------:R-:W-:-:S05]  /*0490*/  VIADD R20, R21, 0x200 ;  /* 0x0000020015147836 */ /* 0x000fca0000000000 */
[----:B--2---:R-:W-:-:S08]  /*04a0*/  DFMA R4, R18, R24, R4 ;  /* 0x000000181204722b */ /* 0x004fd00000000004 */
[----:B------:R-:W-:-:S08]  /*04b0*/  DFMA R4, R18, R4, R6 ;  /* 0x000000041204722b */ /* 0x000fd00000000006 */
[----:B---3--:R-:W-:-:S08]  /*04c0*/  DFMA R4, R18, R4, R8 ;  /* 0x000000041204722b */ /* 0x008fd00000000008 */
[----:B------:R-:W-:-:S08]  /*04d0*/  DFMA R4, R18, R4, R10 ;  /* 0x000000041204722b */ /* 0x000fd0000000000a */
[----:B----4-:R-:W-:-:S08]  /*04e0*/  DFMA R4, R18, R4, R12 ;  /* 0x000000041204722b */ /* 0x010fd0000000000c */
[----:B------:R-:W-:-:S08]  /*04f0*/  DFMA R4, R18, R4, R14 ;  /* 0x000000041204722b */ /* 0x000fd0000000000e */
[----:B------:R-:W-:Y:S02]  /*0500*/  DFMA R16, R4, R16, R16 ;  /* 0x000000100410722b */ /* 0x000fe40000000010 */
[----:B------:R-:W-:-:S10]  /*0510*/  DFMA R4, R18, R4, 1 ;  /* 0x3ff000001204742b */ /* 0x000fd40000000004 */
[----:B------:R-:W-:Y:S02]  /*0520*/  FSEL R6, R4, R16, !P0 ;  /* 0x0000001004067208 */ /* 0x000fe40004000000 */
[----:B------:R-:W-:Y:S02]  /*0530*/  FSEL R7, R5, R17, !P0 ;  /* 0x0000001105077208 */ /* 0x000fe40004000000 */
[----:B------:R-:W-:-:S04]  /*0540*/  LOP3.LUT P0, RZ, R0, 0x2, RZ, 0xc0, !PT ;  /* 0x0000000200ff7812 */ /* 0x000fc8000780c0ff */
[----:B------:R-:W-:-:S10]  /*0550*/  DADD R4, RZ, -R6 ;  /* 0x00000000ff047229 */ /* 0x000fd40000000806 */
[----:B------:R-:W-:Y:S02]  /*0560*/  FSEL R4, R6, R4, !P0 ;  /* 0x0000000406047208 */ /* 0x000fe40004000000 */
[----:B------:R-:W-:-:S06]  /*0570*/  FSEL R5, R7, R5, !P0 ;  /* 0x0000000507057208 */ /* 0x000fcc0004000000 */
[----:B0-----:R-:W-:-:S08]  /*0580*/  DMUL R4, R4, UR6 ;  /* 0x0000000604047c28 */ /* 0x001fd00008000000 */
[----:B------:R-:W-:-:S11]  /*0590*/  DFMA R2, R2, R2, -R4 ;  /* 0x000000020202722b */ /* 0x000fd60000000804 */
.L_x_477:
[----:B------:R-:W-:Y:S05]  /*05a0*/  BSYNC.RECONVERGENT B3 ;  /* 0x0000000000037941 */ /* 0x000fea0003800200 */
.L_x_476:
[----:B------:R-:W-:Y:S01]  /*05b0*/  ISETP.GE.AND P0, PT, R20, UR5, PT ;  /* 0x0000000514007c0c */ /* 0x000fe2000bf06270 */
[----:B------:R-:W0:Y:S01]  /*05c0*/  LDCU.64 UR12, c[0x0][0x3e8] ;  /* 0x00007d00ff0c77ac */ /* 0x000e220008000a00 */
[----:B------:R-:W-:Y:S01]  /*05d0*/  BSSY.RECONVERGENT B3, `(.L_x_482) ;  /* 0x00000ec000037945 */ /* 0x000fe20003800200 */
[----:B------:R-:W1:Y:S10]  /*05e0*/  LDCU.64 UR10, c[0x4][0x160] ;  /* 0x01002c00ff0a77ac */ /* 0x000e740008000a00 */
[----:B------:R-:W-:Y:S05]  /*05f0*/  @P0 BRA `(.L_x_483) ;  /* 0x0000000c00a40947 */ /* 0x000fea0003800000 */
[----:B------:R-:W2:Y:S01]  /*0600*/  LDCU UR6, c[0x0][0x3b8] ;  /* 0x00007700ff0677ac */ /* 0x000ea20008000800 */
[----:B------:R-:W-:Y:S01]  /*0610*/  LOP3.LUT R14, RZ, R20, RZ, 0x33, !PT ;  /* 0x00000014ff0e7212 */ /* 0x000fe200078e33ff */
[----:B------:R-:W-:Y:S01]  /*0620*/  BSSY.RECONVERGENT B4, `(.L_x_484) ;  /* 0x0000051000047945 */ /* 0x000fe20003800200 */
[----:B--2---:R-:W-:-:S05]  /*0630*/  IMAD.U32 R5, RZ, RZ, UR6 ;  /* 0x00000006ff057e24 */ /* 0x004fca000f8e00ff */
[----:B------:R-:W-:-:S04]  /*0640*/  IADD3 R14, PT, PT, R5, -UR4, R14 ;  /* 0x80000004050e7c10 */ /* 0x000fc8000fffe00e */
[----:B------:R-:W-:-:S13]  /*0650*/  LOP3.LUT P0, RZ, R14, 0x200, RZ, 0xc0, !PT ;  /* 0x000002000eff7812 */ /* 0x000fda000780c0ff */
[----:B------:R-:W-:Y:S05]  /*0660*/  @P0 BRA `(.L_x_485) ;  /* 0x0000000400300947 */ /* 0x000fea0003800000 */
[----:B------:R-:W2:Y:S01]  /*0670*/  LDCU.64 UR6, c[0x0][0x380] ;  /* 0x00007000ff0677ac */ /* 0x000ea20008000a00 */
[----:B------:R-:W-:-:S05]  /*0680*/  IADD3 R0, P0, PT, R20, UR4, RZ ;  /* 0x0000000414007c10 */ /* 0x000fca000ff1e0ff */
[----:B------:R-:W-:Y:S01]  /*0690*/  IMAD.X R5, RZ, RZ, RZ, P0 ;  /* 0x000000ffff057224 */ /* 0x000fe200000e06ff */
[----:B--2---:R-:W-:-:S04]  /*06a0*/  LEA R12, P0, R0, UR6, 0x3 ;  /* 0x00000006000c7c11 */ /* 0x004fc8000f8018ff */
[----:B------:R-:W-:-:S06]  /*06b0*/  LEA.HI.X R13, R0, UR7, R5, 0x3, P0 ;  /* 0x00000007000d7c11 */ /* 0x000fcc00080f1c05 */
[----:B------:R-:W2:Y:S01]  /*06c0*/  LDG.E.64 R12, desc[UR18][R12.64] ;  /* 0x000000120c0c7981 */ /* 0x000ea2000c1e1b00 */
[----:B------:R-:W-:Y:S01]  /*06d0*/  UMOV UR6, 0x54442d18 ;  /* 0x54442d1800067882 */ /* 0x000fe20000000000 */
[----:B------:R-:W-:Y:S01]  /*06e0*/  UMOV UR7, 0x401921fb ;  /* 0x401921fb00077882 */ /* 0x000fe20000000000 */
[----:B------:R-:W-:Y:S01]  /*06f0*/  BSSY.RECONVERGENT B5, `(.L_x_486) ;  /* 0x0000021000057945 */ /* 0x000fe20003800200 */
[----:B--2---:R-:W-:-:S08]  /*0700*/  DMUL R8, R12, UR6 ;  /* 0x000000060c087c28 */ /* 0x004fd00008000000 */
[----:B------:R-:W-:-:S14]  /*0710*/  DSETP.NEU.AND P0, PT, |R8|, +INF , PT ;  /* 0x7ff000000800742a */ /* 0x000fdc0003f0d200 */
[----:B------:R-:W-:Y:S05]  /*0720*/  @!P0 BRA `(.L_x_487) ;  /* 0x00000000006c8947 */ /* 0x000fea0003800000 */
[----:B------:R-:W-:Y:S01]  /*0730*/  UMOV UR6, 0x6dc9c883 ;  /* 0x6dc9c88300067882 */ /* 0x000fe20000000000 */
[----:B------:R-:W-:Y:S01]  /*0740*/  UMOV UR7, 0x3fe45f30 ;  /* 0x3fe45f3000077882 */ /* 0x000fe20000000000 */
[C---:B------:R-:W-:Y:S01]  /*0750*/  DSETP.GE.AND P0, PT, |R8|.reuse, 2.14748364800000000000e+09, PT ;  /* 0x41e000000800742a */ /* 0x040fe20003f06200 */
[----:B------:R-:W-:Y:S01]  /*0760*/  BSSY.RECONVERGENT B6, `(.L_x_488) ;  /* 0x0000015000067945 */ /* 0x000fe20003800200 */
[----:B------:R-:W-:Y:S01]  /*0770*/  DMUL R4, R8, UR6 ;  /* 0x0000000608047c28 */ /* 0x000fe20008000000 */
[----:B------:R-:W-:Y:S01]  /*0780*/  UMOV UR6, 0x54442d18 ;  /* 0x54442d1800067882 */ /* 0x000fe20000000000 */
[----:B------:R-:W-:-:S04]  /*0790*/  UMOV UR7, 0x3ff921fb ;  /* 0x3ff921fb00077882 */ /* 0x000fc80000000000 */
[----:B------:R-:W2:Y:S08]  /*07a0*/  F2I.F64 R0, R4 ;  /* 0x0000000400007311 */ /* 0x000eb00000301100 */
[----:B--2---:R-:W2:Y:S02]  /*07b0*/  I2F.F64 R22, R0 ;  /* 0x0000000000167312 */ /* 0x004ea40000201c00 */
[----:B--2---:R-:W-:Y:S01]  /*07c0*/  DFMA R6, R22, -UR6, R8 ;  /* 0x8000000616067c2b */ /* 0x004fe20008000008 */
        /* <DEDUP_REMOVED lines=8> */
[----:B------:R-:W-:Y:S01]  /*0850*/  MOV R4, 0x880 ;  /* 0x0000088000047802 */ /* 0x000fe20000000f00 */
[----:B------:R-:W-:-:S07]  /*0860*/  IMAD.MOV.U32 R0, RZ, RZ, R9 ;  /* 0x000000ffff007224 */ /* 0x000fce00078e0009 */
[----:B01----:R-:W-:Y:S05]  /*0870*/  CALL.REL.NOINC `($_ZN3cub18CUB_300001_SM_10006detail6reduce18DeviceReduceKernelINS2_10policy_hubIdyN4cuda3std3__44plusIdEEE10Policy1000EN6thrust24THRUST_300001_SM_1000_NS6detail15normal_iteratorINSD_10device_ptrIdEEEEyS9_dN9Rastrigin17evaluate_functionEEEvT0_PT3_T1_NS0_13GridEvenShareISO_EET2_T4_$__internal_trig_reduction_slowpathd) ;  /* 0x0000006c00607944 */ /* 0x003fea0003c00000 */
[----:B------:R-:W-:Y:S02]  /*0880*/  IMAD.MOV.U32 R0, RZ, RZ, R7 ;  /* 0x000000ffff007224 */ /* 0x000fe400078e0007 */
[----:B------:R-:W-:Y:S02]  /*0890*/  IMAD.MOV.U32 R22, RZ, RZ, R8 ;  /* 0x000000ffff167224 */ /* 0x000fe400078e0008 */
[----:B------:R-:W-:-:S07]  /*08a0*/  IMAD.MOV.U32 R23, RZ, RZ, R9 ;  /* 0x000000ffff177224 */ /* 0x000fce00078e0009 */
.L_x_489:
[----:B01----:R-:W-:Y:S05]  /*08b0*/  BSYNC.RECONVERGENT B6 ;  /* 0x0000000000067941 */ /* 0x003fea0003800200 */
.L_x_488:
[----:B------:R-:W-:Y:S01]  /*08c0*/  VIADD R0, R0, 0x1 ;  /* 0x0000000100007836 */ /* 0x000fe20000000000 */
[----:B------:R-:W-:Y:S06]  /*08d0*/  BRA `(.L_x_490) ;  /* 0x0000000000087947 */ /* 0x000fec0003800000 */
.L_x_487:
[----:B------:R-:W-:Y:S01]  /*08e0*/  DMUL R22, RZ, R8 ;  /* 0x00000008ff167228 */ /* 0x000fe20000000000 */
[----:B------:R-:W-:-:S10]  /*08f0*/  IMAD.MOV.U32 R0, RZ, RZ, 0x1 ;  /* 0x00000001ff007424 */ /* 0x000fd400078e00ff */
.L_x_490:
[----:B01----:R-:W-:Y:S05]  /*0900*/  BSYNC.RECONVERGENT B5 ;  /* 0x0000000000057941 */ /* 0x003fea0003800200 */
.L_x_486:
[----:B------:R-:W0:Y:S01]  /*0910*/  LDCU.64 UR6, c[0x4][0x160] ;  /* 0x01002c00ff0677ac */ /* 0x000e220008000a00 */
[----:B------:R-:W-:-:S05]  /*0920*/  IMAD.SHL.U32 R4, R0, 0x40, RZ ;  /* 0x0000004000047824 */ /* 0x000fca00078e00ff */
[----:B------:R-:W-:-:S04]  /*0930*/  LOP3.LUT R4, R4, 0x40, RZ, 0xc0, !PT ;  /* 0x0000004004047812 */ /* 0x000fc800078ec0ff */
[----:B0-----:R-:W-:-:S05]  /*0940*/  IADD3 R26, P0, PT, R4, UR6, RZ ;  /* 0x00000006041a7c10 */ /* 0x001fca000ff1e0ff */
[----:B------:R-:W-:Y:S01]  /*0950*/  IMAD.X R27, RZ, RZ, UR7, P0 ;  /* 0x00000007ff1b7e24 */ /* 0x000fe200080e06ff */
[----:B------:R-:W-:Y:S01]  /*0960*/  LOP3.LUT R15, R0, 0x1, RZ, 0xc0, !PT ;  /* 0x00000001000f7812 */ /* 0x000fe200078ec0ff */
[----:B------:R-:W-:Y:S01]  /*0970*/  IMAD.MOV.U32 R28, RZ, RZ, 0x20fd8164 ;  /* 0x20fd8164ff1c7424 */ /* 0x000fe200078e00ff */
[----:B------:R-:W-:Y:S01]  /*0980*/  DMUL R24, R22, R22 ;  /* 0x0000001616187228 */ /* 0x000fe20000000000 */
[----:B------:R-:W0:Y:S01]  /*0990*/  LDCU.64 UR6, c[0x0][0x3e8] ;  /* 0x00007d00ff0677ac */ /* 0x000e220008000a00 */
[----:B------:R-:W2:Y:S04]  /*09a0*/  LDG.E.128.CONSTANT R4, desc[UR18][R26.64] ;  /* 0x000000121a047981 */ /* 0x000ea8000c1e9d00 */
[----:B------:R-:W3:Y:S04]  /*09b0*/  LDG.E.128.CONSTANT R8, desc[UR18][R26.64+0x10] ;  /* 0x000010121a087981 */ /* 0x000ee8000c1e9d00 */
[----:B------:R-:W4:Y:S01]  /*09c0*/  LDG.E.128.CONSTANT R16, desc[UR18][R26.64+0x20] ;  /* 0x000020121a107981 */ /* 0x000f22000c1e9d00 */
[----:B------:R-:W-:Y:S01]  /*09d0*/  ISETP.NE.U32.AND P0, PT, R15, 0x1, PT ;  /* 0x000000010f00780c */ /* 0x000fe20003f05070 */
[----:B------:R-:W-:-:S02]  /*09e0*/  IMAD.MOV.U32 R15, RZ, RZ, 0x3da8ff83 ;  /* 0x3da8ff83ff0f7424 */ /* 0x000fc400078e00ff */
[----:B------:R-:W-:Y:S01]  /*09f0*/  VIADD R20, R20, 0x200 ;  /* 0x0000020014147836 */ /* 0x000fe20000000000 */
[----:B------:R-:W-:Y:S02]  /*0a00*/  FSEL R28, R28, -8.06006814911005101289e+34, !P0 ;  /* 0xf9785eba1c1c7808 */ /* 0x000fe40004000000 */
[----:B------:R-:W-:-:S06]  /*0a10*/  FSEL R29, -R15, 0.11223486810922622681, !P0 ;  /* 0x3de5db650f1d7808 */ /* 0x000fcc0004000100 */
        /* <DEDUP_REMOVED lines=15> */
[----:B------:R-:W-:-:S08]  /*0b10*/  DFMA R4, R12, R12, -R4 ;  /* 0x0000000c0c04722b */ /* 0x000fd00000000804 */
[----:B------:R-:W-:-:S11]  /*0b20*/  DADD R2, R2, R4 ;  /* 0x0000000002027229 */ /* 0x000fd60000000004 */
.L_x_485:
[----:B01----:R-:W-:Y:S05]  /*0b30*/  BSYNC.RECONVERGENT B4 ;  /* 0x0000000000047941 */ /* 0x003fea0003800200 */
.L_x_484:
[----:B------:R-:W-:-:S13]  /*0b40*/  ISETP.GE.U32.AND P0, PT, R14, 0x200, PT ;  /* 0x000002000e00780c */ /* 0x000fda0003f06070 */
[----:B------:R-:W-:Y:S05]  /*0b50*/  @!P0 BRA `(.L_x_483) ;  /* 0x00000008004c8947 */ /* 0x000fea0003800000 */
[----:B------:R-:W0:Y:S01]  /*0b60*/  LDCU.64 UR6, c[0x0][0x380] ;  /* 0x00007000ff0677ac */ /* 0x000e220008000a00 */
[----:B------:R-:W-:-:S04]  /*0b70*/  IMAD.WIDE.U32 R4, R20, 0x8, RZ ;  /* 0x0000000814047825 */ /* 0x000fc800078e00ff */
[----:B------:R-:W-:-:S04]  /*0b80*/  IMAD.U32 R7, RZ, RZ, UR8 ;  /* 0x00000008ff077e24 */ /* 0x000fc8000f8e00ff */
[----:B------:R-:W-:-:S03]  /*0b90*/  IMAD.WIDE.U32 R4, R7, 0x7000, R4 ;  /* 0x0000700007047825 */ /* 0x000fc600078e0004 */
[----:B0-----:R-:W-:-:S04]  /*0ba0*/  IADD3 R12, P0, PT, R4, UR6, RZ ;  /* 0x00000006040c7c10 */ /* 0x001fc8000ff1e0ff */
[----:B------:R-:W-:-:S04]  /*0bb0*/  IADD3 R12, P1, PT, R12, 0x1000, RZ ;  /* 0x000010000c0c7810 */ /* 0x000fc80007f3e0ff */
[----:B------:R-:W-:-:S09]  /*0bc0*/  IADD3.X R13, PT, PT, RZ, UR7, R5, P1, P0 ;  /* 0x00000007ff0d7c10 */ /* 0x000fd20008fe0405 */
.L_x_500:
        /* <DEDUP_REMOVED lines=29> */
[----:B------:R-:W-:Y:S05]  /*0da0*/  CALL.REL.NOINC `($_ZN3cub18CUB_300001_SM_10006detail6reduce18DeviceReduceKernelINS2_10policy_hubIdyN4cuda3std3__44plusIdEEE10Policy1000EN6thrust24THRUST_300001_SM_1000_NS6detail15normal_iteratorINSD_10device_ptrIdEEEEyS9_dN9Rastrigin17evaluate_functionEEEvT0_PT3_T1_NS0_13GridEvenShareISO_EET2_T4_$__internal_trig_reduction_slowpathd) ;  /* 0x0000006800147944 */ /* 0x000fea0003c00000 */
[----:B------:R-:W-:Y:S02]  /*0db0*/  IMAD.MOV.U32 R0, RZ, RZ, R7 ;  /* 0x000000ffff007224 */ /* 0x000fe400078e0007 */
[----:B------:R-:W-:Y:S02]  /*0dc0*/  IMAD.MOV.U32 R22, RZ, RZ, R8 ;  /* 0x000000ffff167224 */ /* 0x000fe400078e0008 */
[----:B------:R-:W-:-:S07]  /*0dd0*/  IMAD.MOV.U32 R23, RZ, RZ, R9 ;  /* 0x000000ffff177224 */ /* 0x000fce00078e0009 */
.L_x_494:
[----:B------:R-:W-:Y:S05]  /*0de0*/  BSYNC.RECONVERGENT B5 ;  /* 0x0000000000057941 */ /* 0x000fea0003800200 */
.L_x_493:
[----:B------:R-:W-:-:S07]  /*0df0*/  VIADD R0, R0, 0x1 ;  /* 0x0000000100007836 */ /* 0x000fce0000000000 */
.L_x_492:
[----:B------:R-:W-:Y:S05]  /*0e00*/  BSYNC.RECONVERGENT B4 ;  /* 0x0000000000047941 */ /* 0x000fea0003800200 */
.L_x_491:
[----:B------:R-:W-:Y:S01]  /*0e10*/  IMAD.SHL.U32 R4, R0, 0x40, RZ ;  /* 0x0000004000047824 */ /* 0x000fe200078e00ff */
[----:B------:R-:W2:Y:S04]  /*0e20*/  LDG.E.64 R14, desc[UR18][R12.64] ;  /* 0x000000120c0e7981 */ /* 0x000ea8000c1e1b00 */
[----:B------:R-:W-:-:S04]  /*0e30*/  LOP3.LUT R4, R4, 0x40, RZ, 0xc0, !PT ;  /* 0x0000004004047812 */ /* 0x000fc800078ec0ff */
[----:B------:R-:W-:-:S05]  /*0e40*/  IADD3 R28, P0, PT, R4, UR10, RZ ;  /* 0x0000000a041c7c10 */ /* 0x000fca000ff1e0ff */
[----:B------:R-:W-:-:S05]  /*0e50*/  IMAD.X R29, RZ, RZ, UR11, P0 ;  /* 0x0000000bff1d7e24 */ /* 0x000fca00080e06ff */
[----:B------:R-:W3:Y:S04]  /*0e60*/  LDG.E.128.CONSTANT R4, desc[UR18][R28.64] ;  /* 0x000000121c047981 */ /* 0x000ee8000c1e9d00 */
[----:B------:R-:W4:Y:S04]  /*0e70*/  LDG.E.128.CONSTANT R8, desc[UR18][R28.64+0x10] ;  /* 0x000010121c087981 */ /* 0x000f28000c1e9d00 */
[----:B------:R-:W5:Y:S01]  /*0e80*/  LDG.E.128.CONSTANT R16, desc[UR18][R28.64+0x20] ;  /* 0x000020121c107981 */ /* 0x000f62000c1e9d00 */
[----:B------:R-:W-:Y:S01]  /*0e90*/  LOP3.LUT R24, R0, 0x1, RZ, 0xc0, !PT ;  /* 0x0000000100187812 */ /* 0x000fe200078ec0ff */
[----:B------:R-:W-:-:S02]  /*0ea0*/  IMAD.MOV.U32 R30, RZ, RZ, 0x20fd8164 ;  /* 0x20fd8164ff1e7424 */ /* 0x000fc400078e00ff */
[----:B------:R-:W-:Y:S01]  /*0eb0*/  IMAD.MOV.U32 R31, RZ, RZ, 0x3da8ff83 ;  /* 0x3da8ff83ff1f7424 */ /* 0x000fe200078e00ff */
[----:B------:R-:W-:Y:S01]  /*0ec0*/  ISETP.NE.U32.AND P0, PT, R24, 0x1, PT ;  /* 0x000000011800780c */ /* 0x000fe20003f05070 */
[----:B------:R-:W-:-:S03]  /*0ed0*/  DMUL R24, R22, R22 ;  /* 0x0000001616187228 */ /* 0x000fc60000000000 */
[----:B------:R-:W-:Y:S02]  /*0ee0*/  FSEL R30, R30, -8.06006814911005101289e+34, !P0 ;  /* 0xf9785eba1e1e7808 */ /* 0x000fe40004000000 */
[----:B------:R-:W-:Y:S01]  /*0ef0*/  FSEL R31, -R31, 0.11223486810922622681, !P0 ;  /* 0x3de5db651f1f7808 */ /* 0x000fe20004000100 */
[----:B------:R-:W-:Y:S01]  /*0f00*/  UMOV UR6, 0x54442d18 ;  /* 0x54442d1800067882 */ /* 0x000fe20000000000 */
[----:B------:R-:W-:Y:S01]  /*0f10*/  UMOV UR7, 0x401921fb ;  /* 0x401921fb00077882 */ /* 0x000fe20000000000 */
[----:B------:R-:W-:Y:S03]  /*0f20*/  BSSY.RECONVERGENT B4, `(.L_x_495) ;  /* 0x0000032000047945 */ /* 0x000fe60003800200 */
[----:B---3--:R-:W-:-:S08]  /*0f30*/  DFMA R4, R24, R30, R4 ;  /* 0x0000001e1804722b */ /* 0x008fd00000000004 */
[----:B------:R-:W-:-:S08]  /*0f40*/  DFMA R4, R24, R4, R6 ;  /* 0x000000041804722b */ /* 0x000fd00000000006 */
[----:B----4-:R-:W-:-:S08]  /*0f50*/  DFMA R4, R24, R4, R8 ;  /* 0x000000041804722b */ /* 0x010fd00000000008 */
[----:B------:R-:W-:-:S08]  /*0f60*/  DFMA R4, R24, R4, R10 ;  /* 0x000000041804722b */ /* 0x000fd0000000000a */
[----:B-----5:R-:W-:-:S08]  /*0f70*/  DFMA R4, R24, R4, R16 ;  /* 0x000000041804722b */ /* 0x020fd00000000010 */
[----:B------:R-:W-:-:S08]  /*0f80*/  DFMA R4, R24, R4, R18 ;  /* 0x000000041804722b */ /* 0x000fd00000000012 */
[----:B------:R-:W-:Y:S02]  /*0f90*/  DFMA R22, R4, R22, R22 ;  /* 0x000000160416722b */ /* 0x000fe40000000016 */
[----:B------:R-:W-:-:S10]  /*0fa0*/  DFMA R4, R24, R4, 1 ;  /* 0x3ff000001804742b */ /* 0x000fd40000000004 */
[----:B------:R-:W-:Y:S02]  /*0fb0*/  FSEL R6, R4, R22, !P0 ;  /* 0x0000001604067208 */ /* 0x000fe40004000000 */
[----:B------:R-:W-:-:S06]  /*0fc0*/  FSEL R7, R5, R23, !P0 ;  /* 0x0000001705077208 */ /* 0x000fcc0004000000 */
[----:B------:R-:W-:Y:S01]  /*0fd0*/  DADD R4, RZ, -R6 ;  /* 0x00000000ff047229 */ /* 0x000fe20000000806 */
[----:B------:R-:W-:Y:S01]  /*0fe0*/  LOP3.LUT P0, RZ, R0, 0x2, RZ, 0xc0, !PT ;  /* 0x0000000200ff7812 */ /* 0x000fe2000780c0ff */
[----:B--2---:R-:W-:-:S08]  /*0ff0*/  DMUL R8, R14, UR6 ;  /* 0x000000060e087c28 */ /* 0x004fd00008000000 */
[----:B------:R-:W-:Y:S02]  /*1000*/  FSEL R4, R6, R4, !P0 ;  /* 0x0000000406047208 */ /* 0x000fe40004000000 */
[----:B------:R-:W-:Y:S01]  /*1010*/  FSEL R5, R7, R5, !P0 ;  /* 0x0000000507057208 */ /* 0x000fe20004000000 */
[----:B------:R-:W-:-:S05]  /*1020*/  DSETP.NEU.AND P0, PT, |R8|, +INF , PT ;  /* 0x7ff000000800742a */ /* 0x000fca0003f0d200 */
[----:B------:R-:W-:-:S08]  /*1030*/  DMUL R4, R4, UR12 ;  /* 0x0000000c04047c28 */ /* 0x000fd00008000000 */
[----:B------:R-:W-:-:S08]  /*1040*/  DFMA R4, R26, R26, -R4 ;  /* 0x0000001a1a04722b */ /* 0x000fd00000000804 */
[----:B------:R-:W-:Y:S01]  /*1050*/  DADD R2, R4, R2 ;  /* 0x0000000004027229 */ /* 0x000fe20000000002 */
[----:B------:R-:W-:Y:S10]  /*1060*/  @!P0 BRA `(.L_x_496) ;  /* 0x00000000006c8947 */ /* 0x000ff40003800000 */
        /* <DEDUP_REMOVED lines=24> */
.L_x_498:
[----:B------:R-:W-:Y:S05]  /*11f0*/  BSYNC.RECONVERGENT B5 ;  /* 0x0000000000057941 */ /* 0x000fea0003800200 */
.L_x_497:
[----:B------:R-:W-:Y:S01]  /*1200*/  VIADD R0, R0, 0x1 ;  /* 0x0000000100007836 */ /* 0x000fe20000000000 */
[----:B------:R-:W-:Y:S06]  /*1210*/  BRA `(.L_x_499) ;  /* 0x0000000000087947 */ /* 0x000fec0003800000 */
.L_x_496:
[----:B------:R-:W-:Y:S01]  /*1220*/  DMUL R22, RZ, R8 ;  /* 0x00000008ff167228 */ /* 0x000fe20000000000 */
[----:B------:R-:W-:-:S10]  /*1230*/  IMAD.MOV.U32 R0, RZ, RZ, 0x1 ;  /* 0x00000001ff007424 */ /* 0x000fd400078e00ff */
.L_x_499:
[----:B------:R-:W-:Y:S05]  /*1240*/  BSYNC.RECONVERGENT B4 ;  /* 0x0000000000047941 */ /* 0x000fea0003800200 */
.L_x_495:
[----:B------:R-:W-:-:S05]  /*1250*/  IMAD.SHL.U32 R4, R0, 0x40, RZ ;  /* 0x0000004000047824 */ /* 0x000fca00078e00ff */
[----:B------:R-:W-:-:S04]  /*1260*/  LOP3.LUT R4, R4, 0x40, RZ, 0xc0, !PT ;  /* 0x0000004004047812 */ /* 0x000fc800078ec0ff */
[----:B------:R-:W-:-:S05]  /*1270*/  IADD3 R26, P0, PT, R4, UR10, RZ ;  /* 0x0000000a041a7c10 */ /* 0x000fca000ff1e0ff */
[----:B------:R-:W-:-:S05]  /*1280*/  IMAD.X R27, RZ, RZ, UR11, P0 ;  /* 0x0000000bff1b7e24 */ /* 0x000fca00080e06ff */
[----:B------:R-:W2:Y:S04]  /*1290*/  LDG.E.128.CONSTANT R4, desc[UR18][R26.64] ;  /* 0x000000121a047981 */ /* 0x000ea8000c1e9d00 */
[----:B------:R-:W3:Y:S04]  /*12a0*/  LDG.E.128.CONSTANT R8, desc[UR18][R26.64+0x10] ;  /* 0x000010121a087981 */ /* 0x000ee8000c1e9d00 */
[----:B------:R-:W4:Y:S01]  /*12b0*/  LDG.E.128.CONSTANT R16, desc[UR18][R26.64+0x20] ;  /* 0x000020121a107981 */ /* 0x000f22000c1e9d00 */
[----:B------:R-:W-:Y:S01]  /*12c0*/  LOP3.LUT R24, R0, 0x1, RZ, 0xc0, !PT ;  /* 0x0000000100187812 */ /* 0x000fe200078ec0ff */
[----:B------:R-:W-:Y:S01]  /*12d0*/  IMAD.MOV.U32 R28, RZ, RZ, 0x20fd8164 ;  /* 0x20fd8164ff1c7424 */ /* 0x000fe200078e00ff */
[----:B------:R-:W-:Y:S01]  /*12e0*/  IADD3 R12, P1, PT, R12, 0x2000, RZ ;  /* 0x000020000c0c7810 */ /* 0x000fe20007f3e0ff */
[----:B------:R-:W-:Y:S01]  /*12f0*/  IMAD.MOV.U32 R29, RZ, RZ, 0x3da8ff83 ;  /* 0x3da8ff83ff1d7424 */ /* 0x000fe200078e00ff */
[----:B------:R-:W-:Y:S01]  /*1300*/  ISETP.NE.U32.AND P0, PT, R24, 0x1, PT ;  /* 0x000000011800780c */ /* 0x000fe20003f05070 */
[----:B------:R-:W-:Y:S01]  /*1310*/  DMUL R24, R22, R22 ;  /* 0x0000001616187228 */ /* 0x000fe20000000000 */
[----:B------:R-:W-:-:S02]  /*1320*/  VIADD R20, R20, 0x400 ;  /* 0x0000040014147836 */ /* 0x000fc40000000000 */
[----:B------:R-:W-:Y:S01]  /*1330*/  FSEL R28, R28, -8.06006814911005101289e+34, !P0 ;  /* 0xf9785eba1c1c7808 */ /* 0x000fe20004000000 */
[----:B------:R-:W-:Y:S01]  /*1340*/  IMAD.X R13, RZ, RZ, R13, P1 ;  /* 0x000000ffff0d7224 */ /* 0x000fe200008e060d */
        /* <DEDUP_REMOVED lines=14> */
[----:B------:R-:W-:Y:S02]  /*1430*/  FSEL R5, R7, R5, !P0 ;  /* 0x0000000507057208 */ /* 0x000fe40004000000 */
[----:B------:R-:W-:-:S04]  /*1440*/  ISETP.GE.AND P0, PT, R20, UR5, PT ;  /* 0x0000000514007c0c */ /* 0x000fc8000bf06270 */
[----:B------:R-:W-:-:S08]  /*1450*/  DMUL R4, R4, UR12 ;  /* 0x0000000c04047c28 */ /* 0x000fd00008000000 */
[----:B------:R-:W-:-:S08]  /*1460*/  DFMA R4, R14, R14, -R4 ;  /* 0x0000000e0e04722b */ /* 0x000fd00000000804 */
[----:B------:R-:W-:Y:S01]  /*1470*/  DADD R2, R2, R4 ;  /* 0x0000000002027229 */ /* 0x000fe20000000004 */
[----:B------:R-:W-:Y:S10]  /*1480*/  @!P0 BRA `(.L_x_500) ;  /* 0xfffffff400d08947 */ /* 0x000ff4000383ffff */
.L_x_483:
[----:B01----:R-:W-:Y:S05]  /*1490*/  BSYNC.RECONVERGENT B3 ;  /* 0x0000000000037941 */ /* 0x003fea0003800200 */
.L_x_482:
[----:B------:R-:W-:-:S09]  /*14a0*/  UISETP.GE.AND UP0, UPT, UR5, 0x200, UPT ;  /* 0x000002000500788c */ /* 0x000fd2000bf06270 */
[----:B------:R-:W-:Y:S05]  /*14b0*/  BRA.U !UP0, `(.L_x_501) ;  /* 0x0000000508147547 */ /* 0x000fea000b800000 */
        /* <DEDUP_REMOVED lines=16> */
[----:B------:R-:W-:Y:S01]  /*15c0*/  SHFL.DOWN PT, R2, R4, 0x4, 0x1f ;  /* 0x08801f0004027f89 */ /* 0x000fe200000e0000 */
[----:B------:R-:W-:Y:S02]  /*15d0*/  @!P1 MOV R7, 0x400 ;  /* 0x0000040000079802 */ /* 0x000fe40000000f00 */
[----:B------:R-:W-:Y:S01]  /*15e0*/  @!P1 SHF.R.U32.HI R6, RZ, 0x2, R21 ;  /* 0x00000002ff069819 */ /* 0x000fe20000011615 */
[----:B------:R-:W0:Y:S01]  /*15f0*/  SHFL.DOWN PT, R3, R5, 0x4, 0x1f ;  /* 0x08801f0005037f89 */ /* 0x000e2200000e0000 */
[----:B-1----:R-:W-:-:S02]  /*1600*/  @!P1 LEA R7, R10, R7, 0x18 ;  /* 0x000000070a079211 */ /* 0x002fc400078ec0ff */
[----:B------:R-:W-:-:S05]  /*1610*/  @!P1 LOP3.LUT R6, R6, 0xf8, RZ, 0xc0, !PT ;  /* 0x000000f806069812 */ /* 0x000fca00078ec0ff */
[----:B------:R-:W-:Y:S01]  /*1620*/  @!P1 IMAD.IADD R7, R6, 0x1, R7 ;  /* 0x0000000106079824 */ /* 0x000fe200078e0207 */
        /* <DEDUP_REMOVED lines=9> */
[----:B------:R-:W-:Y:S01]  /*16c0*/  ISETP.NE.AND P0, PT, R21, RZ, PT ;  /* 0x000000ff1500720c */ /* 0x000fe20003f05270 */
[----:B------:R-:W-:Y:S04]  /*16d0*/  SHFL.DOWN PT, R2, R4, 0x10, 0x1f ;  /* 0x0a001f0004027f89 */ /* 0x000fe800000e0000 */
[----:B------:R-:W0:Y:S02]  /*16e0*/  SHFL.DOWN PT, R3, R5, 0x10, 0x1f ;  /* 0x0a001f0005037f89 */ /* 0x000e2400000e0000 */
        /* <DEDUP_REMOVED lines=10> */
[----:B--2---:R-:W0:Y:S04]  /*1790*/  LDS.64 R2, [UR4+0x18] ;  /* 0x00001804ff027984 */ /* 0x004e280008000a00 */
[----:B------:R-:W1:Y:S04]  /*17a0*/  LDS.128 R16, [UR4+0x20] ;  /* 0x00002004ff107984 */ /* 0x000e680008000c00 */
[----:B------:R-:W2:Y:S04]  /*17b0*/  LDS.128 R4, [UR4+0x30] ;  /* 0x00003004ff047984 */ /* 0x000ea80008000c00 */
[----:B------:R-:W3:Y:S01]  /*17c0*/  LDS.128 R8, [UR4+0x40] ;  /* 0x00004004ff087984 */ /* 0x000ee20008000c00 */
[----:B0-----:R-:W-:-:S03]  /*17d0*/  DADD R2, R14, R2 ;  /* 0x000000000e027229 */ /* 0x001fc60000000002 */
[----:B------:R-:W0:Y:S05]  /*17e0*/  LDS.128 R12, [UR4+0x50] ;  /* 0x00005004ff0c7984 */ /* 0x000e2a0008000c00 */
[----:B-1----:R-:W-:-:S08]  /*17f0*/  DADD R2, R2, R16 ;  /* 0x0000000002027229 */ /* 0x002fd00000000010 */
[----:B------:R-:W-:-:S08]  /*1800*/  DADD R2, R2, R18 ;  /* 0x0000000002027229 */ /* 0x000fd00000000012 */
[----:B--2---:R-:W-:-:S08]  /*1810*/  DADD R2, R2, R4 ;  /* 0x0000000002027229 */ /* 0x004fd00000000004 */
[----:B------:R-:W-:Y:S01]  /*1820*/  DADD R2, R2, R6 ;  /* 0x0000000002027229 */ /* 0x000fe20000000006 */
[----:B------:R-:W1:Y:S07]  /*1830*/  LDS.128 R4, [UR4+0x60] ;  /* 0x00006004ff047984 */ /* 0x000e6e0008000c00 */
[----:B---3--:R-:W-:-:S08]  /*1840*/  DADD R2, R2, R8 ;  /* 0x0000000002027229 */ /* 0x008fd00000000008 */
[----:B------:R-:W-:Y:S01]  /*1850*/  DADD R2, R2, R10 ;  /* 0x0000000002027229 */ /* 0x000fe2000000000a */
[----:B------:R-:W2:Y:S07]  /*1860*/  LDS.128 R8, [UR4+0x70] ;  /* 0x00007004ff087984 */ /* 0x000eae0008000c00 */
[----:B0-----:R-:W-:-:S08]  /*1870*/  DADD R2, R2, R12 ;  /* 0x0000000002027229 */ /* 0x001fd0000000000c */
[----:B------:R-:W-:Y:S01]  /*1880*/  DADD R2, R2, R14 ;  /* 0x0000000002027229 */ /* 0x000fe2000000000e */
[----:B------:R-:W0:Y:S07]  /*1890*/  LDS.128 R12, [UR4+0x80] ;  /* 0x00008004ff0c7984 */ /* 0x000e2e0008000c00 */
[----:B-1----:R-:W-:-:S08]  /*18a0*/  DADD R2, R2, R4 ;  /* 0x0000000002027229 */ /* 0x002fd00000000004 */
[----:B------:R-:W-:-:S08]  /*18b0*/  DADD R2, R2, R6 ;  /* 0x0000000002027229 */ /* 0x000fd00000000006 */
[----:B--2---:R-:W-:-:S08]  /*18c0*/  DADD R2, R2, R8 ;  /* 0x0000000002027229 */ /* 0x004fd00000000008 */
[----:B------:R-:W-:-:S08]  /*18d0*/  DADD R2, R2, R10 ;  /* 0x0000000002027229 */ /* 0x000fd0000000000a */
[----:B0-----:R-:W-:-:S08]  /*18e0*/  DADD R2, R2, R12 ;  /* 0x0000000002027229 */ /* 0x001fd0000000000c */
[----:B------:R-:W-:Y:S01]  /*18f0*/  DADD R14, R2, R14 ;  /* 0x00000000020e7229 */ /* 0x000fe2000000000e */
[----:B------:R-:W-:Y:S10]  /*1900*/  BRA `(.L_x_502) ;  /* 0x0000005c00207947 */ /* 0x000ff40003800000 */
.L_x_501:
[----:B------:R-:W-:-:S05]  /*1910*/  LOP3.LUT R0, R21, 0x3e0, RZ, 0xc0, !PT ;  /* 0x000003e015007812 */ /* 0x000fca00078ec0ff */
[----:B------:R-:W-:Y:S01]  /*1920*/  VIADD R4, R0, 0x20 ;  /* 0x0000002000047836 */ /* 0x000fe20000000000 */
[----:B------:R-:W-:-:S04]  /*1930*/  LOP3.LUT R0, RZ, R0, RZ, 0x33, !PT ;  /* 0x00000000ff007212 */ /* 0x000fc800078e33ff */
[----:B------:R-:W-:Y:S01]  /*1940*/  ISETP.GT.AND P0, PT, R4, UR5, PT ;  /* 0x0000000504007c0c */ /* 0x000fe2000bf04270 */
[----:B------:R-:W-:Y:S01]  /*1950*/  VIADD R0, R0, UR5 ;  /* 0x0000000500007c36 */ /* 0x000fe20008000000 */
[----:B------:R-:W0:Y:S04]  /*1960*/  S2R R4, SR_LANEID ;  /* 0x0000000000047919 */ /* 0x000e280000000000 */
[----:B------:R-:W-:-:S05]  /*1970*/  SEL R5, R0, 0x1f, P0 ;  /* 0x0000001f00057807 */ /* 0x000fca0000000000 */
[----:B------:R-:W-:Y:S04]  /*1980*/  SHFL.DOWN PT, R6, R2, 0x1, R5 ;  /* 0x0820000002067989 */ /* 0x000fe800000e0005 */
[----:B------:R-:W1:Y:S01]  /*1990*/  SHFL.DOWN PT, R7, R3, 0x1, R5 ;  /* 0x0820000003077989 */ /* 0x000e6200000e0005 */
[C---:B0-----:R-:W-:Y:S01]  /*19a0*/  ISETP.GE.AND P0, PT, R4.reuse, R5, PT ;  /* 0x000000050400720c */ /* 0x041fe20003f06270 */
[C---:B------:R-:W-:Y:S01]  /*19b0*/  VIADD R0, R4.reuse, 0x2 ;  /* 0x0000000204007836 */ /* 0x040fe20000000000 */
[----:B------:R-:W-:Y:S01]  /*19c0*/  ISETP.NE.AND P1, PT, R4, RZ, PT ;  /* 0x000000ff0400720c */ /* 0x000fe20003f25270 */
[----:B-1----:R-:W-:-:S10]  /*19d0*/  DADD R6, R6, R2 ;  /* 0x0000000006067229 */ /* 0x002fd40000000002 */
[----:B------:R-:W-:Y:S02]  /*19e0*/  FSEL R8, R6, R2, !P0 ;  /* 0x0000000206087208 */ /* 0x000fe40004000000 */
[----:B------:R-:W0:Y:S01]  /*19f0*/  @!P1 S2R R11, SR_CgaCtaId ;  /* 0x00000000000b9919 */ /* 0x000e220000008800 */
        /* <DEDUP_REMOVED lines=17> */
[----:B------:R-:W-:Y:S01]  /*1b10*/  VIADD R0, R4, 0x10 ;  /* 0x0000001004007836 */ /* 0x000fe20000000000 */
[----:B------:R-:W-:Y:S02]  /*1b20*/  @!P1 SHF.R.U32.HI R4, RZ, 0x2, R21 ;  /* 0x00000002ff049819 */ /* 0x000fe40000011615 */
[----:B------:R-:W1:Y:S02]  /*1b30*/  SHFL.DOWN PT, R3, R9, 0x8, R5 ;  /* 0x0900000009037989 */ /* 0x000e6400000e0005 */
[----:B------:R-:W-:Y:S01]  /*1b40*/  @!P1 LOP3.LUT R4, R4, 0xf8, RZ, 0xc0, !PT ;  /* 0x000000f804049812 */ /* 0x000fe200078ec0ff */
[----:B-1----:R-:W-:-:S10]  /*1b50*/  DADD R2, R2, R8 ;  /* 0x0000000002027229 */ /* 0x002fd40000000008 */
[----:B------:R-:W-:Y:S02]  /*1b60*/  FSEL R6, R8, R2, P0 ;  /* 0x0000000208067208 */ /* 0x000fe40000000000 */
[----:B------:R-:W-:Y:S02]  /*1b70*/  FSEL R7, R9, R3, P0 ;  /* 0x0000000309077208 */ /* 0x000fe40000000000 */
[----:B------:R-:W-:Y:S01]  /*1b80*/  ISETP.GT.AND P0, PT, R0, R5, PT ;  /* 0x000000050000720c */ /* 0x000fe20003f04270 */
[----:B------:R-:W-:Y:S01]  /*1b90*/  SHFL.DOWN PT, R2, R6, 0x10, R5 ;  /* 0x0a00000006027989 */ /* 0x000fe200000e0005 */
[----:B------:R-:W-:-:S03]  /*1ba0*/  @!P1 MOV R8, 0x400 ;  /* 0x0000040000089802 */ /* 0x000fc60000000f00 */
[----:B------:R-:W1:Y:S01]  /*1bb0*/  SHFL.DOWN PT, R3, R7, 0x10, R5 ;  /* 0x0a00000007037989 */ /* 0x000e6200000e0005 */
[----:B0-----:R-:W-:-:S05]  /*1bc0*/  @!P1 LEA R11, R11, R8, 0x18 ;  /* 0x000000080b0b9211 */ /* 0x001fca00078ec0ff */
        /* <DEDUP_REMOVED lines=8> */
[----:B------:R-:W0:Y:S01]  /*1c50*/  S2UR UR6, SR_CgaCtaId ;  /* 0x00000000000679c3 */ /* 0x000e220000008800 */
[----:B------:R-:W-:Y:S01]  /*1c60*/  UMOV UR4, 0x400 ;  /* 0x0000040000047882 */ /* 0x000fe20000000000 */
[----:B------:R-:W-:-:S06]  /*1c70*/  UISETP.GT.AND UP0, UPT, UR5, 0x20, UPT ;  /* 0x000000200500788c */ /* 0x000fcc000bf04270 */
[----:B------:R-:W-:Y:S01]  /*1c80*/  PLOP3.LUT P1, PT, PT, PT, UP0, 0x80, 0x8 ;  /* 0x000000000008781c */ /* 0x000fe20003f2f008 */
[----:B------:R-:W-:Y:S02]  /*1c90*/  UISETP.GT.AND UP0, UPT, UR5, 0x40, UPT ;  /* 0x000000400500788c */ /* 0x000fe4000bf04270 */
[----:B0-----:R-:W-:-:S09]  /*1ca0*/  ULEA UR4, UR6, UR4, 0x18 ;  /* 0x0000000406047291 */ /* 0x001fd2000f8ec0ff */
[----:B------:R-:W0:Y:S04]  /*1cb0*/  LDS.64 R2, [UR4+0x18] ;  /* 0x00001804ff027984 */ /* 0x000e280008000a00 */
[----:B-1----:R-:W1:Y:S04]  /*1cc0*/  LDS.128 R8, [UR4+0x20] ;  /* 0x00002004ff087984 */ /* 0x002e680008000c00 */
[----:B------:R-:W2:Y:S01]  /*1cd0*/  LDS.128 R4, [UR4+0x30] ;  /* 0x00003004ff047984 */ /* 0x000ea20008000c00 */
[----:B0-----:R-:W-:-:S10]  /*1ce0*/  DADD R2, R14, R2 ;  /* 0x000000000e027229 */ /* 0x001fd40000000002 */
[----:B------:R-:W-:Y:S02]  /*1cf0*/  FSEL R2, R2, R14, P1 ;  /* 0x0000000e02027208 */ /* 0x000fe40000800000 */
[----:B------:R-:W-:Y:S02]  /*1d00*/  FSEL R3, R3, R15, P1 ;  /* 0x0000000f03037208 */ /* 0x000fe40000800000 */
[----:B------:R-:W-:Y:S01]  /*1d10*/  PLOP3.LUT P1, PT, PT, PT, UP0, 0x80, 0x8 ;  /* 0x000000000008781c */ /* 0x000fe20003f2f008 */
[----:B------:R-:W-:-:S03]  /*1d20*/  UISETP.GT.AND UP0, UPT, UR5, 0x60, UPT ;  /* 0x000000600500788c */ /* 0x000fc6000bf04270 */
[----:B-1----:R-:W-:-:S10]  /*1d30*/  DADD R8, R8, R2 ;  /* 0x0000000008087229 */ /* 0x002fd40000000002 */
[----:B------:R-:W-:Y:S02]  /*1d40*/  FSEL R2, R8, R2, P1 ;  /* 0x0000000208027208 */ /* 0x000fe40000800000 */
[----:B------:R-:W-:Y:S02]  /*1d50*/  FSEL R3, R9, R3, P1 ;  /* 0x0000000309037208 */ /* 0x000fe40000800000 */
[----:B------:R-:W-:Y:S01]  /*1d60*/  PLOP3.LUT P1, PT, PT, PT, UP0, 0x80, 0x8 ;  /* 0x000000000008781c */ /* 0x000fe20003f2f008 */
[----:B------:R-:W-:-:S03]  /*1d70*/  UISETP.GT.AND UP0, UPT, UR5, 0x80, UPT ;  /* 0x000000800500788c */ /* 0x000fc6000bf04270 */
[----:B------:R-:W-:-:S10]  /*1d80*/  DADD R10, R2, R10 ;  /* 0x00000000020a7229 */ /* 0x000fd4000000000a */
[----:B------:R-:W-:Y:S02]  /*1d90*/  FSEL R2, R10, R2, P1 ;  /* 0x000000020a027208 */ /* 0x000fe40000800000 */
[----:B------:R-:W-:Y:S02]  /*1da0*/  FSEL R3, R11, R3, P1 ;  /* 0x000000030b037208 */ /* 0x000fe40000800000 */
[----:B------:R-:W0:Y:S01]  /*1db0*/  LDS.128 R8, [UR4+0x40] ;  /* 0x00004004ff087984 */ /* 0x000e220008000c00 */
[----:B------:R-:W-:Y:S01]  /*1dc0*/  PLOP3.LUT P1, PT, PT, PT, UP0, 0x80, 0x8 ;  /* 0x000000000008781c */ /* 0x000fe20003f2f008 */
[----:B------:R-:W-:Y:S02]  /*1dd0*/  UISETP.GT.AND UP0, UPT, UR5, 0xa0, UPT ;  /* 0x000000a00500788c */ /* 0x000fe4000bf04270 */
[----:B--2---:R-:W-:-:S10]  /*1de0*/  DADD R4, R4, R2 ;  /* 0x0000000004047229 */ /* 0x004fd40000000002 */
[----:B------:R-:W-:Y:S02]  /*1df0*/  FSEL R2, R4, R2, P1 ;  /* 0x0000000204027208 */ /* 0x000fe40000800000 */
[----:B------:R-:W-:Y:S02]  /*1e00*/  FSEL R3, R5, R3, P1 ;  /* 0x0000000305037208 */ /* 0x000fe40000800000 */
[----:B------:R-:W-:Y:S01]  /*1e10*/  PLOP3.LUT P1, PT, PT, PT, UP0, 0x80, 0x8 ;  /* 0x000000000008781c */ /* 0x000fe20003f2f008 */
[----:B------:R-:W-:-:S03]  /*1e20*/  UISETP.GT.AND UP0, UPT, UR5, 0xc0, UPT ;  /* 0x000000c00500788c */ /* 0x000fc6000bf04270 */
[----:B------:R-:W-:-:S10]  /*1e30*/  DADD R6, R2, R6 ;  /* 0x0000000002067229 */ /* 0x000fd40000000006 */
[----:B------:R-:W-:Y:S02]  /*1e40*/  FSEL R2, R6, R2, P1 ;  /* 0x0000000206027208 */ /* 0x000fe40000800000 */
[----:B------:R-:W-:Y:S02]  /*1e50*/  FSEL R3, R7, R3, P1 ;  /* 0x0000000307037208 */ /* 0x000fe40000800000 */
[----:B------:R-:W1:Y:S01]  /*1e60*/  LDS.128 R4, [UR4+0x50] ;  /* 0x00005004ff047984 */ /* 0x000e620008000c00 */
[----:B------:R-:W-:Y:S01]  /*1e70*/  PLOP3.LUT P1, PT, PT, PT, UP0, 0x80, 0x8 ;  /* 0x000000000008781c */ /* 0x000fe20003f2f008 */
[----:B------:R-:W-:Y:S02]  /*1e80*/  UISETP.GT.AND UP0, UPT, UR5, 0xe0, UPT ;  /* 0x000000e00500788c */ /* 0x000fe4000bf04270 */
[----:B0-----:R-:W-:-:S10]  /*1e90*/  DADD R8, R8, R2 ;  /* 0x0000000008087229 */ /* 0x001fd40000000002 */
        /* <DEDUP_REMOVED lines=40> */
[----:B------:R-:W-:Y:S01]  /*2120*/  PLOP3.LUT P1, PT, PT, PT, UP0, 0x80, 0x8 ;  /* 0x000000000008781c */ /* 0x000fe20003f2f008 */
[----:B------:R-:W-:-:S03]  /*2130*/  UISETP.GT.AND UP0, UPT, UR5, 0x1e0, UPT ;  /* 0x000001e00500788c */ /* 0x000fc6000bf04270 */
[----:B0-----:R-:W-:-:S10]  /*2140*/  DADD R8, R8, R2 ;  /* 0x0000000008087229 */ /* 0x001fd40000000002 */
[----:B------:R-:W-:Y:S02]  /*2150*/  FSEL R2, R8, R2, P1 ;  /* 0x0000000208027208 */ /* 0x000fe40000800000 */
[----:B------:R-:W-:Y:S02]  /*2160*/  FSEL R3, R9, R3, P1 ;  /* 0x0000000309037208 */ /* 0x000fe40000800000 */
[----:B------:R-:W-:-:S04]  /*2170*/  PLOP3.LUT P1, PT, PT, PT, UP0, 0x80, 0x8 ;  /* 0x000000000008781c */ /* 0x000fc80003f2f008 */
[----:B------:R-:W-:-:S10]  /*2180*/  DADD R10, R2, R10 ;  /* 0x00000000020a7229 */ /* 0x000fd4000000000a */
[----:B------:R-:W-:Y:S02]  /*2190*/  FSEL R14, R10, R2, P1 ;  /* 0x000000020a0e7208 */ /* 0x000fe40000800000 */
[----:B------:R-:W-:Y:S01]  /*21a0*/  FSEL R15, R11, R3, P1 ;  /* 0x000000030b0f7208 */ /* 0x000fe20000800000 */
[----:B------:R-:W-:Y:S06]  /*21b0*/  BRA `(.L_x_502) ;  /* 0x0000005000f47947 */ /* 0x000fec0003800000 */
.L_x_475:
[----:B------:R-:W0:Y:S01]  /*21c0*/  S2R R0, SR_TID.X ;  /* 0x0000000000007919 */ /* 0x000e220000002100 */
[----:B------:R-:W1:Y:S01]  /*21d0*/  LDC.64 R2, c[0x0][0x380] ;  /* 0x0000e000ff027b82 */ /* 0x000e620000000a00 */
[----:B0-----:R-:W-:-:S04]  /*21e0*/  VIADD R5, R0, UR4 ;  /* 0x0000000400057c36 */ /* 0x001fc80008000000 */
[----:B-1----:R-:W-:-:S05]  /*21f0*/  IMAD.WIDE.U32 R2, R5, 0x8, R2 ;  /* 0x0000000805027825 */ /* 0x002fca00078e0002 */
        /* <DEDUP_REMOVED lines=32> */
.L_x_506:
[----:B------:R-:W-:Y:S05]  /*2400*/  BSYNC.RECONVERGENT B4 ;  /* 0x0000000000047941 */ /* 0x000fea0003800200 */
.L_x_505:
[----:B------:R-:W-:-:S07]  /*2410*/  VIADD R0, R0, 0x1 ;  /* 0x0000000100007836 */ /* 0x000fce0000000000 */
.L_x_504:
[----:B------:R-:W-:Y:S05]  /*2420*/  BSYNC.RECONVERGENT B3 ;  /* 0x0000000000037941 */ /* 0x000fea0003800200 */
.L_x_503:
[----:B------:R-:W0:Y:S01]  /*2430*/  LDCU.64 UR6, c[0x4][0x160] ;  /* 0x01002c00ff0677ac */ /* 0x000e220008000a00 */
[----:B------:R-:W-:Y:S01]  /*2440*/  IMAD.SHL.U32 R4, R0, 0x40, RZ ;  /* 0x0000004000047824 */ /* 0x000fe200078e00ff */
[----:B------:R-:W2:Y:S04]  /*2450*/  LDG.E.64 R12, desc[UR18][R2.64+0x1000] ;  /* 0x00100012020c7981 */ /* 0x000ea8000c1e1b00 */
[----:B------:R-:W-:-:S04]  /*2460*/  LOP3.LUT R4, R4, 0x40, RZ, 0xc0, !PT ;  /* 0x0000004004047812 */ /* 0x000fc800078ec0ff */
[----:B0-----:R-:W-:-:S05]  /*2470*/  IADD3 R24, P0, PT, R4, UR6, RZ ;  /* 0x0000000604187c10 */ /* 0x001fca000ff1e0ff */
[----:B------:R-:W-:Y:S01]  /*2480*/  IMAD.X R25, RZ, RZ, UR7, P0 ;  /* 0x00000007ff197e24 */ /* 0x000fe200080e06ff */
[----:B------:R-:W-:Y:S01]  /*2490*/  LOP3.LUT R22, R0, 0x1, RZ, 0xc0, !PT ;  /* 0x0000000100167812 */ /* 0x000fe200078ec0ff */
[----:B------:R-:W-:Y:S01]  /*24a0*/  IMAD.MOV.U32 R26, RZ, RZ, 0x20fd8164 ;  /* 0x20fd8164ff1a7424 */ /* 0x000fe200078e00ff */
[----:B------:R-:W0:Y:S02]  /*24b0*/  LDCU.64 UR6, c[0x0][0x3e8] ;  /* 0x00007d00ff0677ac */ /* 0x000e240008000a00 */
[----:B------:R-:W3:Y:S04]  /*24c0*/  LDG.E.128.CONSTANT R16, desc[UR18][R24.64] ;  /* 0x0000001218107981 */ /* 0x000ee8000c1e9d00 */
[----:B------:R-:W4:Y:S04]  /*24d0*/  LDG.E.128.CONSTANT R8, desc[UR18][R24.64+0x10] ;  /* 0x0000101218087981 */ /* 0x000f28000c1e9d00 */
[----:B------:R-:W5:Y:S01]  /*24e0*/  LDG.E.128.CONSTANT R4, desc[UR18][R24.64+0x20] ;  /* 0x0000201218047981 */ /* 0x000f62000c1e9d00 */
        /* <DEDUP_REMOVED lines=19> */
[----:B------:R-:W-:-:S09]  /*2620*/  LOP3.LUT P0, RZ, R0, 0x2, RZ, 0xc0, !PT ;  /* 0x0000000200ff7812 */ /* 0x000fd2000780c0ff */
[----:B------:R-:W-:Y:S02]  /*2630*/  FSEL R30, R6, R4, !P0 ;  /* 0x00000004061e7208 */ /* 0x000fe40004000000 */
[----:B------:R-:W-:Y:S01]  /*2640*/  FSEL R31, R7, R5, !P0 ;  /* 0x00000005071f7208 */ /* 0x000fe20004000000 */
[----:B--2---:R-:W-:-:S08]  /*2650*/  DMUL R6, R12, UR8 ;  /* 0x000000080c067c28 */ /* 0x004fd00008000000 */
[----:B------:R-:W-:Y:S02]  /*2660*/  DSETP.NEU.AND P0, PT, |R6|, +INF , PT ;  /* 0x7ff000000600742a */ /* 0x000fe40003f0d200 */
[----:B0-----:R-:W-:-:S08]  /*2670*/  DMUL R30, R30, UR6 ;  /* 0x000000061e1e7c28 */ /* 0x001fd00008000000 */
[----:B------:R-:W-:-:S04]  /*2680*/  DFMA R30, R14, R14, -R30 ;  /* 0x0000000e0e1e722b */ /* 0x000fc8000000081e */
[----:B------:R-:W-:Y:S07]  /*2690*/  @!P0 BRA `(.L_x_508) ;  /* 0x0000000000688947 */ /* 0x000fee0003800000 */
        /* <DEDUP_REMOVED lines=23> */
.L_x_510:
[----:B------:R-:W-:Y:S05]  /*2810*/  BSYNC.RECONVERGENT B4 ;  /* 0x0000000000047941 */ /* 0x000fea0003800200 */
.L_x_509:
[----:B------:R-:W-:Y:S01]  /*2820*/  VIADD R0, R0, 0x1 ;  /* 0x0000000100007836 */ /* 0x000fe20000000000 */
[----:B------:R-:W-:Y:S06]  /*2830*/  BRA `(.L_x_511) ;  /* 0x0000000000087947 */ /* 0x000fec0003800000 */
.L_x_508:
[----:B------:R-:W-:Y:S01]  /*2840*/  DMUL R20, RZ, R6 ;  /* 0x00000006ff147228 */ /* 0x000fe20000000000 */
[----:B------:R-:W-:-:S10]  /*2850*/  IMAD.MOV.U32 R0, RZ, RZ, 0x1 ;  /* 0x00000001ff007424 */ /* 0x000fd400078e00ff */
.L_x_511:
[----:B------:R-:W-:Y:S05]  /*2860*/  BSYNC.RECONVERGENT B3 ;  /* 0x0000000000037941 */ /* 0x000fea0003800200 */
.L_x_507:
        /* <DEDUP_REMOVED lines=62> */
.L_x_515:
[----:B------:R-:W-:Y:S05]  /*2c50*/  BSYNC.RECONVERGENT B4 ;  /* 0x0000000000047941 */ /* 0x000fea0003800200 */
.L_x_514:
[----:B------:R-:W-:Y:S01]  /*2c60*/  VIADD R0, R0, 0x1 ;  /* 0x0000000100007836 */ /* 0x000fe20000000000 */
[----:B------:R-:W-:Y:S06]  /*2c70*/  BRA `(.L_x_516) ;  /* 0x0000000000087947 */ /* 0x000fec0003800000 */
.L_x_513:
[----:B------:R-:W-:Y:S01]  /*2c80*/  DMUL R20, RZ, R6 ;  /* 0x00000006ff147228 */ /* 0x000fe20000000000 */
[----:B------:R-:W-:-:S10]  /*2c90*/  IMAD.MOV.U32 R0, RZ, RZ, 0x1 ;  /* 0x00000001ff007424 */ /* 0x000fd400078e00ff */
.L_x_516:
[----:B------:R-:W-:Y:S05]  /*2ca0*/  BSYNC.RECONVERGENT B3 ;  /* 0x0000000000037941 */ /* 0x000fea0003800200 */
.L_x_512:
        /* <DEDUP_REMOVED lines=62> */
.L_x_520:
[----:B------:R-:W-:Y:S05]  /*3090*/  BSYNC.RECONVERGENT B4 ;  /* 0x0000000000047941 */ /* 0x000fea0003800200 */
.L_x_519:
[----:B------:R-:W-:Y:S01]  /*30a0*/  VIADD R0, R0, 0x1 ;  /* 0x0000000100007836 */ /* 0x000fe20000000000 */
[----:B------:R-:W-:Y:S06]  /*30b0*/  BRA `(.L_x_521) ;  /* 0x0000000000087947 */ /* 0x000fec0003800000 */
.L_x_518:
[----:B------:R-:W-:Y:S01]  /*30c0*/  DMUL R20, RZ, R6 ;  /* 0x00000006ff147228 */ /* 0x000fe20000000000 */
[----:B------:R-:W-:-:S10]  /*30d0*/  IMAD.MOV.U32 R0, RZ, RZ, 0x1 ;  /* 0x00000001ff007424 */ /* 0x000fd400078e00ff */
.L_x_521:
[----:B------:R-:W-:Y:S05]  /*30e0*/  BSYNC.RECONVERGENT B3 ;  /* 0x0000000000037941 */ /* 0x000fea0003800200 */
.L_x_517:
        /* <DEDUP_REMOVED lines=62> */
.L_x_525:
[----:B------:R-:W-:Y:S05]  /*34d0*/  BSYNC.RECONVERGENT B4 ;  /* 0x0000000000047941 */ /* 0x000fea0003800200 */
.L_x_524:
[----:B------:R-:W-:Y:S01]  /*34e0*/  VIADD R0, R0, 0x1 ;  /* 0x0000000100007836 */ /* 0x000fe20000000000 */
[----:B------:R-:W-:Y:S06]  /*34f0*/  BRA `(.L_x_526) ;  /* 0x0000000000087947 */ /* 0x000fec0003800000 */
.L_x_523:
[----:B------:R-:W-:Y:S01]  /*3500*/  DMUL R22, RZ, R6 ;  /* 0x00000006ff167228 */ /* 0x000fe20000000000 */
[----:B------:R-:W-:-:S10]  /*3510*/  IMAD.MOV.U32 R0, RZ, RZ, 0x1 ;  /* 0x00000001ff007424 */ /* 0x000fd400078e00ff */
.L_x_526:
[----:B------:R-:W-:Y:S05]  /*3520*/  BSYNC.RECONVERGENT B3 ;  /* 0x0000000000037941 */ /* 0x000fea0003800200 */
.L_x_522:
        /* <DEDUP_REMOVED lines=12> */
[----:B------:R-:W-:Y:S01]  /*35f0*/  ISETP.NE.U32.AND P0, PT, R24, 0x1, PT ;  /* 0x000000011800780c */ /* 0x000fe20003f05070 */
[----:B------:R-:W-:-:S05]  /*3600*/  IMAD.MOV.U32 R24, RZ, RZ, 0x3da8ff83 ;  /* 0x3da8ff83ff187424 */ /* 0x000fca00078e00ff */
[----:B------:R-:W-:Y:S01]  /*3610*/  FSEL R35, -R24, 0.11223486810922622681, !P0 ;  /* 0x3de5db6518237808 */ /* 0x000fe20004000100 */
[----:B------:R-:W-:Y:S01]  /*3620*/  DMUL R24, R22, R22 ;  /* 0x0000001616187228 */ /* 0x000fe20000000000 */
[----:B------:R-:W-:Y:S01]  /*3630*/  FSEL R34, R34, -8.06006814911005101289e+34, !P0 ;  /* 0xf9785eba22227808 */ /* 0x000fe20004000000 */
[----:B------:R-:W-:Y:S01]  /*3640*/  UMOV UR8, 0x54442d18 ;  /* 0x54442d1800087882 */ /* 0x000fe20000000000 */
[----:B------:R-:W-:Y:S01]  /*3650*/  UMOV UR9, 0x401921fb ;  /* 0x401921fb00097882 */ /* 0x000fe20000000000 */
[----:B------:R-:W-:Y:S04]  /*3660*/  BSSY.RECONVERGENT B3, `(.L_x_527) ;  /* 0x0000030000037945 */ /* 0x000fe80003800200 */
        /* <DEDUP_REMOVED lines=42> */
.L_x_530:
[----:B------:R-:W-:Y:S05]  /*3910*/  BSYNC.RECONVERGENT B4 ;  /* 0x0000000000047941 */ /* 0x000fea0003800200 */
.L_x_529:
[----:B------:R-:W-:Y:S01]  /*3920*/  VIADD R0, R0, 0x1 ;  /* 0x0000000100007836 */ /* 0x000fe20000000000 */
[----:B------:R-:W-:Y:S06]  /*3930*/  BRA `(.L_x_531) ;  /* 0x0000000000087947 */ /* 0x000fec0003800000 */
.L_x_528:
[----:B------:R-:W-:Y:S01]  /*3940*/  DMUL R22, RZ, R6 ;  /* 0x00000006ff167228 */ /* 0x000fe20000000000 */
[----:B------:R-:W-:-:S10]  /*3950*/  IMAD.MOV.U32 R0, RZ, RZ, 0x1 ;  /* 0x00000001ff007424 */ /* 0x000fd400078e00ff */
.L_x_531:
[----:B------:R-:W-:Y:S05]  /*3960*/  BSYNC.RECONVERGENT B3 ;  /* 0x0000000000037941 */ /* 0x000fea0003800200 */
.L_x_527:
        /* <DEDUP_REMOVED lines=62> */
.L_x_535:
[----:B------:R-:W-:Y:S05]  /*3d50*/  BSYNC.RECONVERGENT B4 ;  /* 0x0000000000047941 */ /* 0x000fea0003800200 */
.L_x_534:
[----:B------:R-:W-:Y:S01]  /*3d60*/  VIADD R0, R0, 0x1 ;  /* 0x0000000100007836 */ /* 0x000fe20000000000 */
[----:B------:R-:W-:Y:S06]  /*3d70*/  BRA `(.L_x_536) ;  /* 0x0000000000087947 */ /* 0x000fec0003800000 */
.L_x_533:
[----:B------:R-:W-:Y:S01]  /*3d80*/  DMUL R22, RZ, R6 ;  /* 0x00000006ff167228 */ /* 0x000fe20000000000 */
[----:B------:R-:W-:-:S10]  /*3d90*/  IMAD.MOV.U32 R0, RZ, RZ, 0x1 ;  /* 0x00000001ff007424 */ /* 0x000fd400078e00ff */
.L_x_536:
[----:B------:R-:W-:Y:S05]  /*3da0*/  BSYNC.RECONVERGENT B3 ;  /* 0x0000000000037941 */ /* 0x000fea0003800200 */
.L_x_532:
[----:B------:R-:W0:Y:S01]  /*3db0*/  LDCU.64 UR6, c[0x4][0x160] ;  /* 0x01002c00ff0677ac */ /* 0x000e220008000a00 */
[C---:B------:R-:W-:Y:S01]  /*3dc0*/  IMAD.SHL.U32 R4, R0.reuse, 0x40, RZ ;  /* 0x0000004000047824 */ /* 0x040fe200078e00ff */
[----:B------:R-:W-:Y:S01]  /*3dd0*/  LOP3.LUT R24, R0, 0x1, RZ, 0xc0, !PT ;  /* 0x0000000100187812 */ /* 0x000fe200078ec0ff */
[----:B------:R-:W-:Y:S01]  /*3de0*/  IMAD.MOV.U32 R34, RZ, RZ, 0x20fd8164 ;  /* 0x20fd8164ff227424 */ /* 0x000fe200078e00ff */
[----:B------:R-:W-:Y:S01]  /*3df0*/  DADD R28, R30, R28 ;  /* 0x000000001e1c7229 */ /* 0x000fe2000000001c */
[----:B------:R-:W1:Y:S01]  /*3e00*/  LDCU.64 UR12, c[0x0][0x3b8] ;  /* 0x00007700ff0c77ac */ /* 0x000e620008000a00 */
[----:B------:R-:W-:Y:S01]  /*3e10*/  LOP3.LUT R4, R4, 0x40, RZ, 0xc0, !PT ;  /* 0x0000004004047812 */ /* 0x000fe200078ec0ff */
[----:B------:R-:W2:Y:S03]  /*3e20*/  LDCU UR14, c[0x0][0x3c0] ;  /* 0x00007800ff0e77ac */ /* 0x000ea60008000800 */
[----:B0-----:R-:W-:-:S05]  /*3e30*/  IADD3 R32, P0, PT, R4, UR6, RZ ;  /* 0x0000000604207c10 */ /* 0x001fca000ff1e0ff */
[----:B------:R-:W-:Y:S01]  /*3e40*/  IMAD.X R33, RZ, RZ, UR7, P0 ;  /* 0x00000007ff217e24 */ /* 0x000fe200080e06ff */
[----:B------:R-:W0:Y:S04]  /*3e50*/  LDCU.64 UR6, c[0x0][0x3e8] ;  /* 0x00007d00ff0677ac */ /* 0x000e280008000a00 */
[----:B------:R-:W3:Y:S04]  /*3e60*/  LDG.E.128.CONSTANT R4, desc[UR18][R32.64] ;  /* 0x0000001220047981 */ /* 0x000ee8000c1e9d00 */
[----:B------:R-:W4:Y:S04]  /*3e70*/  LDG.E.128.CONSTANT R8, desc[UR18][R32.64+0x10] ;  /* 0x0000101220087981 */ /* 0x000f28000c1e9d00 */
[----:B------:R-:W5:Y:S01]  /*3e80*/  LDG.E.128.CONSTANT R16, desc[UR18][R32.64+0x20] ;  /* 0x0000201220107981 */ /* 0x000f62000c1e9d00 */
[----:B------:R-:W-:Y:S01]  /*3e90*/  ISETP.NE.U32.AND P0, PT, R24, 0x1, PT ;  /* 0x000000011800780c */ /* 0x000fe20003f05070 */
[----:B------:R-:W-:Y:S01]  /*3ea0*/  IMAD.MOV.U32 R24, RZ, RZ, 0x3da8ff83 ;  /* 0x3da8ff83ff187424 */ /* 0x000fe200078e00ff */
[----:B------:R-:W-:Y:S01]  /*3eb0*/  DADD R26, R26, R28 ;  /* 0x000000001a1a7229 */ /* 0x000fe2000000001c */
[----:B-1----:R-:W-:Y:S01]  /*3ec0*/  UIADD3 UR5, UP0, UPT, -UR4, UR12, URZ ;  /* 0x0000000c04057290 */ /* 0x002fe2000ff1e1ff */
[----:B------:R-:W-:Y:S01]  /*3ed0*/  FSEL R34, R34, -8.06006814911005101289e+34, !P0 ;  /* 0xf9785eba22227808 */ /* 0x000fe20004000000 */
[----:B--2---:R-:W-:Y:S01]  /*3ee0*/  UIMAD UR10, UR14, 0xe00, URZ ;  /* 0x00000e000e0a78a4 */ /* 0x004fe2000f8e02ff */
[----:B------:R-:W-:Y:S01]  /*3ef0*/  FSEL R35, -R24, 0.11223486810922622681, !P0 ;  /* 0x3de5db6518237808 */ /* 0x000fe20004000100 */
[----:B------:R-:W-:-:S02]  /*3f00*/  DMUL R24, R22, R22 ;  /* 0x0000001616187228 */ /* 0x000fc40000000000 */
[----:B------:R-:W-:Y:S01]  /*3f10*/  USHF.R.S32.HI UR8, URZ, 0x1f, UR10 ;  /* 0x0000001fff087899 */ /* 0x000fe2000801140a */
[----:B------:R-:W-:-:S08]  /*3f20*/  DADD R20, R20, R26 ;  /* 0x0000000014147229 */ /* 0x000fd0000000001a */
[----:B------:R-:W-:-:S08]  /*3f30*/  DADD R14, R14, R20 ;  /* 0x000000000e0e7229 */ /* 0x000fd00000000014 */
[----:B------:R-:W-:Y:S02]  /*3f40*/  DADD R12, R12, R14 ;  /* 0x000000000c0c7229 */ /* 0x000fe4000000000e */
        /* <DEDUP_REMOVED lines=14> */
[----:B0-----:R-:W-:Y:S01]  /*4030*/  DMUL R4, R4, UR6 ;  /* 0x0000000604047c28 */ /* 0x001fe20008000000 */
[----:B------:R-:W-:Y:S02]  /*4040*/  UIADD3.X UR6, UPT, UPT, UR13, -0x1, URZ, UP0, !UPT ;  /* 0xffffffff0d067890 */ /* 0x000fe400087fe4ff */
[----:B------:R-:W-:-:S04]  /*4050*/  UISETP.GE.U32.AND UP0, UPT, UR5, UR10, UPT ;  /* 0x0000000a0500728c */ /* 0x000fc8000bf06070 */
[----:B------:R-:W-:Y:S01]  /*4060*/  UISETP.GE.U32.AND.EX UP0, UPT, UR6, UR8, UPT, UP0 ;  /* 0x000000080600728c */ /* 0x000fe2000bf06100 */
[----:B------:R-:W-:-:S08]  /*4070*/  DFMA R2, R2, R2, -R4 ;  /* 0x000000020202722b */ /* 0x000fd00000000804 */
[----:B------:R-:W-:Y:S01]  /*4080*/  DADD R2, R2, R12 ;  /* 0x0000000002027229 */ /* 0x000fe2000000000c */
[----:B------:R-:W-:Y:S10]  /*4090*/  BRA.U !UP0, `(.L_x_537) ;  /* 0x0000003108287547 */ /* 0x000ff4000b800000 */
[----:B------:R-:W0:Y:S01]  /*40a0*/  S2R R0, SR_TID.X ;  /* 0x0000000000007919 */ /* 0x000e220000002100 */
[----:B------:R-:W-:Y:S02]  /*40b0*/  UIADD3 UR5, UP0, UPT, UR4, UR10, URZ ;  /* 0x0000000a04057290 */ /* 0x000fe4000ff1e0ff */
[----:B------:R-:W-:Y:S02]  /*40c0*/  UIADD3 UR4, UP1, UPT, UR12, -0xe00, URZ ;  /* 0xfffff2000c047890 */ /* 0x000fe4000ff3e0ff */
[----:B------:R-:W-:Y:S02]  /*40d0*/  UIADD3.X UR8, UPT, UPT, URZ, UR8, URZ, UP0, !UPT ;  /* 0x00000008ff087290 */ /* 0x000fe400087fe4ff */
[----:B------:R-:W-:Y:S02]  /*40e0*/  UIADD3.X UR11, UPT, UPT, UR13, -0x1, URZ, UP1, !UPT ;  /* 0xffffffff0d0b7890 */ /* 0x000fe40008ffe4ff */
[----:B------:R-:W-:Y:S01]  /*40f0*/  UISETP.GT.U32.AND UP0, UPT, UR5, UR4, UPT ;  /* 0x000000040500728c */ /* 0x000fe2000bf04070 */
[----:B------:R-:W-:Y:S01]  /*4100*/  UMOV UR15, UR10 ;  /* 0x0000000a000f7c82 */ /* 0x000fe20008000000 */
[----:B------:R-:W1:Y:S02]  /*4110*/  LDCU.64 UR20, c[0x0][0x3e8] ;  /* 0x00007d00ff1477ac */ /* 0x000e640008000a00 */
[----:B------:R-:W-:Y:S01]  /*4120*/  UISETP.GT.U32.AND.EX UP0, UPT, UR8, UR11, UPT, UP0 ;  /* 0x0000000b0800728c */ /* 0x000fe2000bf04100 */
[----:B------:R-:W2:Y:S01]  /*4130*/  LDCU UR9, c[0x0][0x3c0] ;  /* 0x00007800ff0977ac */ /* 0x000ea20008000800 */
[----:B------:R-:W3:Y:S01]  /*4140*/  LDCU.64 UR22, c[0x4][0x160] ;  /* 0x01002c00ff1677ac */ /* 0x000ee20008000a00 */
[----:B------:R-:W4:Y:S01]  /*4150*/  LDCU.64 UR24, c[0x0][0x380] ;  /* 0x00007000ff1877ac */ /* 0x000f220008000a00 */
[----:B------:R-:W1:Y:S01]  /*4160*/  LDCU.64 UR6, c[0x0][0x3b8] ;  /* 0x00007700ff0677ac */ /* 0x000e620008000a00 */
[----:B0-----:R-:W-:Y:S01]  /*4170*/  IMAD.MOV.U32 R23, RZ, RZ, R0 ;  /* 0x000000ffff177224 */ /* 0x001fe200078e0000 */
[----:B------:R-:W-:Y:S01]  /*4180*/  UMOV UR4, URZ ;  /* 0x000000ff00047c82 */ /* 0x000fe20008000000 */
[----:B------:R-:W-:Y:S01]  /*4190*/  UMOV UR10, UR5 ;  /* 0x00000005000a7c82 */ /* 0x000fe20008000000 */
[----:B------:R-:W-:Y:S01]  /*41a0*/  UMOV UR11, UR8 ;  /* 0x00000008000b7c82 */ /* 0x000fe20008000000 */
[----:B-1234-:R-:W-:Y:S05]  /*41b0*/  BRA.U UP0, `(.L_x_538) ;  /* 0x0000002100007547 */ /* 0x01efea000b800000 */
.L_x_573:
[----:B------:R-:W0:Y:S02]  /*41c0*/  S2R R0, SR_TID.X ;  /* 0x0000000000007919 */ /* 0x000e240000002100 */
[----:B0-----:R-:W-:-:S05]  /*41d0*/  IADD3 R0, P0, PT, R0, UR10, RZ ;  /* 0x0000000a00007c10 */ /* 0x001fca000ff1e0ff */
[----:B------:R-:W-:Y:S01]  /*41e0*/  IMAD.X R5, RZ, RZ, UR11, P0 ;  /* 0x0000000bff057e24 */ /* 0x000fe200080e06ff */
[----:B------:R-:W-:-:S04]  /*41f0*/  LEA R12, P0, R0, UR24, 0x3 ;  /* 0x00000018000c7c11 */ /* 0x000fc8000f8018ff */
[----:B------:R-:W-:-:S05]  /*4200*/  LEA.HI.X R13, R0, UR25, R5, 0x3, P0 ;  /* 0x00000019000d7c11 */ /* 0x000fca00080f1c05 */
        /* <DEDUP_REMOVED lines=33> */
.L_x_542:
[----:B------:R-:W-:Y:S05]  /*4420*/  BSYNC.RECONVERGENT B4 ;  /* 0x0000000000047941 */ /* 0x000fea0003800200 */
.L_x_541:
[----:B------:R-:W-:-:S07]  /*4430*/  VIADD R0, R0, 0x1 ;  /* 0x0000000100007836 */ /* 0x000fce0000000000 */
.L_x_540:
[----:B------:R-:W-:Y:S05]  /*4440*/  BSYNC.RECONVERGENT B3 ;  /* 0x0000000000037941 */ /* 0x000fea0003800200 */
.L_x_539:
        /* <DEDUP_REMOVED lines=9> */
[----:B------:R-:W-:-:S03]  /*44e0*/  IMAD.MOV.U32 R30, RZ, RZ, 0x20fd8164 ;  /* 0x20fd8164ff1e7424 */ /* 0x000fc600078e00ff */
[----:B------:R-:W-:Y:S01]  /*44f0*/  ISETP.NE.U32.AND P0, PT, R22, 0x1, PT ;  /* 0x000000011600780c */ /* 0x000fe20003f05070 */
[----:B------:R-:W-:Y:S01]  /*4500*/  IMAD.MOV.U32 R22, RZ, RZ, 0x3da8ff83 ;  /* 0x3da8ff83ff167424 */ /* 0x000fe200078e00ff */
[----:B------:R-:W-:Y:S02]  /*4510*/  DMUL R26, R24, R24 ;  /* 0x00000018181a7228 */ /* 0x000fe40000000000 */
        /* <DEDUP_REMOVED lines=14> */
[----:B------:R-:W-:Y:S01]  /*4600*/  FSEL R7, R5, R25, !P0 ;  /* 0x0000001905077208 */ /* 0x000fe20004000000 */
[----:B--2---:R-:W-:Y:S01]  /*4610*/  DMUL R8, R20, UR12 ;  /* 0x0000000c14087c28 */ /* 0x004fe20008000000 */
[----:B------:R-:W-:-:S04]  /*4620*/  LOP3.LUT P0, RZ, R0, 0x2, RZ, 0xc0, !PT ;  /* 0x0000000200ff7812 */ /* 0x000fc8000780c0ff */
[----:B------:R-:W-:-:S10]  /*4630*/  DADD R4, RZ, -R6 ;  /* 0x00000000ff047229 */ /* 0x000fd40000000806 */
[----:B------:R-:W-:Y:S02]  /*4640*/  FSEL R32, R6, R4, !P0 ;  /* 0x0000000406207208 */ /* 0x000fe40004000000 */
[----:B------:R-:W-:Y:S01]  /*4650*/  FSEL R33, R7, R5, !P0 ;  /* 0x0000000507217208 */ /* 0x000fe20004000000 */
[----:B------:R-:W-:-:S05]  /*4660*/  DSETP.NEU.AND P0, PT, |R8|, +INF , PT ;  /* 0x7ff000000800742a */ /* 0x000fca0003f0d200 */
[----:B------:R-:W-:-:S08]  /*4670*/  DMUL R32, R32, UR20 ;  /* 0x0000001420207c28 */ /* 0x000fd00008000000 */
[----:B------:R-:W-:Y:S01]  /*4680*/  DFMA R32, R14, R14, -R32 ;  /* 0x0000000e0e20722b */ /* 0x000fe20000000820 */
        /* <DEDUP_REMOVED lines=25> */
.L_x_546:
[----:B------:R-:W-:Y:S05]  /*4820*/  BSYNC.RECONVERGENT B4 ;  /* 0x0000000000047941 */ /* 0x000fea0003800200 */
.L_x_545:
[----:B------:R-:W-:Y:S01]  /*4830*/  VIADD R0, R0, 0x1 ;  /* 0x0000000100007836 */ /* 0x000fe20000000000 */
[----:B------:R-:W-:Y:S06]  /*4840*/  BRA `(.L_x_547) ;  /* 0x0000000000087947 */ /* 0x000fec0003800000 */
.L_x_544:
[----:B------:R-:W-:Y:S01]  /*4850*/  DMUL R24, RZ, R8 ;  /* 0x00000008ff187228 */ /* 0x000fe20000000000 */
[----:B------:R-:W-:-:S10]  /*4860*/  IMAD.MOV.U32 R0, RZ, RZ, 0x1 ;  /* 0x00000001ff007424 */ /* 0x000fd400078e00ff */
.L_x_547:
[----:B------:R-:W-:Y:S05]  /*4870*/  BSYNC.RECONVERGENT B3 ;  /* 0x0000000000037941 */ /* 0x000fea0003800200 */
.L_x_543:
        /* <DEDUP_REMOVED lines=61> */
.L_x_551:
[----:B------:R-:W-:Y:S05]  /*4c50*/  BSYNC.RECONVERGENT B4 ;  /* 0x0000000000047941 */ /* 0x000fea0003800200 */
.L_x_550:
[----:B------:R-:W-:Y:S01]  /*4c60*/  VIADD R0, R0, 0x1 ;  /* 0x0000000100007836 */ /* 0x000fe20000000000 */
[----:B------:R-:W-:Y:S06]  /*4c70*/  BRA `(.L_x_552) ;  /* 0x0000000000087947 */ /* 0x000fec0003800000 */
.L_x_549:
[----:B------:R-:W-:Y:S01]  /*4c80*/  DMUL R20, RZ, R8 ;  /* 0x00000008ff147228 */ /* 0x000fe20000000000 */
[----:B------:R-:W-:-:S10]  /*4c90*/  IMAD.MOV.U32 R0, RZ, RZ, 0x1 ;  /* 0x00000001ff007424 */ /* 0x000fd400078e00ff */
.L_x_552:
[----:B------:R-:W-:Y:S05]  /*4ca0*/  BSYNC.RECONVERGENT B3 ;  /* 0x0000000000037941 */ /* 0x000fea0003800200 */
.L_x_548:
        /* <DEDUP_REMOVED lines=61> */
.L_x_556:
[----:B------:R-:W-:Y:S05]  /*5080*/  BSYNC.RECONVERGENT B4 ;  /* 0x0000000000047941 */ /* 0x000fea0003800200 */
.L_x_555:
[----:B------:R-:W-:Y:S01]  /*5090*/  VIADD R0, R0, 0x1 ;  /* 0x0000000100007836 */ /* 0x000fe20000000000 */
[----:B------:R-:W-:Y:S06]  /*50a0*/  BRA `(.L_x_557) ;  /* 0x0000000000087947 */ /* 0x000fec0003800000 */
.L_x_554:
[----:B------:R-:W-:Y:S01]  /*50b0*/  DMUL R20, RZ, R8 ;  /* 0x00000008ff147228 */ /* 0x000fe20000000000 */
[----:B------:R-:W-:-:S10]  /*50c0*/  IMAD.MOV.U32 R0, RZ, RZ, 0x1 ;  /* 0x00000001ff007424 */ /* 0x000fd400078e00ff */
.L_x_557:
[----:B------:R-:W-:Y:S05]  /*50d0*/  BSYNC.RECONVERGENT B3 ;  /* 0x0000000000037941 */ /* 0x000fea0003800200 */
.L_x_553:
[----:B------:R-:W-:-:S05]  /*50e0*/  IMAD.SHL.U32 R4, R0, 0x40, RZ ;  /* 0x0000004000047824 */ /* 0x000fca00078e00ff */
[----:B------:R-:W-:-:S04]  /*50f0*/  LOP3.LUT R4, R4, 0x40, RZ, 0xc0, !PT ;  /* 0x0000004004047812 */ /* 0x000fc800078ec0ff */
[----:B------:R-:W-:-:S05]  /*5100*/  IADD3 R26, P0, PT, R4, UR22, RZ ;  /* 0x00000016041a7c10 */ /* 0x000fca000ff1e0ff */
[----:B------:R-:W-:-:S05]  /*5110*/  IMAD.X R27, RZ, RZ, UR23, P0 ;  /* 0x00000017ff1b7e24 */ /* 0x000fca00080e06ff */
[----:B------:R-:W2:Y:S04]  /*5120*/  LDG.E.128.CONSTANT R4, desc[UR18][R26.64] ;  /* 0x000000121a047981 */ /* 0x000ea8000c1e9d00 */
[----:B------:R-:W3:Y:S04]  /*5130*/  LDG.E.128.CONSTANT R8, desc[UR18][R26.64+0x10] ;  /* 0x000010121a087981 */ /* 0x000ee8000c1e9d00 */
[----:B------:R0:W4:Y:S01]  /*5140*/  LDG.E.128.CONSTANT R16, desc[UR18][R26.64+0x20] ;  /* 0x000020121a107981 */ /* 0x000122000c1e9d00 */
[----:B------:R-:W-:-:S05]  /*5150*/  IADD3 R15, P0, PT, R23, UR10, RZ ;  /* 0x0000000a170f7c10 */ /* 0x000fca000ff1e0ff */
[----:B------:R-:W-:Y:S01]  /*5160*/  IMAD.X R22, RZ, RZ, UR11, P0 ;  /* 0x0000000bff167e24 */ /* 0x000fe200080e06ff */
[----:B------:R-:W-:-:S04]  /*5170*/  LEA R14, P0, R15, UR24, 0x3 ;  /* 0x000000180f0e7c11 */ /* 0x000fc8000f8018ff */
[----:B------:R-:W-:-:S06]  /*5180*/  LEA.HI.X R15, R15, UR25, R22, 0x3, P0 ;  /* 0x000000190f0f7c11 */ /* 0x000fcc00080f1c16 */
[----:B------:R-:W5:Y:S01]  /*5190*/  LDG.E.64 R14, desc[UR18][R14.64+0x4000] ;  /* 0x004000120e0e7981 */ /* 0x000f62000c1e1b00 */
[----:B------:R-:W-:Y:S01]  /*51a0*/  LOP3.LUT R22, R0, 0x1, RZ, 0xc0, !PT ;  /* 0x0000000100167812 */ /* 0x000fe200078ec0ff */
[----:B------:R-:W-:Y:S01]  /*51b0*/  IMAD.MOV.U32 R34, RZ, RZ, 0x3da8ff83 ;  /* 0x3da8ff83ff227424 */ /* 0x000fe200078e00ff */
[----:B------:R-:W-:Y:S01]  /*51c0*/  DMUL R24, R20, R20 ;  /* 0x0000001414187228 */ /* 0x000fe20000000000 */
[----:B------:R-:W-:Y:S01]  /*51d0*/  UMOV UR12, 0x54442d18 ;  /* 0x54442d18000c7882 */ /* 0x000fe20000000000 */
[----:B------:R-:W-:Y:S01]  /*51e0*/  ISETP.NE.U32.AND P0, PT, R22, 0x1, PT ;  /* 0x000000011600780c */ /* 0x000fe20003f05070 */
[----:B------:R-:W-:Y:S01]  /*51f0*/  IMAD.MOV.U32 R22, RZ, RZ, 0x20fd8164 ;  /* 0x20fd8164ff167424 */ /* 0x000fe200078e00ff */
[----:B------:R-:W-:Y:S01]  /*5200*/  UMOV UR13, 0x401921fb ;  /* 0x401921fb000d7882 */ /* 0x000fe20000000000 */
[----:B------:R-:W-:Y:S01]  /*5210*/  BSSY.RECONVERGENT B3, `(.L_x_558) ;  /* 0x0000033000037945 */ /* 0x000fe20003800200 */
[----:B0-----:R-:W-:Y:S02]  /*5220*/  FSEL R27, -R34, 0.11223486810922622681, !P0 ;  /* 0x3de5db65221b7808 */ /* 0x001fe40004000100 */
[----:B------:R-:W-:-:S06]  /*5230*/  FSEL R26, R22, -8.06006814911005101289e+34, !P0 ;  /* 0xf9785eba161a7808 */ /* 0x000fcc0004000000 */
[----:B--2---:R-:W-:-:S08]  /*5240*/  DFMA R4, R24, R26, R4 ;  /* 0x0000001a1804722b */ /* 0x004fd00000000004 */
[----:B------:R-:W-:-:S08]  /*5250*/  DFMA R4, R24, R4, R6 ;  /* 0x000000041804722b */ /* 0x000fd00000000006 */
[----:B---3--:R-:W-:-:S08]  /*5260*/  DFMA R4, R24, R4, R8 ;  /* 0x000000041804722b */ /* 0x008fd00000000008 */
[----:B------:R-:W-:Y:S02]  /*5270*/  DFMA R4, R24, R4, R10 ;  /* 0x000000041804722b */ /* 0x000fe4000000000a */
[----:B-----5:R-:W-:-:S06]  /*5280*/  DMUL R8, R14, UR12 ;  /* 0x0000000c0e087c28 */ /* 0x020fcc0008000000 */
        /* <DEDUP_REMOVED lines=38> */
.L_x_561:
[----:B------:R-:W-:Y:S05]  /*54f0*/  BSYNC.RECONVERGENT B4 ;  /* 0x0000000000047941 */ /* 0x000fea0003800200 */
.L_x_560:
[----:B------:R-:W-:Y:S01]  /*5500*/  VIADD R0, R0, 0x1 ;  /* 0x0000000100007836 */ /* 0x000fe20000000000 */
[----:B------:R-:W-:Y:S06]  /*5510*/  BRA `(.L_x_562) ;  /* 0x0000000000087947 */ /* 0x000fec0003800000 */
.L_x_559:
[----:B------:R-:W-:Y:S01]  /*5520*/  DMUL R20, RZ, R8 ;  /* 0x00000008ff147228 */ /* 0x000fe20000000000 */
[----:B------:R-:W-:-:S10]  /*5530*/  IMAD.MOV.U32 R0, RZ, RZ, 0x1 ;  /* 0x00000001ff007424 */ /* 0x000fd400078e00ff */
.L_x_562:
[----:B------:R-:W-:Y:S05]  /*5540*/  BSYNC.RECONVERGENT B3 ;  /* 0x0000000000037941 */ /* 0x000fea0003800200 */
.L_x_558:
[----:B------:R-:W-:-:S05]  /*5550*/  IMAD.SHL.U32 R4, R0, 0x40, RZ ;  /* 0x0000004000047824 */ /* 0x000fca00078e00ff */
[----:B------:R-:W-:-:S04]  /*5560*/  LOP3.LUT R4, R4, 0x40, RZ, 0xc0, !PT ;  /* 0x0000004004047812 */ /* 0x000fc800078ec0ff */
[----:B------:R-:W-:-:S05]  /*5570*/  IADD3 R34, P0, PT, R4, UR22, RZ ;  /* 0x0000001604227c10 */ /* 0x000fca000ff1e0ff */
[----:B------:R-:W-:-:S05]  /*5580*/  IMAD.X R35, RZ, RZ, UR23, P0 ;  /* 0x00000017ff237e24 */ /* 0x000fca00080e06ff */
[----:B------:R-:W2:Y:S04]  /*5590*/  LDG.E.128.CONSTANT R4, desc[UR18][R34.64] ;  /* 0x0000001222047981 */ /* 0x000ea8000c1e9d00 */
[----:B------:R-:W3:Y:S01]  /*55a0*/  LDG.E.128.CONSTANT R8, desc[UR18][R34.64+0x10] ;  /* 0x0000101222087981 */ /* 0x000ee2000c1e9d00 */
[----:B------:R-:W0:Y:S03]  /*55b0*/  S2R R22, SR_TID.X ;  /* 0x0000000000167919 */ /* 0x000e260000002100 */
[----:B------:R-:W4:Y:S01]  /*55c0*/  LDG.E.128.CONSTANT R16, desc[UR18][R34.64+0x20] ;  /* 0x0000201222107981 */ /* 0x000f22000c1e9d00 */
[----:B------:R-:W-:Y:S01]  /*55d0*/  LOP3.LUT R12, R0, 0x1, RZ, 0xc0, !PT ;  /* 0x00000001000c7812 */ /* 0x000fe200078ec0ff */
[----:B------:R-:W-:Y:S01]  /*55e0*/  IMAD.MOV.U32 R13, RZ, RZ, 0x3da8ff83 ;  /* 0x3da8ff83ff0d7424 */ /* 0x000fe200078e00ff */
[----:B------:R-:W-:-:S02]  /*55f0*/  DMUL R24, R20, R20 ;  /* 0x0000001414187228 */ /* 0x000fc40000000000 */
[----:B------:R-:W-:Y:S01]  /*5600*/  ISETP.NE.U32.AND P0, PT, R12, 0x1, PT ;  /* 0x000000010c00780c */ /* 0x000fe20003f05070 */
[----:B------:R-:W-:-:S03]  /*5610*/  IMAD.MOV.U32 R12, RZ, RZ, 0x20fd8164 ;  /* 0x20fd8164ff0c7424 */ /* 0x000fc600078e00ff */
[----:B------:R-:W-:Y:S02]  /*5620*/  FSEL R13, -R13, 0.11223486810922622681, !P0 ;  /* 0x3de5db650d0d7808 */ /* 0x000fe40004000100 */
[----:B------:R-:W-:Y:S02]  /*5630*/  FSEL R12, R12, -8.06006814911005101289e+34, !P0 ;  /* 0xf9785eba0c0c7808 */ /* 0x000fe40004000000 */
[----:B0-----:R-:W-:-:S04]  /*5640*/  IADD3 R22, P1, PT, R22, UR10, RZ ;  /* 0x0000000a16167c10 */ /* 0x001fc8000ff3e0ff */
[----:B--2---:R-:W-:Y:S01]  /*5650*/  DFMA R4, R24, R12, R4 ;  /* 0x0000000c1804722b */ /* 0x004fe20000000004 */
[----:B------:R-:W-:Y:S01]  /*5660*/  IMAD.X R13, RZ, RZ, UR11, P1 ;  /* 0x0000000bff0d7e24 */ /* 0x000fe200088e06ff */
[----:B------:R-:W-:-:S04]  /*5670*/  LEA R12, P1, R22, UR24, 0x3 ;  /* 0x00000018160c7c11 */ /* 0x000fc8000f8218ff */
[----:B------:R-:W-:-:S06]  /*5680*/  LEA.HI.X R13, R22, UR25, R13, 0x3, P1 ;  /* 0x00000019160d7c11 */ /* 0x000fcc00088f1c0d */
[----:B------:R-:W2:Y:S01]  /*5690*/  LDG.E.64 R12, desc[UR18][R12.64+0x5000] ;  /* 0x005000120c0c7981 */ /* 0x000ea2000c1e1b00 */
[C---:B------:R-:W-:Y:S01]  /*56a0*/  DFMA R4, R24.reuse, R4, R6 ;  /* 0x000000041804722b */ /* 0x040fe20000000006 */
[----:B------:R-:W-:Y:S01]  /*56b0*/  UMOV UR12, 0x54442d18 ;  /* 0x54442d18000c7882 */ /* 0x000fe20000000000 */
[----:B------:R-:W-:Y:S01]  /*56c0*/  UMOV UR13, 0x401921fb ;  /* 0x401921fb000d7882 */ /* 0x000fe20000000000 */
[----:B------:R-:W-:Y:S05]  /*56d0*/  BSSY.RECONVERGENT B3, `(.L_x_563) ;  /* 0x000002e000037945 */ /* 0x000fea0003800200 */
        /* <DEDUP_REMOVED lines=12> */
[----:B------:R-:W-:-:S08]  /*57a0*/  DMUL R20, R20, UR20 ;  /* 0x0000001414147c28 */ /* 0x000fd00008000000 */
[----:B------:R-:W-:Y:S02]  /*57b0*/  DFMA R20, R14, R14, -R20 ;  /* 0x0000000e0e14722b */ /* 0x000fe40000000814 */
        /* <DEDUP_REMOVED lines=26> */
.L_x_566:
[----:B------:R-:W-:Y:S05]  /*5960*/  BSYNC.RECONVERGENT B4 ;  /* 0x0000000000047941 */ /* 0x000fea0003800200 */
.L_x_565:
[----:B------:R-:W-:Y:S01]  /*5970*/  VIADD R0, R0, 0x1 ;  /* 0x0000000100007836 */ /* 0x000fe20000000000 */
[----:B------:R-:W-:Y:S06]  /*5980*/  BRA `(.L_x_567) ;  /* 0x0000000000087947 */ /* 0x000fec0003800000 */
.L_x_564:
[----:B------:R-:W-:Y:S01]  /*5990*/  DMUL R24, RZ, R6 ;  /* 0x00000006ff187228 */ /* 0x000fe20000000000 */
[----:B------:R-:W-:-:S10]  /*59a0*/  IMAD.MOV.U32 R0, RZ, RZ, 0x1 ;  /* 0x00000001ff007424 */ /* 0x000fd400078e00ff */
.L_x_567:
[----:B------:R-:W-:Y:S05]  /*59b0*/  BSYNC.RECONVERGENT B3 ;  /* 0x0000000000037941 */ /* 0x000fea0003800200 */
.L_x_563:
[----:B------:R-:W-:-:S05]  /*59c0*/  IMAD.SHL.U32 R4, R0, 0x40, RZ ;  /* 0x0000004000047824 */ /* 0x000fca00078e00ff */
[----:B------:R-:W-:-:S04]  /*59d0*/  LOP3.LUT R4, R4, 0x40, RZ, 0xc0, !PT ;  /* 0x0000004004047812 */ /* 0x000fc800078ec0ff */
[----:B------:R-:W-:-:S05]  /*59e0*/  IADD3 R36, P0, PT, R4, UR22, RZ ;  /* 0x0000001604247c10 */ /* 0x000fca000ff1e0ff */
[----:B------:R-:W-:-:S05]  /*59f0*/  IMAD.X R37, RZ, RZ, UR23, P0 ;  /* 0x00000017ff257e24 */ /* 0x000fca00080e06ff */
[----:B------:R-:W2:Y:S01]  /*5a00*/  LDG.E.128.CONSTANT R16, desc[UR18][R36.64] ;  /* 0x0000001224107981 */ /* 0x000ea2000c1e9d00 */
[----:B------:R-:W-:-:S03]  /*5a10*/  LOP3.LUT R4, R0, 0x1, RZ, 0xc0, !PT ;  /* 0x0000000100047812 */ /* 0x000fc600078ec0ff */
[----:B------:R-:W3:Y:S01]  /*5a20*/  LDG.E.128.CONSTANT R8, desc[UR18][R36.64+0x10] ;  /* 0x0000101224087981 */ /* 0x000ee2000c1e9d00 */
[----:B------:R-:W-:Y:S01]  /*5a30*/  ISETP.NE.U32.AND P0, PT, R4, 0x1, PT ;  /* 0x000000010400780c */ /* 0x000fe20003f05070 */
[----:B------:R-:W-:Y:S01]  /*5a40*/  IMAD.MOV.U32 R4, RZ, RZ, 0x20fd8164 ;  /* 0x20fd8164ff047424 */ /* 0x000fe200078e00ff */
[----:B------:R-:W-:Y:S01]  /*5a50*/  DMUL R34, R24, R24 ;  /* 0x0000001818227228 */ /* 0x000fe20000000000 */
[----:B------:R-:W-:-:S03]  /*5a60*/  IMAD.MOV.U32 R5, RZ, RZ, 0x3da8ff83 ;  /* 0x3da8ff83ff057424 */ /* 0x000fc600078e00ff */
[----:B------:R-:W-:Y:S02]  /*5a70*/  FSEL R4, R4, -8.06006814911005101289e+34, !P0 ;  /* 0xf9785eba04047808 */ /* 0x000fe40004000000 */
[----:B------:R-:W-:Y:S01]  /*5a80*/  FSEL R5, -R5, 0.11223486810922622681, !P0 ;  /* 0x3de5db6505057808 */ /* 0x000fe20004000100 */
[----:B------:R-:W0:Y:S02]  /*5a90*/  S2R R14, SR_TID.X ;  /* 0x00000000000e7919 */ /* 0x000e240000002100 */
[----:B0-----:R-:W-:-:S03]  /*5aa0*/  IADD3 R15, P1, PT, R14, UR10, RZ ;  /* 0x0000000a0e0f7c10 */ /* 0x001fc6000ff3e0ff */
[C---:B--2---:R-:W-:Y:S01]  /*5ab0*/  DFMA R16, R34.reuse, R4, R16 ;  /* 0x000000042210722b */ /* 0x044fe20000000010 */
[----:B------:R-:W2:Y:S07]  /*5ac0*/  LDG.E.128.CONSTANT R4, desc[UR18][R36.64+0x20] ;  /* 0x0000201224047981 */ /* 0x000eae000c1e9d00 */
[----:B------:R-:W-:Y:S01]  /*5ad0*/  DFMA R16, R34, R16, R18 ;  /* 0x000000102210722b */ /* 0x000fe20000000012 */
[----:B------:R-:W-:Y:S01]  /*5ae0*/  IMAD.X R18, RZ, RZ, UR11, P1 ;  /* 0x0000000bff127e24 */ /* 0x000fe200088e06ff */
[----:B------:R-:W-:-:S04]  /*5af0*/  LEA R14, P1, R15, UR24, 0x3 ;  /* 0x000000180f0e7c11 */ /* 0x000fc8000f8218ff */
[----:B------:R-:W-:-:S06]  /*5b00*/  LEA.HI.X R15, R15, UR25, R18, 0x3, P1 ;  /* 0x000000190f0f7c11 */ /* 0x000fcc00088f1c12 */
[----:B------:R-:W4:Y:S01]  /*5b10*/  LDG.E.64 R14, desc[UR18][R14.64+0x6000] ;  /* 0x006000120e0e7981 */ /* 0x000f22000c1e1b00 */
[C---:B---3--:R-:W-:Y:S01]  /*5b20*/  DFMA R8, R34.reuse, R16, R8 ;  /* 0x000000102208722b */ /* 0x048fe20000000008 */
[----:B------:R-:W-:Y:S01]  /*5b30*/  UMOV UR12, 0x54442d18 ;  /* 0x54442d18000c7882 */ /* 0x000fe20000000000 */
[----:B------:R-:W-:Y:S01]  /*5b40*/  UMOV UR13, 0x401921fb ;  /* 0x401921fb000d7882 */ /* 0x000fe20000000000 */
[----:B------:R-:W-:Y:S05]  /*5b50*/  BSSY.RECONVERGENT B3, `(.L_x_568) ;  /* 0x000002d000037945 */ /* 0x000fea0003800200 */
[----:B------:R-:W-:-:S08]  /*5b60*/  DFMA R8, R34, R8, R10 ;  /* 0x000000082208722b */ /* 0x000fd0000000000a */
[----:B--2---:R-:W-:-:S08]  /*5b70*/  DFMA R4, R34, R8, R4 ;  /* 0x000000082204722b */ /* 0x004fd00000000004 */
        /* <DEDUP_REMOVED lines=9> */
[----:B----4-:R-:W-:-:S05]  /*5c10*/  DMUL R6, R14, UR12 ;  /* 0x0000000c0e067c28 */ /* 0x010fca0008000000 */
[----:B------:R-:W-:-:S03]  /*5c20*/  DMUL R4, R4, UR20 ;  /* 0x0000001404047c28 */ /* 0x000fc60008000000 */
[----:B------:R-:W-:-:S05]  /*5c30*/  DSETP.NEU.AND P0, PT, |R6|, +INF , PT ;  /* 0x7ff000000600742a */ /* 0x000fca0003f0d200 */
[----:B------:R-:W-:-:S09]  /*5c40*/  DFMA R12, R12, R12, -R4 ;  /* 0x0000000c0c0c722b */ /* 0x000fd20000000804 */
        /* <DEDUP_REMOVED lines=24> */
.L_x_571:
[----:B------:R-:W-:Y:S05]  /*5dd0*/  BSYNC.RECONVERGENT B4 ;  /* 0x0000000000047941 */ /* 0x000fea0003800200 */
.L_x_570:
[----:B------:R-:W-:Y:S01]  /*5de0*/  VIADD R0, R0, 0x1 ;  /* 0x0000000100007836 */ /* 0x000fe20000000000 */
[----:B------:R-:W-:Y:S06]  /*5df0*/  BRA `(.L_x_572) ;  /* 0x0000000000087947 */ /* 0x000fec0003800000 */
.L_x_569:
[----:B------:R-:W-:Y:S01]  /*5e00*/  DMUL R24, RZ, R6 ;  /* 0x00000006ff187228 */ /* 0x000fe20000000000 */
[----:B------:R-:W-:-:S10]  /*5e10*/  IMAD.MOV.U32 R0, RZ, RZ, 0x1 ;  /* 0x00000001ff007424 */ /* 0x000fd400078e00ff */
.L_x_572:
[----:B------:R-:W-:Y:S05]  /*5e20*/  BSYNC.RECONVERGENT B3 ;  /* 0x0000000000037941 */ /* 0x000fea0003800200 */
.L_x_568:
        /* <DEDUP_REMOVED lines=9> */
[----:B------:R-:W-:Y:S01]  /*5ec0*/  DMUL R36, R24, R24 ;  /* 0x0000001818247228 */ /* 0x000fe20000000000 */
[----:B------:R-:W-:Y:S01]  /*5ed0*/  UMOV UR12, UR6 ;  /* 0x00000006000c7c82 */ /* 0x000fe20008000000 */
[----:B------:R-:W-:Y:S01]  /*5ee0*/  ISETP.NE.U32.AND P0, PT, R22, 0x1, PT ;  /* 0x000000011600780c */ /* 0x000fe20003f05070 */
[----:B------:R-:W-:Y:S01]  /*5ef0*/  IMAD.MOV.U32 R22, RZ, RZ, 0x3da8ff83 ;  /* 0x3da8ff83ff167424 */ /* 0x000fe200078e00ff */
[----:B------:R-:W-:Y:S01]  /*5f00*/  DADD R32, R32, R2 ;  /* 0x0000000020207229 */ /* 0x000fe20000000002 */
[----:B------:R-:W-:Y:S01]  /*5f10*/  UMOV UR14, UR9 ;  /* 0x00000009000e7c82 */ /* 0x000fe20008000000 */
[----:B------:R-:W-:Y:S01]  /*5f20*/  FSEL R34, R34, -8.06006814911005101289e+34, !P0 ;  /* 0xf9785eba22227808 */ /* 0x000fe20004000000 */
[----:B------:R-:W-:Y:S01]  /*5f30*/  UIADD3 UR17, UP0, UPT, -UR10, UR12, URZ ;  /* 0x0000000c0a117290 */ /* 0x000fe2000ff1e1ff */
[----:B------:R-:W-:Y:S01]  /*5f40*/  FSEL R35, -R22, 0.11223486810922622681, !P0 ;  /* 0x3de5db6516237808 */ /* 0x000fe20004000100 */
[----:B------:R-:W-:Y:S01]  /*5f50*/  UIMAD UR15, UR14, 0xe00, URZ ;  /* 0x00000e000e0f78a4 */ /* 0x000fe2000f8e02ff */
[----:B------:R-:W-:-:S02]  /*5f60*/  UMOV UR13, UR7 ;  /* 0x00000007000d7c82 */ /* 0x000fc40008000000 */
[----:B------:R-:W-:Y:S01]  /*5f70*/  DADD R30, R30, R32 ;  /* 0x000000001e1e7229 */ /* 0x000fe20000000020 */
[----:B------:R-:W-:Y:S02]  /*5f80*/  UIADD3.X UR26, UPT, UPT, ~UR11, UR13, URZ, UP0, !UPT ;  /* 0x0000000d0b1a7290 */ /* 0x000fe400087fe5ff */
[----:B------:R-:W-:Y:S02]  /*5f90*/  USHF.R.S32.HI UR16, URZ, 0x1f, UR15 ;  /* 0x0000001fff107899 */ /* 0x000fe4000801140f */
[----:B------:R-:W-:Y:S02]  /*5fa0*/  UISETP.GE.U32.AND UP0, UPT, UR17, UR15, UPT ;  /* 0x0000000f1100728c */ /* 0x000fe4000bf06070 */
[----:B------:R-:W-:Y:S01]  /*5fb0*/  UIADD3 UR5, UP1, UPT, UR15, UR5, URZ ;  /* 0x000000050f057290 */ /* 0x000fe2000ff3e0ff */
[----:B------:R-:W-:Y:S01]  /*5fc0*/  DADD R28, R28, R30 ;  /* 0x000000001c1c7229 */ /* 0x000fe2000000001e */
[----:B------:R-:W-:Y:S02]  /*5fd0*/  UISETP.GE.U32.AND.EX UP0, UPT, UR26, UR16, UPT, UP0 ;  /* 0x000000101a00728c */ /* 0x000fe4000bf06100 */
[----:B------:R-:W-:-:S05]  /*5fe0*/  UIADD3.X UR8, UPT, UPT, UR16, UR8, URZ, UP1, !UPT ;  /* 0x0000000810087290 */ /* 0x000fca0008ffe4ff */
[----:B------:R-:W-:-:S08]  /*5ff0*/  DADD R26, R26, R28 ;  /* 0x000000001a1a7229 */ /* 0x000fd0000000001c */
[----:B------:R-:W-:-:S08]  /*6000*/  DADD R20, R20, R26 ;  /* 0x0000000014147229 */ /* 0x000fd0000000001a */
[----:B------:R-:W-:Y:S02]  /*6010*/  DADD R12, R12, R20 ;  /* 0x000000000c0c7229 */ /* 0x000fe40000000014 */
        /* <DEDUP_REMOVED lines=15> */
[----:B------:R-:W-:-:S08]  /*6110*/  DFMA R2, R14, R14, -R2 ;  /* 0x0000000e0e02722b */ /* 0x000fd00000000802 */
[----:B------:R-:W-:Y:S01]  /*6120*/  DADD R2, R2, R12 ;  /* 0x0000000002027229 */ /* 0x000fe2000000000c */
[----:B------:R-:W-:Y:S10]  /*6130*/  BRA.U !UP0, `(.L_x_537) ;  /* 0x0000001108007547 */ /* 0x000ff4000b800000 */
[----:B------:R-:W-:Y:S02]  /*6140*/  UIADD3 UR10, UP0, UPT, UR15, UR10, URZ ;  /* 0x0000000a0f0a7290 */ /* 0x000fe4000ff1e0ff */
[----:B------:R-:W-:Y:S02]  /*6150*/  UIADD3 UR17, UP1, UPT, UR12, -0xe00, URZ ;  /* 0xfffff2000c117890 */ /* 0x000fe4000ff3e0ff */
[----:B------:R-:W-:Y:S02]  /*6160*/  UIADD3.X UR11, UPT, UPT, UR16, UR11, URZ, UP0, !UPT ;  /* 0x0000000b100b7290 */ /* 0x000fe400087fe4ff */
[----:B------:R-:W-:Y:S02]  /*6170*/  UIADD3.X UR16, UPT, UPT, UR13, -0x1, URZ, UP1, !UPT ;  /* 0xffffffff0d107890 */ /* 0x000fe40008ffe4ff */
[----:B------:R-:W-:Y:S02]  /*6180*/  UISETP.GT.U32.AND UP0, UPT, UR10, UR17, UPT ;  /* 0x000000110a00728c */ /* 0x000fe4000bf04070 */
[----:B------:R-:W-:-:S02]  /*6190*/  UIADD3 UR4, UPT, UPT, UR4, 0x1, URZ ;  /* 0x0000000104047890 */ /* 0x000fc4000fffe0ff */
[----:B------:R-:W-:-:S09]  /*61a0*/  UISETP.GT.U32.AND.EX UP0, UPT, UR11, UR16, UPT, UP0 ;  /* 0x000000100b00728c */ /* 0x000fd2000bf04100 */
[----:B------:R-:W-:Y:S05]  /*61b0*/  BRA.U !UP0, `(.L_x_573) ;  /* 0xffffffe108007547 */ /* 0x000fea000b83ffff */
.L_x_538:
[----:B------:R-:W-:-:S04]  /*61c0*/  UISETP.GE.U32.AND UP0, UPT, UR10, UR12, UPT ;  /* 0x0000000c0a00728c */ /* 0x000fc8000bf06070 */
[----:B------:R-:W-:-:S09]  /*61d0*/  UISETP.GE.U32.AND.EX UP0, UPT, UR11, UR13, UPT, UP0 ;  /* 0x0000000d0b00728c */ /* 0x000fd2000bf06100 */
[----:B------:R-:W-:Y:S05]  /*61e0*/  BRA.U UP0, `(.L_x_537) ;  /* 0x0000000d00d47547 */ /* 0x000fea000b800000 */
[----:B------:R-:W-:Y:S01]  /*61f0*/  UIADD3 UR9, UPT, UPT, -UR10, UR12, URZ ;  /* 0x0000000c0a097290 */ /* 0x000fe2000fffe1ff */
[----:B------:R-:W-:Y:S01]  /*6200*/  BSSY.RECONVERGENT B3, `(.L_x_537) ;  /* 0x00000f3000037945 */ /* 0x000fe20003800200 */
[----:B------:R-:W0:Y:S04]  /*6210*/  LDCU.64 UR20, c[0x0][0x3e8] ;  /* 0x00007d00ff1477ac */ /* 0x000e280008000a00 */
[----:B------:R-:W-:Y:S01]  /*6220*/  ISETP.GE.AND P0, PT, R23, UR9, PT ;  /* 0x0000000917007c0c */ /* 0x000fe2000bf06270 */
[----:B------:R-:W1:-:S12]  /*6230*/  LDCU.64 UR16, c[0x4][0x160] ;  /* 0x01002c00ff1077ac */ /* 0x000e580008000a00 */
[----:B------:R-:W-:Y:S05]  /*6240*/  @P0 BRA `(.L_x_574) ;  /* 0x0000000c00b80947 */ /* 0x000fea0003800000 */
[----:B------:R-:W2:Y:S01]  /*6250*/  S2UR UR6, SR_CTAID.X ;  /* 0x00000000000679c3 */ /* 0x000ea20000002500 */
[----:B------:R-:W-:Y:S01]  /*6260*/  UIMAD UR7, UR4, UR14, URZ ;  /* 0x0000000e040772a4 */ /* 0x000fe2000f8e02ff */
[----:B------:R-:W-:Y:S01]  /*6270*/  IMAD.U32 R5, RZ, RZ, UR12 ;  /* 0x0000000cff057e24 */ /* 0x000fe2000f8e00ff */
[----:B------:R-:W-:Y:S01]  /*6280*/  LOP3.LUT R0, RZ, R23, RZ, 0x33, !PT ;  /* 0x00000017ff007212 */ /* 0x000fe200078e33ff */
[----:B------:R-:W-:Y:S03]  /*6290*/  BSSY.RECONVERGENT B4, `(.L_x_575) ;  /* 0x0000054000047945 */ /* 0x000fe60003800200 */
[----:B------:R-:W-:Y:S01]  /*62a0*/  IMAD.U32 R7, RZ, RZ, UR7 ;  /* 0x00000007ff077e24 */ /* 0x000fe2000f8e00ff */
[----:B--2---:R-:W-:-:S06]  /*62b0*/  UIMAD UR6, UR6, 0xe00, UR15 ;  /* 0x00000e00060678a4 */ /* 0x004fcc000f8e020f */
[----:B------:R-:W-:-:S05]  /*62c0*/  IADD3 R0, PT, PT, R5, -UR6, R0 ;  /* 0x8000000605007c10 */ /* 0x000fca000fffe000 */
[----:B------:R-:W-:-:S05]  /*62d0*/  IMAD R14, R7, -0xe00, R0 ;  /* 0xfffff200070e7824 */ /* 0x000fca00078e0200 */
[----:B------:R-:W-:-:S13]  /*62e0*/  LOP3.LUT P0, RZ, R14, 0x200, RZ, 0xc0, !PT ;  /* 0x000002000eff7812 */ /* 0x000fda000780c0ff */
[----:B------:R-:W-:Y:S05]  /*62f0*/  @P0 BRA `(.L_x_576) ;  /* 0x0000000400340947 */ /* 0x000fea0003800000 */
[----:B------:R-:W2:Y:S01]  /*6300*/  S2R R4, SR_TID.X ;  /* 0x0000000000047919 */ /* 0x000ea20000002100 */
[----:B------:R-:W3:Y:S01]  /*6310*/  LDCU.64 UR6, c[0x0][0x380] ;  /* 0x00007000ff0677ac */ /* 0x000ee20008000a00 */
[----:B--2---:R-:W-:-:S05]  /*6320*/  IADD3 R0, P0, PT, R4, UR10, RZ ;  /* 0x0000000a04007c10 */ /* 0x004fca000ff1e0ff */
[----:B------:R-:W-:Y:S01]  /*6330*/  IMAD.X R5, RZ, RZ, UR11, P0 ;  /* 0x0000000bff057e24 */ /* 0x000fe200080e06ff */
[----:B---3--:R-:W-:-:S04]  /*6340*/  LEA R12, P0, R0, UR6, 0x3 ;  /* 0x00000006000c7c11 */ /* 0x008fc8000f8018ff */
        /* <DEDUP_REMOVED lines=32> */
.L_x_580:
[----:B01----:R-:W-:Y:S05]  /*6550*/  BSYNC.RECONVERGENT B6 ;  /* 0x0000000000067941 */ /* 0x003fea0003800200 */
.L_x_579:
[----:B------:R-:W-:Y:S01]  /*6560*/  VIADD R0, R0, 0x1 ;  /* 0x0000000100007836 */ /* 0x000fe20000000000 */
[----:B------:R-:W-:Y:S06]  /*6570*/  BRA `(.L_x_581) ;  /* 0x0000000000087947 */ /* 0x000fec0003800000 */
.L_x_578:
[----:B------:R-:W-:Y:S01]  /*6580*/  DMUL R20, RZ, R8 ;  /* 0x00000008ff147228 */ /* 0x000fe20000000000 */
[----:B------:R-:W-:-:S10]  /*6590*/  IMAD.MOV.U32 R0, RZ, RZ, 0x1 ;  /* 0x00000001ff007424 */ /* 0x000fd400078e00ff */
.L_x_581:
[----:B01----:R-:W-:Y:S05]  /*65a0*/  BSYNC.RECONVERGENT B5 ;  /* 0x0000000000057941 */ /* 0x003fea0003800200 */
.L_x_577:
        /* <DEDUP_REMOVED lines=34> */
.L_x_576:
[----:B01----:R-:W-:Y:S05]  /*67d0*/  BSYNC.RECONVERGENT B4 ;  /* 0x0000000000047941 */ /* 0x003fea0003800200 */
.L_x_575:
[----:B------:R-:W-:-:S13]  /*67e0*/  ISETP.GE.U32.AND P0, PT, R14, 0x200, PT ;  /* 0x000002000e00780c */ /* 0x000fda0003f06070 */
[----:B------:R-:W-:Y:S05]  /*67f0*/  @!P0 BRA `(.L_x_574) ;  /* 0x00000008004c8947 */ /* 0x000fea0003800000 */
[----:B------:R-:W0:Y:S01]  /*6800*/  LDCU.64 UR6, c[0x0][0x380] ;  /* 0x00007000ff0677ac */ /* 0x000e220008000a00 */
[----:B------:R-:W-:-:S05]  /*6810*/  IADD3 R13, P0, PT, R23, UR5, RZ ;  /* 0x00000005170d7c10 */ /* 0x000fca000ff1e0ff */
[----:B------:R-:W-:Y:S01]  /*6820*/  IMAD.X R0, RZ, RZ, UR8, P0 ;  /* 0x00000008ff007e24 */ /* 0x000fe200080e06ff */
[----:B0-----:R-:W-:-:S04]  /*6830*/  LEA R12, P1, R13, UR6, 0x3 ;  /* 0x000000060d0c7c11 */ /* 0x001fc8000f8218ff */
[----:B------:R-:W-:Y:S02]  /*6840*/  IADD3 R12, P0, PT, R12, 0x1000, RZ ;  /* 0x000010000c0c7810 */ /* 0x000fe40007f1e0ff */
[----:B------:R-:W-:-:S05]  /*6850*/  LEA.HI.X R13, R13, UR7, R0, 0x3, P1 ;  /* 0x000000070d0d7c11 */ /* 0x000fca00088f1c00 */
[----:B------:R-:W-:-:S07]  /*6860*/  IMAD.X R13, RZ, RZ, R13, P0 ;  /* 0x000000ffff0d7224 */ /* 0x000fce00000e060d */
.L_x_591:
        /* <DEDUP_REMOVED lines=33> */
.L_x_585:
[----:B------:R-:W-:Y:S05]  /*6a80*/  BSYNC.RECONVERGENT B5 ;  /* 0x0000000000057941 */ /* 0x000fea0003800200 */
.L_x_584:
[----:B------:R-:W-:-:S07]  /*6a90*/  VIADD R0, R0, 0x1 ;  /* 0x0000000100007836 */ /* 0x000fce0000000000 */
.L_x_583:
[----:B------:R-:W-:Y:S05]  /*6aa0*/  BSYNC.RECONVERGENT B4 ;  /* 0x0000000000047941 */ /* 0x000fea0003800200 */
.L_x_582:
        /* <DEDUP_REMOVED lines=62> */
.L_x_589:
[----:B------:R-:W-:Y:S05]  /*6e90*/  BSYNC.RECONVERGENT B5 ;  /* 0x0000000000057941 */ /* 0x000fea0003800200 */
.L_x_588:
[----:B------:R-:W-:Y:S01]  /*6ea0*/  VIADD R0, R0, 0x1 ;  /* 0x0000000100007836 */ /* 0x000fe20000000000 */
[----:B------:R-:W-:Y:S06]  /*6eb0*/  BRA `(.L_x_590) ;  /* 0x0000000000087947 */ /* 0x000fec0003800000 */
.L_x_587:
[----:B------:R-:W-:Y:S01]  /*6ec0*/  DMUL R14, RZ, R8 ;  /* 0x00000008ff0e7228 */ /* 0x000fe20000000000 */
[----:B------:R-:W-:-:S10]  /*6ed0*/  IMAD.MOV.U32 R0, RZ, RZ, 0x1 ;  /* 0x00000001ff007424 */ /* 0x000fd400078e00ff */
.L_x_590:
[----:B------:R-:W-:Y:S05]  /*6ee0*/  BSYNC.RECONVERGENT B4 ;  /* 0x0000000000047941 */ /* 0x000fea0003800200 */
.L_x_586:
        /* <DEDUP_REMOVED lines=10> */
[----:B------:R-:W-:Y:S01]  /*6f90*/  VIADD R23, R23, 0x400 ;  /* 0x0000040017177836 */ /* 0x000fe20000000000 */
[----:B------:R-:W-:Y:S01]  /*6fa0*/  ISETP.NE.U32.AND P0, PT, R22, 0x1, PT ;  /* 0x000000011600780c */ /* 0x000fe20003f05070 */
[----:B------:R-:W-:-:S03]  /*6fb0*/  IMAD.MOV.U32 R22, RZ, RZ, 0x3da8ff83 ;  /* 0x3da8ff83ff167424 */ /* 0x000fc600078e00ff */
        /* <DEDUP_REMOVED lines=16> */
[----:B------:R-:W-:-:S04]  /*70c0*/  IADD3 R12, P0, PT, R12, 0x2000, RZ ;  /* 0x000020000c0c7810 */ /* 0x000fc80007f1e0ff */
[----:B------:R-:W-:Y:S01]  /*70d0*/  DMUL R4, R4, UR20 ;  /* 0x0000001404047c28 */ /* 0x000fe20008000000 */
[----:B------:R-:W-:Y:S01]  /*70e0*/  IMAD.X R13, RZ, RZ, R13, P0 ;  /* 0x000000ffff0d7224 */ /* 0x000fe200000e060d */
[----:B------:R-:W-:-:S06]  /*70f0*/  ISETP.GE.AND P0, PT, R23, UR9, PT ;  /* 0x0000000917007c0c */ /* 0x000fcc000bf06270 */
[----:B------:R-:W-:-:S08]  /*7100*/  DFMA R4, R20, R20, -R4 ;  /* 0x000000141404722b */ /* 0x000fd00000000804 */
[----:B------:R-:W-:Y:S01]  /*7110*/  DADD R2, R2, R4 ;  /* 0x0000000002027229 */ /* 0x000fe20000000004 */
[----:B------:R-:W-:Y:S10]  /*7120*/  @!P0 BRA `(.L_x_591) ;  /* 0xfffffff400d08947 */ /* 0x000ff4000383ffff */
.L_x_574:
[----:B01----:R-:W-:Y:S05]  /*7130*/  BSYNC.RECONVERGENT B3 ;  /* 0x0000000000037941 */ /* 0x003fea0003800200 */
.L_x_537:
        /* <DEDUP_REMOVED lines=14> */
[----:B------:R-:W-:Y:S01]  /*7220*/  FSEL R5, R7, R5, P0 ;  /* 0x0000000507057208 */ /* 0x000fe20000000000 */
[----:B------:R-:W0:Y:S01]  /*7230*/  S2R R6, SR_TID.X ;  /* 0x0000000000067919 */ /* 0x000e220000002100 */
[----:B------:R-:W-:Y:S01]  /*7240*/  ISETP.GT.AND P0, PT, R0, 0x1b, PT ;  /* 0x0000001b0000780c */ /* 0x000fe20003f04270 */
[----:B------:R-:W-:Y:S04]  /*7250*/  SHFL.DOWN PT, R2, R4, 0x4, 0x1f ;  /* 0x08801f0004027f89 */ /* 0x000fe800000e0000 */
[----:B------:R-:W2:Y:S02]  /*7260*/  SHFL.DOWN PT, R3, R5, 0x4, 0x1f ;  /* 0x08801f0005037f89 */ /* 0x000ea400000e0000 */
[----:B--2---:R-:W-:Y:S01]  /*7270*/  DADD R2, R2, R4 ;  /* 0x0000000002027229 */ /* 0x004fe20000000004 */
[----:B0-----:R-:W-:-:S04]  /*7280*/  @!P1 SHF.R.U32.HI R7, RZ, 0x2, R6 ;  /* 0x00000002ff079819 */ /* 0x001fc80000011606 */
[----:B------:R-:W-:-:S05]  /*7290*/  @!P1 LOP3.LUT R7, R7, 0xf8, RZ, 0xc0, !PT ;  /* 0x000000f807079812 */ /* 0x000fca00078ec0ff */
        /* <DEDUP_REMOVED lines=8> */
[----:B------:R-:W-:Y:S01]  /*7320*/  @!P1 MOV R8, 0x400 ;  /* 0x0000040000089802 */ /* 0x000fe20000000f00 */
[----:B------:R-:W-:Y:S01]  /*7330*/  SHFL.DOWN PT, R2, R4, 0x10, 0x1f ;  /* 0x0a001f0004027f89 */ /* 0x000fe200000e0000 */
[----:B------:R-:W-:Y:S02]  /*7340*/  ISETP.NE.AND P0, PT, R6, RZ, PT ;  /* 0x000000ff0600720c */ /* 0x000fe40003f05270 */
[----:B-1----:R-:W-:Y:S01]  /*7350*/  @!P1 LEA R8, R11, R8, 0x18 ;  /* 0x000000080b089211 */ /* 0x002fe200078ec0ff */
[----:B------:R-:W0:Y:S04]  /*7360*/  SHFL.DOWN PT, R3, R5, 0x10, 0x1f ;  /* 0x0a001f0005037f89 */ /* 0x000e2800000e0000 */
        /* <DEDUP_REMOVED lines=8> */
[----:B------:R-:W1:Y:S01]  /*73f0*/  S2UR UR5, SR_CgaCtaId ;  /* 0x00000000000579c3 */ /* 0x000e620000008800 */
[----:B------:R-:W-:Y:S02]  /*7400*/  UMOV UR4, 0x400 ;  /* 0x0000040000047882 */ /* 0x000fe40000000000 */
[----:B-1----:R-:W-:-:S09]  /*7410*/  ULEA UR4, UR5, UR4, 0x18 ;  /* 0x0000000405047291 */ /* 0x002fd2000f8ec0ff */
[----:B0-----:R-:W0:Y:S04]  /*7420*/  LDS.64 R2, [UR4+0x18] ;  /* 0x00001804ff027984 */ /* 0x001e280008000a00 */
        /* <DEDUP_REMOVED lines=21> */
[----:B------:R-:W-:-:S11]  /*7580*/  DADD R14, R2, R14 ;  /* 0x00000000020e7229 */ /* 0x000fd6000000000e */
.L_x_502:
[----:B------:R-:W-:Y:S05]  /*7590*/  BSYNC.RECONVERGENT B0 ;  /* 0x0000000000007941 */ /* 0x000fea0003800200 */
.L_x_474:
[----:B------:R-:W-:Y:S05]  /*75a0*/  @P0 EXIT ;  /* 0x000000000000094d */ /* 0x000fea0003800000 */
[----:B------:R-:W3:Y:S01]  /*75b0*/  S2R R5, SR_CTAID.X ;  /* 0x0000000000057919 */ /* 0x000ee20000002500 */
[----:B0-2---:R-:W3:Y:S02]  /*75c0*/  LDC.64 R2, c[0x0][0x388] ;  /* 0x0000e200ff027b82 */ /* 0x005ee40000000a00 */
[----:B---3--:R-:W-:-:S05]  /*75d0*/  IMAD.WIDE.U32 R2, R5, 0x8, R2 ;  /* 0x0000000805027825 */ /* 0x008fca00078e0002 */
[----:B------:R-:W-:Y:S01]  /*75e0*/  STG.E.64 desc[UR18][R2.64], R14 ;  /* 0x0000000e02007986 */ /* 0x000fe2000c101b12 */
[----:B------:R-:W-:Y:S05]  /*75f0*/  EXIT ;  /* 0x000000000000794d */ /* 0x000fea0003800000 */
        .type           $_ZN3cub18CUB_300001_SM_10006detail6reduce18DeviceReduceKernelINS2_10policy_hubIdyN4cuda3std3__44plusIdEEE10Policy1000EN6thrust24THRUST_300001_SM_1000_NS6detail15normal_iteratorINSD_10device_ptrIdEEEEyS9_dN9Rastrigin17evaluate_functionEEEvT0_PT3_T1_NS0_13GridEvenShareISO_EET2_T4_$__internal_trig_reduction_slowpathd,@function
        .size           $_ZN3cub18CUB_300001_SM_10006detail6reduce18DeviceReduceKernelINS2_10policy_hubIdyN4cuda3std3__44plusIdEEE10Policy1000EN6thrust24THRUST_300001_SM_1000_NS6detail15normal_iteratorINSD_10device_ptrIdEEEEyS9_dN9Rastrigin17evaluate_functionEEEvT0_PT3_T1_NS0_13GridEvenShareISO_EET2_T4_$__internal_trig_reduction_slowpathd,(.L_x_1360 - $_ZN3cub18CUB_300001_SM_10006detail6reduce18DeviceReduceKernelINS2_10policy_hubIdyN4cuda3std3__44plusIdEEE10Policy1000EN6thrust24THRUST_300001_SM_1000_NS6detail15normal_iteratorINSD_10device_ptrIdEEEEyS9_dN9Rastrigin17evaluate_functionEEEvT0_PT3_T1_NS0_13GridEvenShareISO_EET2_T4_$__internal_trig_reduction_slowpathd)
$_ZN3cub18CUB_300001_SM_10006detail6reduce18DeviceReduceKernelINS2_10policy_hubIdyN4cuda3std3__44plusIdEEE10Policy1000EN6thrust24THRUST_300001_SM_1000_NS6detail15normal_iteratorINSD_10device_ptrIdEEEEyS9_dN9Rastrigin17evaluate_functionEEEvT0_PT3_T1_NS0_13GridEvenShareISO_EET2_T4_$__internal_trig_reduction_slowpathd:
[----:B------:R-:W-:Y:S01]  /*7600*/  SHF.R.U32.HI R24, RZ, 0x14, R0 ;  /* 0x00000014ff187819 */ /* 0x000fe20000011600 */
[----:B------:R-:W-:-:S03]  /*7610*/  IMAD.MOV.U32 R7, RZ, RZ, RZ ;  /* 0x000000ffff077224 */ /* 0x000fc600078e00ff */
[----:B------:R-:W-:-:S04]  /*7620*/  LOP3.LUT R5, R24, 0x7ff, RZ, 0xc0, !PT ;  /* 0x000007ff18057812 */ /* 0x000fc800078ec0ff */
[----:B------:R-:W-:-:S13]  /*7630*/  ISETP.NE.AND P0, PT, R5, 0x7ff, PT ;  /* 0x000007ff0500780c */ /* 0x000fda0003f05270 */
[----:B------:R-:W-:Y:S05]  /*7640*/  @!P0 BRA `(.L_x_592) ;  /* 0x0000000800488947 */ /* 0x000fea0003800000 */
[----:B------:R-:W-:Y:S01]  /*7650*/  VIADD R7, R5, 0xfffffc00 ;  /* 0xfffffc0005077836 */ /* 0x000fe20000000000 */
[----:B------:R-:W-:Y:S01]  /*7660*/  BSSY.RECONVERGENT B1, `(.L_x_593) ;  /* 0x000002f000017945 */ /* 0x000fe20003800200 */
[----:B------:R-:W-:-:S03]  /*7670*/  CS2R R18, SRZ ;  /* 0x0000000000127805 */ /* 0x000fc6000001ff00 */
[----:B------:R-:W-:Y:S02]  /*7680*/  SHF.R.U32.HI R5, RZ, 0x6, R7 ;  /* 0x00000006ff057819 */ /* 0x000fe40000011607 */
[----:B------:R-:W-:Y:S02]  /*7690*/  ISETP.GE.U32.AND P0, PT, R7, 0x80, PT ;  /* 0x000000800700780c */ /* 0x000fe40003f06070 */
[C---:B------:R-:W-:Y:S02]  /*76a0*/  IADD3 R22, PT, PT, -R5.reuse, 0x13, RZ ;  /* 0x0000001305167810 */ /* 0x040fe40007ffe1ff */
[----:B------:R-:W-:Y:S02]  /*76b0*/  IADD3 R7, PT, PT, -R5, 0xf, RZ ;  /* 0x0000000f05077810 */ /* 0x000fe40007ffe1ff */
[----:B------:R-:W-:-:S04]  /*76c0*/  SEL R22, R22, 0x12, P0 ;  /* 0x0000001216167807 */ /* 0x000fc80000000000 */
[----:B------:R-:W-:-:S13]  /*76d0*/  ISETP.GE.AND P0, PT, R7, R22, PT ;  /* 0x000000160700720c */ /* 0x000fda0003f06270 */
[----:B------:R-:W-:Y:S05]  /*76e0*/  @P0 BRA `(.L_x_594) ;  /* 0x0000000000980947 */ /* 0x000fea0003800000 */
[----:B------:R-:W0:Y:S01]  /*76f0*/  LDC.64 R34, c[0x0][0x358] ;  /* 0x0000d600ff227b82 */ /* 0x000e220000000a00 */
[C---:B------:R-:W-:Y:S01]  /*7700*/  SHF.L.U64.HI R10, R6.reuse, 0xb, R0 ;  /* 0x0000000b060a7819 */ /* 0x040fe20000010200 */
[----:B------:R-:W-:Y:S01]  /*7710*/  BSSY.RECONVERGENT B2, `(.L_x_595) ;  /* 0x0000022000027945 */ /* 0x000fe20003800200 */
[----:B------:R-:W-:Y:S01]  /*7720*/  IMAD.SHL.U32 R6, R6, 0x800, RZ ;  /* 0x0000080006067824 */ /* 0x000fe200078e00ff */
[----:B------:R-:W-:Y:S01]  /*7730*/  IADD3 R8, PT, PT, RZ, -R5, -R22 ;  /* 0x80000005ff087210 */ /* 0x000fe20007ffe816 */
[----:B------:R-:W-:Y:S01]  /*7740*/  IMAD.MOV.U32 R9, RZ, RZ, RZ ;  /* 0x000000ffff097224 */ /* 0x000fe200078e00ff */
[----:B------:R-:W-:Y:S02]  /*7750*/  LOP3.LUT R10, R10, 0x80000000, RZ, 0xfc, !PT ;  /* 0x800000000a0a7812 */ /* 0x000fe400078efcff */
[----:B------:R-:W-:-:S07]  /*7760*/  CS2R R18, SRZ ;  /* 0x0000000000127805 */ /* 0x000fce000001ff00 */
.L_x_596:
[----:B------:R-:W1:Y:S01]  /*7770*/  LDC.64 R16, c[0x4][0x158] ;  /* 0x01005600ff107b82 */ /* 0x000e620000000a00 */
[----:B0-----:R-:W-:Y:S02]  /*7780*/  R2UR UR26, R34 ;  /* 0x00000000221a72ca */ /* 0x001fe400000e0000 */
[----:B------:R-:W-:Y:S01]  /*7790*/  R2UR UR27, R35 ;  /* 0x00000000231b72ca */ /* 0x000fe200000e0000 */
[----:B-1----:R-:W-:-:S12]  /*77a0*/  IMAD.WIDE R16, R7, 0x8, R16 ;  /* 0x0000000807107825 */ /* 0x002fd800078e0210 */
[----:B------:R-:W2:Y:S01]  /*77b0*/  LDG.E.64.CONSTANT R16, desc[UR26][R16.64] ;  /* 0x0000001a10107981 */ /* 0x000ea2000c1e9b00 */
[----:B------:R-:W-:Y:S02]  /*77c0*/  VIADD R8, R8, 0x1 ;  /* 0x0000000108087836 */ /* 0x000fe40000000000 */
[----:B------:R-:W-:Y:S02]  /*77d0*/  VIADD R7, R7, 0x1 ;  /* 0x0000000107077836 */ /* 0x000fe40000000000 */
[----:B--2---:R-:W-:-:S04]  /*77e0*/  IMAD.WIDE.U32 R18, P2, R16, R6, R18 ;  /* 0x0000000610127225 */ /* 0x004fc80007840012 */
[----:B------:R-:W-:-:S05]  /*77f0*/  IMAD R11, R16, R10, RZ ;  /* 0x0000000a100b7224 */ /* 0x000fca00078e02ff */
[----:B------:R-:W-:Y:S01]  /*7800*/  IADD3 R19, P0, PT, R11, R19, RZ ;  /* 0x000000130b137210 */ /* 0x000fe20007f1e0ff */
[----:B------:R-:W-:-:S05]  /*7810*/  IMAD R11, R17, R6, RZ ;  /* 0x00000006110b7224 */ /* 0x000fca00078e02ff */
[----:B------:R-:W-:Y:S01]  /*7820*/  IADD3 R19, P1, PT, R11, R19, RZ ;  /* 0x000000130b137210 */ /* 0x000fe20007f3e0ff */
[C---:B------:R-:W-:Y:S02]  /*7830*/  IMAD R11, R9.reuse, 0x8, R1 ;  /* 0x00000008090b7824 */ /* 0x040fe400078e0201 */
[----:B------:R-:W-:-:S03]  /*7840*/  VIADD R9, R9, 0x1 ;  /* 0x0000000109097836 */ /* 0x000fc60000000000 */
[----:B------:R0:W-:Y:S02]  /*7850*/  STL.64 [R11], R18 ;  /* 0x000000120b007387 */ /* 0x0001e40000100a00 */
[----:B0-----:R-:W-:-:S04]  /*7860*/  IMAD.HI.U32 R11, R16, R10, RZ ;  /* 0x0000000a100b7227 */ /* 0x001fc800078e00ff */
[----:B------:R-:W-:Y:S02]  /*7870*/  IMAD.X R11, RZ, RZ, R11, P2 ;  /* 0x000000ffff0b7224 */ /* 0x000fe400010e060b */
[----:B------:R-:W-:-:S05]  /*7880*/  IMAD.HI.U32 R16, R17, R6, RZ ;  /* 0x0000000611107227 */ /* 0x000fca00078e00ff */
[----:B------:R-:W-:Y:S01]  /*7890*/  IADD3.X R11, P0, PT, R16, R11, RZ, P0, !PT ;  /* 0x0000000b100b7210 */ /* 0x000fe2000071e4ff */
[CC--:B------:R-:W-:Y:S02]  /*78a0*/  IMAD R16, R17.reuse, R10.reuse, RZ ;  /* 0x0000000a11107224 */ /* 0x0c0fe400078e02ff */
[----:B------:R-:W-:-:S03]  /*78b0*/  IMAD.HI.U32 R17, R17, R10, RZ ;  /* 0x0000000a11117227 */ /* 0x000fc600078e00ff */
[----:B------:R-:W-:Y:S01]  /*78c0*/  IADD3.X R11, P1, PT, R16, R11, RZ, P1, !PT ;  /* 0x0000000b100b7210 */ /* 0x000fe20000f3e4ff */
[----:B------:R-:W-:Y:S01]  /*78d0*/  IMAD.X R17, RZ, RZ, R17, P0 ;  /* 0x000000ffff117224 */ /* 0x000fe200000e0611 */
[----:B------:R-:W-:-:S03]  /*78e0*/  ISETP.NE.AND P0, PT, R8, -0xf, PT ;  /* 0xfffffff10800780c */ /* 0x000fc60003f05270 */
[----:B------:R-:W-:Y:S02]  /*78f0*/  IMAD.X R17, RZ, RZ, R17, P1 ;  /* 0x000000ffff117224 */ /* 0x000fe400008e0611 */
[----:B------:R-:W-:Y:S02]  /*7900*/  IMAD.MOV.U32 R18, RZ, RZ, R11 ;  /* 0x000000ffff127224 */ /* 0x000fe400078e000b */
[----:B------:R-:W-:-:S06]  /*7910*/  IMAD.MOV.U32 R19, RZ, RZ, R17 ;  /* 0x000000ffff137224 */ /* 0x000fcc00078e0011 */
[----:B------:R-:W-:Y:S05]  /*7920*/  @P0 BRA `(.L_x_596) ;  /* 0xfffffffc00900947 */ /* 0x000fea000383ffff */
[----:B------:R-:W-:Y:S05]  /*7930*/  BSYNC.RECONVERGENT B2 ;  /* 0x0000000000027941 */ /* 0x000fea0003800200 */
.L_x_595:
[----:B------:R-:W-:-:S07]  /*7940*/  IMAD.MOV.U32 R7, RZ, RZ, R22 ;  /* 0x000000ffff077224 */ /* 0x000fce00078e0016 */
.L_x_594:
[----:B------:R-:W-:Y:S05]  /*7950*/  BSYNC.RECONVERGENT B1 ;  /* 0x0000000000017941 */ /* 0x000fea0003800200 */
.L_x_593:
[----:B------:R-:W-:Y:S01]  /*7960*/  LOP3.LUT P0, R16, R24, 0x3f, RZ, 0xc0, !PT ;  /* 0x0000003f18107812 */ /* 0x000fe2000780c0ff */
[----:B------:R-:W-:-:S04]  /*7970*/  IMAD.IADD R5, R5, 0x1, R7 ;  /* 0x0000000105057824 */ /* 0x000fc800078e0207 */
[----:B------:R-:W-:-:S05]  /*7980*/  IMAD.U32 R5, R5, 0x8, R1 ;  /* 0x0000000805057824 */ /* 0x000fca00078e0001 */
[----:B------:R0:W-:Y:S04]  /*7990*/  STL.64 [R5+-0x78], R18 ;  /* 0xffff881205007387 */ /* 0x0001e80000100a00 */
[----:B------:R-:W2:Y:S04]  /*79a0*/  @P0 LDL.64 R10, [R1+0x8] ;  /* 0x00000800010a0983 */ /* 0x000ea80000100a00 */
[----:B------:R-:W3:Y:S04]  /*79b0*/  LDL.64 R8, [R1+0x10] ;  /* 0x0000100001087983 */ /* 0x000ee80000100a00 */
[----:B------:R-:W4:Y:S01]  /*79c0*/  LDL.64 R6, [R1+0x18] ;  /* 0x0000180001067983 */ /* 0x000f220000100a00 */
[----:B0-----:R-:W-:Y:S01]  /*79d0*/  @P0 LOP3.LUT R19, R16, 0x3f, RZ, 0x3c, !PT ;  /* 0x0000003f10130812 */ /* 0x001fe200078e3cff */
[----:B------:R-:W-:Y:S01]  /*79e0*/  BSSY.RECONVERGENT B1, `(.L_x_597) ;  /* 0x0000034000017945 */ /* 0x000fe20003800200 */
[----:B--2---:R-:W-:-:S02]  /*79f0*/  @P0 SHF.R.U64 R18, R10, 0x1, R11 ;  /* 0x000000010a120819 */ /* 0x004fc4000000120b */
[----:B------:R-:W-:Y:S02]  /*7a00*/  @P0 SHF.R.U32.HI R22, RZ, 0x1, R11 ;  /* 0x00000001ff160819 */ /* 0x000fe4000001160b */
[-C--:B---3--:R-:W-:Y:S02]  /*7a10*/  @P0 SHF.L.U32 R10, R8, R16.reuse, RZ ;  /* 0x00000010080a0219 */ /* 0x088fe400000006ff */
[----:B------:R-:W-:Y:S02]  /*7a20*/  @P0 SHF.R.U64 R18, R18, R19, R22 ;  /* 0x0000001312120219 */ /* 0x000fe40000001216 */
[--C-:B------:R-:W-:Y:S02]  /*7a30*/  @P0 SHF.R.U32.HI R5, RZ, 0x1, R9.reuse ;  /* 0x00000001ff050819 */ /* 0x100fe40000011609 */
[C-C-:B------:R-:W-:Y:S02]  /*7a40*/  @P0 SHF.R.U64 R11, R8.reuse, 0x1, R9.reuse ;  /* 0x00000001080b0819 */ /* 0x140fe40000001209 */
[----:B------:R-:W-:-:S02]  /*7a50*/  @P0 SHF.L.U64.HI R17, R8, R16, R9 ;  /* 0x0000001008110219 */ /* 0x000fc40000010209 */
[----:B------:R-:W-:Y:S02]  /*7a60*/  @P0 LOP3.LUT R8, R10, R18, RZ, 0xfc, !PT ;  /* 0x000000120a080212 */ /* 0x000fe400078efcff */
[-C--:B------:R-:W-:Y:S02]  /*7a70*/  @P0 SHF.R.U32.HI R18, RZ, R19.reuse, R22 ;  /* 0x00000013ff120219 */ /* 0x080fe40000011616 */
[C---:B----4-:R-:W-:Y:S02]  /*7a80*/  @P0 SHF.L.U32 R10, R6.reuse, R16, RZ ;  /* 0x00000010060a0219 */ /* 0x050fe400000006ff */
[----:B------:R-:W-:Y:S02]  /*7a90*/  @P0 SHF.R.U64 R11, R11, R19, R5 ;  /* 0x000000130b0b0219 */ /* 0x000fe40000001205 */
[----:B------:R-:W-:Y:S02]  /*7aa0*/  @P0 LOP3.LUT R9, R17, R18, RZ, 0xfc, !PT ;  /* 0x0000001211090212 */ /* 0x000fe400078efcff */
[----:B------:R-:W-:-:S02]  /*7ab0*/  @P0 SHF.L.U64.HI R16, R6, R16, R7 ;  /* 0x0000001006100219 */ /* 0x000fc40000010207 */
[----:B------:R-:W-:Y:S01]  /*7ac0*/  @P0 LOP3.LUT R6, R10, R11, RZ, 0xfc, !PT ;  /* 0x0000000b0a060212 */ /* 0x000fe200078efcff */
[C---:B------:R-:W-:Y:S01]  /*7ad0*/  IMAD.SHL.U32 R10, R8.reuse, 0x4, RZ ;  /* 0x00000004080a7824 */ /* 0x040fe200078e00ff */
[----:B------:R-:W-:Y:S02]  /*7ae0*/  @P0 SHF.R.U32.HI R5, RZ, R19, R5 ;  /* 0x00000013ff050219 */ /* 0x000fe40000011605 */
[----:B------:R-:W-:Y:S02]  /*7af0*/  SHF.L.U64.HI R8, R8, 0x2, R9 ;  /* 0x0000000208087819 */ /* 0x000fe40000010209 */
[----:B------:R-:W-:Y:S02]  /*7b00*/  SHF.L.W.U32.HI R17, R9, 0x2, R6 ;  /* 0x0000000209117819 */ /* 0x000fe40000010e06 */
[----:B------:R-:W-:Y:S02]  /*7b10*/  @P0 LOP3.LUT R7, R16, R5, RZ, 0xfc, !PT ;  /* 0x0000000510070212 */ /* 0x000fe400078efcff */
[----:B------:R-:W-:-:S02]  /*7b20*/  IADD3 RZ, P0, PT, RZ, -R10, RZ ;  /* 0x8000000affff7210 */ /* 0x000fc40007f1e0ff */
[----:B------:R-:W-:Y:S02]  /*7b30*/  LOP3.LUT R9, RZ, R8, RZ, 0x33, !PT ;  /* 0x00000008ff097212 */ /* 0x000fe400078e33ff */
[----:B------:R-:W-:Y:S02]  /*7b40*/  SHF.L.W.U32.HI R16, R6, 0x2, R7 ;  /* 0x0000000206107819 */ /* 0x000fe40000010e07 */
[----:B------:R-:W-:Y:S02]  /*7b50*/  LOP3.LUT R6, RZ, R17, RZ, 0x33, !PT ;  /* 0x00000011ff067212 */ /* 0x000fe400078e33ff */
[----:B------:R-:W-:Y:S02]  /*7b60*/  IADD3.X R9, P0, PT, RZ, R9, RZ, P0, !PT ;  /* 0x00000009ff097210 */ /* 0x000fe4000071e4ff */
[----:B------:R-:W-:Y:S02]  /*7b70*/  LOP3.LUT R5, RZ, R16, RZ, 0x33, !PT ;  /* 0x00000010ff057212 */ /* 0x000fe400078e33ff */
[----:B------:R-:W-:-:S02]  /*7b80*/  IADD3.X R6, P1, PT, RZ, R6, RZ, P0, !PT ;  /* 0x00000006ff067210 */ /* 0x000fc4000073e4ff */
[----:B------:R-:W-:-:S03]  /*7b90*/  ISETP.GT.U32.AND P2, PT, R17, -0x1, PT ;  /* 0xffffffff1100780c */ /* 0x000fc60003f44070 */
[----:B------:R-:W-:Y:S01]  /*7ba0*/  IMAD.X R5, RZ, RZ, R5, P1 ;  /* 0x000000ffff057224 */ /* 0x000fe200008e0605 */
[----:B------:R-:W-:-:S04]  /*7bb0*/  ISETP.GT.AND.EX P0, PT, R16, -0x1, PT, P2 ;  /* 0xffffffff1000780c */ /* 0x000fc80003f04320 */
[----:B------:R-:W-:Y:S02]  /*7bc0*/  SEL R5, R16, R5, P0 ;  /* 0x0000000510057207 */ /* 0x000fe40000000000 */
[----:B------:R-:W-:Y:S02]  /*7bd0*/  SEL R17, R17, R6, P0 ;  /* 0x0000000611117207 */ /* 0x000fe40000000000 */
[----:B------:R-:W-:Y:S02]  /*7be0*/  ISETP.NE.U32.AND P1, PT, R5, RZ, PT ;  /* 0x000000ff0500720c */ /* 0x000fe40003f25070 */
[----:B------:R-:W-:Y:S02]  /*7bf0*/  SEL R9, R8, R9, P0 ;  /* 0x0000000908097207 */ /* 0x000fe40000000000 */
[----:B------:R-:W-:Y:S01]  /*7c00*/  SEL R6, R17, R5, !P1 ;  /* 0x0000000511067207 */ /* 0x000fe20004800000 */
[----:B------:R-:W-:-:S05]  /*7c10*/  @!P0 IMAD.MOV R10, RZ, RZ, -R10 ;  /* 0x000000ffff0a8224 */ /* 0x000fca00078e0a0a */
[----:B------:R-:W0:Y:S02]  /*7c20*/  FLO.U32 R6, R6 ;  /* 0x0000000600067300 */ /* 0x000e2400000e0000 */
[C---:B0-----:R-:W-:Y:S02]  /*7c30*/  IADD3 R11, PT, PT, -R6.reuse, 0x1f, RZ ;  /* 0x0000001f060b7810 */ /* 0x041fe40007ffe1ff */
[----:B------:R-:W-:-:S03]  /*7c40*/  IADD3 R6, PT, PT, -R6, 0x3f, RZ ;  /* 0x0000003f06067810 */ /* 0x000fc60007ffe1ff */
[----:B------:R-:W-:-:S05]  /*7c50*/  @P1 IMAD.MOV R6, RZ, RZ, R11 ;  /* 0x000000ffff061224 */ /* 0x000fca00078e020b */
[----:B------:R-:W-:-:S13]  /*7c60*/  ISETP.NE.AND P1, PT, R6, RZ, PT ;  /* 0x000000ff0600720c */ /* 0x000fda0003f25270 */
[----:B------:R-:W-:Y:S05]  /*7c70*/  @!P1 BRA `(.L_x_598) ;  /* 0x0000000000289947 */ /* 0x000fea0003800000 */
[----:B------:R-:W-:Y:S02]  /*7c80*/  LOP3.LUT R8, R6, 0x3f, RZ, 0xc0, !PT ;  /* 0x0000003f06087812 */ /* 0x000fe400078ec0ff */
[----:B------:R-:W-:Y:S02]  /*7c90*/  SHF.R.U64 R10, R10, 0x1, R9 ;  /* 0x000000010a0a7819 */ /* 0x000fe40000001209 */
[CC--:B------:R-:W-:Y:S02]  /*7ca0*/  SHF.L.U64.HI R5, R17.reuse, R8.reuse, R5 ;  /* 0x0000000811057219 */ /* 0x0c0fe40000010205 */
[----:B------:R-:W-:Y:S02]  /*7cb0*/  SHF.L.U32 R17, R17, R8, RZ ;  /* 0x0000000811117219 */ /* 0x000fe400000006ff */
[----:B------:R-:W-:Y:S02]  /*7cc0*/  SHF.R.U32.HI R9, RZ, 0x1, R9 ;  /* 0x00000001ff097819 */ /* 0x000fe40000011609 */
[----:B------:R-:W-:-:S04]  /*7cd0*/  LOP3.LUT R8, R6, 0x3f, RZ, 0xc, !PT ;  /* 0x0000003f06087812 */ /* 0x000fc800078e0cff */
[-CC-:B------:R-:W-:Y:S02]  /*7ce0*/  SHF.R.U64 R10, R10, R8.reuse, R9.reuse ;  /* 0x000000080a0a7219 */ /* 0x180fe40000001209 */
[----:B------:R-:W-:Y:S02]  /*7cf0*/  SHF.R.U32.HI R8, RZ, R8, R9 ;  /* 0x00000008ff087219 */ /* 0x000fe40000011609 */
[----:B------:R-:W-:Y:S02]  /*7d00*/  LOP3.LUT R17, R17, R10, RZ, 0xfc, !PT ;  /* 0x0000000a11117212 */ /* 0x000fe400078efcff */
[----:B------:R-:W-:-:S07]  /*7d10*/  LOP3.LUT R5, R5, R8, RZ, 0xfc, !PT ;  /* 0x0000000805057212 */ /* 0x000fce00078efcff */
.L_x_598:
[----:B------:R-:W-:Y:S05]  /*7d20*/  BSYNC.RECONVERGENT B1 ;  /* 0x0000000000017941 */ /* 0x000fea0003800200 */
.L_x_597:
[----:B------:R-:W-:Y:S01]  /*7d30*/  IMAD.WIDE.U32 R8, R17, 0x2168c235, RZ ;  /* 0x2168c23511087825 */ /* 0x000fe200078e00ff */
[----:B------:R-:W-:-:S03]  /*7d40*/  SHF.R.U32.HI R7, RZ, 0x1e, R7 ;  /* 0x0000001eff077819 */ /* 0x000fc60000011607 */
[----:B------:R-:W-:Y:S01]  /*7d50*/  IMAD.MOV.U32 R10, RZ, RZ, R9 ;  /* 0x000000ffff0a7224 */ /* 0x000fe200078e0009 */
[----:B------:R-:W-:Y:S01]  /*7d60*/  IADD3 RZ, P1, PT, R8, R8, RZ ;  /* 0x0000000808ff7210 */ /* 0x000fe20007f3e0ff */
[----:B------:R-:W-:Y:S01]  /*7d70*/  IMAD.MOV.U32 R11, RZ, RZ, RZ ;  /* 0x000000ffff0b7224 */ /* 0x000fe200078e00ff */
[----:B------:R-:W-:Y:S01]  /*7d80*/  LEA.HI R7, R16, R7, RZ, 0x1 ;  /* 0x0000000710077211 */ /* 0x000fe200078f08ff */
[----:B------:R-:W-:-:S04]  /*7d90*/  IMAD.HI.U32 R9, R5, -0x36f0255e, RZ ;  /* 0xc90fdaa205097827 */ /* 0x000fc800078e00ff */
[----:B------:R-:W-:-:S04]  /*7da0*/  IMAD.WIDE.U32 R10, R17, -0x36f0255e, R10 ;  /* 0xc90fdaa2110a7825 */ /* 0x000fc800078e000a */
[----:B------:R-:W-:-:S04]  /*7db0*/  IMAD.WIDE.U32 R10, P2, R5, 0x2168c235, R10 ;  /* 0x2168c235050a7825 */ /* 0x000fc8000784000a */
[----:B------:R-:W-:Y:S01]  /*7dc0*/  IMAD R5, R5, -0x36f0255e, RZ ;  /* 0xc90fdaa205057824 */ /* 0x000fe200078e02ff */
[----:B------:R-:W-:Y:S01]  /*7dd0*/  IADD3.X RZ, P1, PT, R10, R10, RZ, P1, !PT ;  /* 0x0000000a0aff7210 */ /* 0x000fe20000f3e4ff */
[----:B------:R-:W-:-:S03]  /*7de0*/  IMAD.X R9, RZ, RZ, R9, P2 ;  /* 0x000000ffff097224 */ /* 0x000fc600010e0609 */
[----:B------:R-:W-:-:S04]  /*7df0*/  IADD3 R5, P2, PT, R5, R11, RZ ;  /* 0x0000000b05057210 */ /* 0x000fc80007f5e0ff */
[C---:B------:R-:W-:Y:S01]  /*7e00*/  ISETP.GT.U32.AND P3, PT, R5.reuse, RZ, PT ;  /* 0x000000ff0500720c */ /* 0x040fe20003f64070 */
[----:B------:R-:W-:Y:S01]  /*7e10*/  IMAD.X R9, RZ, RZ, R9, P2 ;  /* 0x000000ffff097224 */ /* 0x000fe200010e0609 */
[----:B------:R-:W-:-:S04]  /*7e20*/  IADD3.X R10, P2, PT, R5, R5, RZ, P1, !PT ;  /* 0x00000005050a7210 */ /* 0x000fc80000f5e4ff */
[C---:B------:R-:W-:Y:S01]  /*7e30*/  ISETP.GT.AND.EX P1, PT, R9.reuse, RZ, PT, P3 ;  /* 0x000000ff0900720c */ /* 0x040fe20003f24330 */
[----:B------:R-:W-:-:S03]  /*7e40*/  IMAD.X R8, R9, 0x1, R9, P2 ;  /* 0x0000000109087824 */ /* 0x000fc600010e0609 */
[----:B------:R-:W-:Y:S02]  /*7e50*/  SEL R10, R10, R5, P1 ;  /* 0x000000050a0a7207 */ /* 0x000fe40000800000 */
[----:B------:R-:W-:Y:S02]  /*7e60*/  SEL R5, R8, R9, P1 ;  /* 0x0000000908057207 */ /* 0x000fe40000800000 */
[----:B------:R-:W-:Y:S02]  /*7e70*/  IADD3 R10, P2, PT, R10, 0x1, RZ ;  /* 0x000000010a0a7810 */ /* 0x000fe40007f5e0ff */
[----:B------:R-:W-:Y:S02]  /*7e80*/  SEL R9, RZ, 0xffffffff, !P1 ;  /* 0xffffffffff097807 */ /* 0x000fe40004800000 */
[----:B------:R-:W-:Y:S01]  /*7e90*/  LOP3.LUT P1, R0, R0, 0x80000000, RZ, 0xc0, !PT ;  /* 0x8000000000007812 */ /* 0x000fe2000782c0ff */
[----:B------:R-:W-:Y:S02]  /*7ea0*/  IMAD.X R5, RZ, RZ, R5, P2 ;  /* 0x000000ffff057224 */ /* 0x000fe400010e0605 */
[----:B------:R-:W-:Y:S01]  /*7eb0*/  IMAD.IADD R9, R9, 0x1, -R6 ;  /* 0x0000000109097824 */ /* 0x000fe200078e0a06 */
[----:B------:R-:W-:-:S02]  /*7ec0*/  @!P0 LOP3.LUT R0, R0, 0x80000000, RZ, 0x3c, !PT ;  /* 0x8000000000008812 */ /* 0x000fc400078e3cff */
[----:B------:R-:W-:Y:S01]  /*7ed0*/  SHF.R.U64 R8, R10, 0xa, R5 ;  /* 0x0000000a0a087819 */ /* 0x000fe20000001205 */
[----:B------:R-:W-:-:S03]  /*7ee0*/  IMAD.SHL.U32 R9, R9, 0x100000, RZ ;  /* 0x0010000009097824 */ /* 0x000fc600078e00ff */
[----:B------:R-:W-:-:S03]  /*7ef0*/  IADD3 R8, P2, PT, R8, 0x1, RZ ;  /* 0x0000000108087810 */ /* 0x000fc60007f5e0ff */
[----:B------:R-:W-:Y:S01]  /*7f00*/  @P1 IMAD.MOV R7, RZ, RZ, -R7 ;  /* 0x000000ffff071224 */ /* 0x000fe200078e0a07 */
[----:B------:R-:W-:-:S04]  /*7f10*/  LEA.HI.X R5, R5, RZ, RZ, 0x16, P2 ;  /* 0x000000ff05057211 */ /* 0x000fc800010fb4ff */
[--C-:B------:R-:W-:Y:S02]  /*7f20*/  SHF.R.U64 R8, R8, 0x1, R5.reuse ;  /* 0x0000000108087819 */ /* 0x100fe40000001205 */
[----:B------:R-:W-:Y:S02]  /*7f30*/  SHF.R.U32.HI R5, RZ, 0x1, R5 ;  /* 0x00000001ff057819 */ /* 0x000fe40000011605 */
[----:B------:R-:W-:-:S04]  /*7f40*/  IADD3 R6, P2, P3, RZ, RZ, R8 ;  /* 0x000000ffff067210 */ /* 0x000fc80007b5e008 */
[----:B------:R-:W-:-:S04]  /*7f50*/  IADD3.X R5, PT, PT, R9, 0x3fe00000, R5, P2, P3 ;  /* 0x3fe0000009057810 */ /* 0x000fc800017e6405 */
[----:B------:R-:W-:-:S07]  /*7f60*/  LOP3.LUT R0, R5, R0, RZ, 0xfc, !PT ;  /* 0x0000000005007212 */ /* 0x000fce00078efcff */
.L_x_592:
[----:B------:R-:W-:Y:S02]  /*7f70*/  IMAD.MOV.U32 R5, RZ, RZ, 0x0 ;  /* 0x00000000ff057424 */ /* 0x000fe400078e00ff */
[----:B------:R-:W-:Y:S02]  /*7f80*/  IMAD.MOV.U32 R8, RZ, RZ, R6 ;  /* 0x000000ffff087224 */ /* 0x000fe400078e0006 */
[----:B------:R-:W-:Y:S01]  /*7f90*/  IMAD.MOV.U32 R9, RZ, RZ, R0 ;  /* 0x000000ffff097224 */ /* 0x000fe200078e0000 */
[----:B------:R-:W-:Y:S06]  /*7fa0*/  RET.REL.NODEC R4 `(_ZN3cub18CUB_300001_SM_10006detail6reduce18DeviceReduceKernelINS2_10policy_hubIdyN4cuda3std3__44plusIdEEE10Policy1000EN6thrust24THRUST_300001_SM_1000_NS6detail15normal_iteratorINSD_10device_ptrIdEEEEyS9_dN9Rastrigin17evaluate_functionEEEvT0_PT3_T1_NS0_13GridEvenShareISO_EET2_T4_) ;  /* 0xffffff8004147950 */ /* 0x000fec0003c3ffff */
.L_x_599:
        /* <DEDUP_REMOVED lines=13> */
.L_x_1360:


//--------------------- .text._ZN3cub18CUB_300001_SM_10006detail6reduce28DeviceReduceSingleTileKernelINS2_10policy_hubIdyN4cuda3std3__44plusIdEEE10Policy1000EN6thrust24THRUST_300001_SM_1000_NS6detail15normal_iteratorINSD_10device_ptrIdEEEEPdyS9_ddN9Rastrigin17evaluate_functionEEEvT0_T1_T2_T3_T4_T6_ --------------------------
	.section	.text._ZN3cub18CUB_300001_SM_10006detail6reduce28DeviceReduceSingleTileKernelINS2_10policy_hubIdyN4cuda3std3__44plusIdEEE10Policy1000EN6thrust24THRUST_300001_SM_1000_NS6detail15normal_iteratorINSD_10device_ptrIdEEEEPdyS9_ddN9Rastrigin17evaluate_functionEEEvT0_T1_T2_T3_T4_T6_,"ax",@progbits
	.align	128
        .global         _ZN3cub18CUB_300001_SM_10006detail6reduce28DeviceReduceSingleTileKernelINS2_10policy_hubIdyN4cuda3std3__44plusIdEEE10Policy1000EN6thrust24THRUST_300001_SM_1000_NS6detail15normal_iteratorINSD_10device_ptrIdEEEEPdyS9_ddN9Rastrigin17evaluate_functionEEEvT0_T1_T2_T3_T4_T6_
        .type           _ZN3cub18CUB_300001_SM_10006detail6reduce28DeviceReduceSingleTileKernelINS2_10policy_hubIdyN4cuda3std3__44plusIdEEE10Policy1000EN6thrust24THRUST_300001_SM_1000_NS6detail15normal_iteratorINSD_10device_ptrIdEEEEPdyS9_ddN9Rastrigin17evaluate_functionEEEvT0_T1_T2_T3_T4_T6_,@function
        .size           _ZN3cub18CUB_300001_SM_10006detail6reduce28DeviceReduceSingleTileKernelINS2_10policy_hubIdyN4cuda3std3__44plusIdEEE10Policy1000EN6thrust24THRUST_300001_SM_1000_NS6detail15normal_iteratorINSD_10device_ptrIdEEEEPdyS9_ddN9Rastrigin17evaluate_functionEEEvT0_T1_T2_T3_T4_T6_,(.L_x_1361 - _ZN3cub18CUB_300001_SM_10006detail6reduce28DeviceReduceSingleTileKernelINS2_10policy_hubIdyN4cuda3std3__44plusIdEEE10Policy1000EN6thrust24THRUST_300001_SM_1000_NS6detail15normal_iteratorINSD_10device_ptrIdEEEEPdyS9_ddN9Rastrigin17evaluate_functionEEEvT0_T1_T2_T3_T4_T6_)
        .other          _ZN3cub18CUB_300001_SM_10006detail6reduce28DeviceReduceSingleTileKernelINS2_10policy_hubIdyN4cuda3std3__44plusIdEEE10Policy1000EN6thrust24THRUST_300001_SM_1000_NS6detail15normal_iteratorINSD_10device_ptrIdEEEEPdyS9_ddN9Rastrigin17evaluate_functionEEEvT0_T1_T2_T3_T4_T6_,@"STO_CUDA_ENTRY STV_DEFAULT"
_ZN3cub18CUB_300001_SM_10006detail6reduce28DeviceReduceSingleTileKernelINS2_10policy_hubIdyN4cuda3std3__44plusIdEEE10Policy1000EN6thrust24THRUST_300001_SM_1000_NS6detail15normal_iteratorINSD_10device_ptrIdEEEEPdyS9_ddN9Rastrigin17evaluate_functionEEEvT0_T1_T2_T3_T4_T6_:
.text._ZN3cub18CUB_300001_SM_10006detail6reduce28DeviceReduceSingleTileKernelINS2_10policy_hubIdyN4cuda3std3__44plusIdEEE10Policy1000EN6thrust24THRUST_300001_SM_1000_NS6detail15normal_iteratorINSD_10device_ptrIdEEEEPdyS9_ddN9Rastrigin17evaluate_functionEEEvT0_T1_T2_T3_T4_T6_:
[----:B------:R-:W0:Y:S01]  /*0000*/  LDC R1, c[0x0][0x37c] ;  /* 0x0000df00ff017b82 */ /* 0x000e220000000800 */
[----:B------:R-:W1:Y:S01]  /*0010*/  LDCU.64 UR4, c[0x0][0x390] ;  /* 0x00007200ff0477ac */ /* 0x000e620008000a00 */
[----:B0-----:R-:W-:Y:S01]  /*0020*/  VIADD R1, R1, 0xffffffd8 ;  /* 0xffffffd801017836 */ /* 0x001fe20000000000 */
[----:B------:R-:W0:Y:S01]  /*0030*/  LDCU.64 UR6, c[0x0][0x358] ;  /* 0x00006b00ff0677ac */ /* 0x000e220008000a00 */
[----:B-1----:R-:W-:-:S04]  /*0040*/  UISETP.NE.U32.AND UP0, UPT, UR4, URZ, UPT ;  /* 0x000000ff0400728c */ /* 0x002fc8000bf05070 */
[----:B------:R-:W-:-:S09]  /*0050*/  UISETP.NE.AND.EX UP0, UPT, UR5, URZ, UPT, UP0 ;  /* 0x000000ff0500728c */ /* 0x000fd2000bf05300 */
[----:B------:R-:W-:Y:S05]  /*0060*/  BRA.U UP0, `(.L_x_600) ;  /* 0x00000001001c7547 */ /* 0x000fea000b800000 */
[----:B------:R-:W1:Y:S02]  /*0070*/  S2R R0, SR_TID.X ;  /* 0x0000000000007919 */ /* 0x000e640000002100 */
[----:B-1----:R-:W-:-:S13]  /*0080*/  ISETP.NE.AND P0, PT, R0, RZ, PT ;  /* 0x000000ff0000720c */ /* 0x002fda0003f05270 */
[----:B0-----:R-:W-:Y:S05]  /*0090*/  @P0 EXIT ;  /* 0x000000000000094d */ /* 0x001fea0003800000 */
[----:B------:R-:W0:Y:S08]  /*00a0*/  LDC.64 R2, c[0x0][0x388] ;  /* 0x0000e200ff027b82 */ /* 0x000e300000000a00 */
[----:B------:R-:W0:Y:S02]  /*00b0*/  LDC.64 R4, c[0x0][0x3a0] ;  /* 0x0000e800ff047b82 */ /* 0x000e240000000a00 */
[----:B0-----:R-:W-:Y:S01]  /*00c0*/  STG.E.64 desc[UR6][R2.64], R4 ;  /* 0x0000000402007986 */ /* 0x001fe2000c101b06 */
[----:B------:R-:W-:Y:S05]  /*00d0*/  EXIT ;  /* 0x000000000000794d */ /* 0x000fea0003800000 */
.L_x_600:
[----:B------:R-:W-:Y:S01]  /*00e0*/  UISETP.GT.U32.AND UP0, UPT, UR4, 0xdff, UPT ;  /* 0x00000dff0400788c */ /* 0x000fe2000bf04070 */
[----:B------:R-:W-:Y:S03]  /*00f0*/  BSSY.RECONVERGENT B0, `(.L_x_601) ;  /* 0x00006fc000007945 */ /* 0x000fe60003800200 */
[----:B------:R-:W-:-:S09]  /*0100*/  UISETP.GT.U32.AND.EX UP0, UPT, UR5, URZ, UPT, UP0 ;  /* 0x000000ff0500728c */ /* 0x000fd2000bf04100 */
[----:B------:R-:W-:Y:S05]  /*0110*/  BRA.U UP0, `(.L_x_602) ;  /* 0x0000002100107547 */ /* 0x000fea000b800000 */
[----:B------:R-:W1:Y:S01]  /*0120*/  S2R R0, SR_TID.X ;  /* 0x0000000000007919 */ /* 0x000e620000002100 */
[----:B------:R-:W-:Y:S01]  /*0130*/  BSSY.RECONVERGENT B3, `(.L_x_603) ;  /* 0x000004a000037945 */ /* 0x000fe20003800200 */
[----:B------:R-:W-:Y:S02]  /*0140*/  CS2R R4, SRZ ;  /* 0x0000000000047805 */ /* 0x000fe4000001ff00 */
[----:B-1----:R-:W-:Y:S01]  /*0150*/  ISETP.GE.U32.AND P0, PT, R0, UR4, PT ;  /* 0x0000000400007c0c */ /* 0x002fe2000bf06070 */
[----:B------:R-:W-:-:S12]  /*0160*/  IMAD.MOV.U32 R3, RZ, RZ, R0 ;  /* 0x000000ffff037224 */ /* 0x000fd800078e0000 */
[----:B------:R-:W-:Y:S05]  /*0170*/  @P0 BRA `(.L_x_604) ;  /* 0x0000000400140947 */ /* 0x000fea0003800000 */
[----:B------:R-:W1:Y:S02]  /*0180*/  LDC.64 R4, c[0x0][0x380] ;  /* 0x0000e000ff047b82 */ /* 0x000e640000000a00 */
[----:B-1----:R-:W-:-:S06]  /*0190*/  IMAD.WIDE.U32 R4, R0, 0x8, R4 ;  /* 0x0000000800047825 */ /* 0x002fcc00078e0004 */
[----:B0-----:R-:W2:Y:S01]  /*01a0*/  LDG.E.64 R4, desc[UR6][R4.64] ;  /* 0x0000000604047981 */ /* 0x001ea2000c1e1b00 */
        /* <DEDUP_REMOVED lines=27> */
[----:B------:R-:W-:Y:S05]  /*0360*/  CALL.REL.NOINC `($_ZN3cub18CUB_300001_SM_10006detail6reduce28DeviceReduceSingleTileKernelINS2_10policy_hubIdyN4cuda3std3__44plusIdEEE10Policy1000EN6thrust24THRUST_300001_SM_1000_NS6detail15normal_iteratorINSD_10device_ptrIdEEEEPdyS9_ddN9Rastrigin17evaluate_functionEEEvT0_T1_T2_T3_T4_T6_$__internal_trig_reduction_slowpathd) ;  /* 0x0000006c006c7944 */ /* 0x000fea0003c00000 */
[----:B------:R-:W-:Y:S02]  /*0370*/  IMAD.MOV.U32 R6, RZ, RZ, R14 ;  /* 0x000000ffff067224 */ /* 0x000fe400078e000e */
[----:B------:R-:W-:-:S07]  /*0380*/  IMAD.MOV.U32 R7, RZ, RZ, R15 ;  /* 0x000000ffff077224 */ /* 0x000fce00078e000f */
.L_x_608:
[----:B------:R-:W-:Y:S05]  /*0390*/  BSYNC.RECONVERGENT B5 ;  /* 0x0000000000057941 */ /* 0x000fea0003800200 */
.L_x_607:
[----:B------:R-:W-:-:S07]  /*03a0*/  VIADD R2, R13, 0x1 ;  /* 0x000000010d027836 */ /* 0x000fce0000000000 */
.L_x_606:
[----:B------:R-:W-:Y:S05]  /*03b0*/  BSYNC.RECONVERGENT B4 ;  /* 0x0000000000047941 */ /* 0x000fea0003800200 */
.L_x_605:
        /* <DEDUP_REMOVED lines=31> */
[----:B------:R-:W-:Y:S01]  /*05b0*/  DFMA R4, R4, R4, -R2 ;  /* 0x000000040404722b */ /* 0x000fe20000000802 */
[----:B------:R-:W-:-:S10]  /*05c0*/  VIADD R3, R0, 0x200 ;  /* 0x0000020000037836 */ /* 0x000fd40000000000 */
.L_x_604:
[----:B0-----:R-:W-:Y:S05]  /*05d0*/  BSYNC.RECONVERGENT B3 ;  /* 0x0000000000037941 */ /* 0x001fea0003800200 */
.L_x_603:
[----:B------:R-:W0:Y:S01]  /*05e0*/  LDCU UR4, c[0x0][0x390] ;  /* 0x00007200ff0477ac */ /* 0x000e220008000800 */
[----:B------:R-:W-:Y:S01]  /*05f0*/  BSSY.RECONVERGENT B3, `(.L_x_609) ;  /* 0x00000e2000037945 */ /* 0x000fe20003800200 */
[----:B------:R-:W1:Y:S01]  /*0600*/  LDCU.64 UR12, c[0x0][0x3a8] ;  /* 0x00007500ff0c77ac */ /* 0x000e620008000a00 */
[----:B------:R-:W2:Y:S01]  /*0610*/  LDCU UR5, c[0x0][0x390] ;  /* 0x00007200ff0577ac */ /* 0x000ea20008000800 */
[----:B------:R-:W3:Y:S01]  /*0620*/  LDCU.64 UR10, c[0x4][0x160] ;  /* 0x01002c00ff0a77ac */ /* 0x000ee20008000a00 */
[----:B0-----:R-:W-:-:S13]  /*0630*/  ISETP.GE.U32.AND P0, PT, R3, UR4, PT ;  /* 0x0000000403007c0c */ /* 0x001fda000bf06070 */
[----:B-123--:R-:W-:Y:S05]  /*0640*/  @P0 BRA `(.L_x_610) ;  /* 0x0000000c00700947 */ /* 0x00efea0003800000 */
[----:B------:R-:W-:Y:S01]  /*0650*/  LOP3.LUT R2, RZ, R3, RZ, 0x33, !PT ;  /* 0x00000003ff027212 */ /* 0x000fe200078e33ff */
[----:B------:R-:W-:Y:S04]  /*0660*/  BSSY.RECONVERGENT B4, `(.L_x_611) ;  /* 0x000004b000047945 */ /* 0x000fe80003800200 */
[----:B------:R-:W-:-:S05]  /*0670*/  VIADD R2, R2, UR4 ;  /* 0x0000000402027c36 */ /* 0x000fca0008000000 */
[----:B------:R-:W-:-:S13]  /*0680*/  LOP3.LUT P0, RZ, R2, 0x200, RZ, 0xc0, !PT ;  /* 0x0000020002ff7812 */ /* 0x000fda000780c0ff */
[----:B------:R-:W-:Y:S05]  /*0690*/  @P0 BRA `(.L_x_612) ;  /* 0x00000004001c0947 */ /* 0x000fea0003800000 */
[----:B------:R-:W0:Y:S02]  /*06a0*/  LDC.64 R6, c[0x0][0x380] ;  /* 0x0000e000ff067b82 */ /* 0x000e240000000a00 */
[----:B0-----:R-:W-:-:S06]  /*06b0*/  IMAD.WIDE.U32 R6, R3, 0x8, R6 ;  /* 0x0000000803067825 */ /* 0x001fcc00078e0006 */
        /* <DEDUP_REMOVED lines=29> */
.L_x_616:
[----:B------:R-:W-:Y:S05]  /*0890*/  BSYNC.RECONVERGENT B6 ;  /* 0x0000000000067941 */ /* 0x000fea0003800200 */
.L_x_615:
[----:B------:R-:W-:Y:S01]  /*08a0*/  VIADD R20, R13, 0x1 ;  /* 0x000000010d147836 */ /* 0x000fe20000000000 */
[----:B------:R-:W-:Y:S06]  /*08b0*/  BRA `(.L_x_617) ;  /* 0x0000000000087947 */ /* 0x000fec0003800000 */
.L_x_614:
[----:B------:R-:W-:Y:S01]  /*08c0*/  DMUL R22, RZ, R14 ;  /* 0x0000000eff167228 */ /* 0x000fe20000000000 */
[----:B------:R-:W-:-:S10]  /*08d0*/  IMAD.MOV.U32 R20, RZ, RZ, 0x1 ;  /* 0x00000001ff147424 */ /* 0x000fd400078e00ff */
.L_x_617:
[----:B------:R-:W-:Y:S05]  /*08e0*/  BSYNC.RECONVERGENT B5 ;  /* 0x0000000000057941 */ /* 0x000fea0003800200 */
.L_x_613:
        /* <DEDUP_REMOVED lines=34> */
.L_x_612:
[----:B------:R-:W-:Y:S05]  /*0b10*/  BSYNC.RECONVERGENT B4 ;  /* 0x0000000000047941 */ /* 0x000fea0003800200 */
.L_x_611:
[----:B------:R-:W-:-:S13]  /*0b20*/  ISETP.GE.U32.AND P0, PT, R2, 0x200, PT ;  /* 0x000002000200780c */ /* 0x000fda0003f06070 */
[----:B------:R-:W-:Y:S05]  /*0b30*/  @!P0 BRA `(.L_x_610) ;  /* 0x0000000800348947 */ /* 0x000fea0003800000 */
[----:B------:R-:W0:Y:S02]  /*0b40*/  LDC.64 R6, c[0x0][0x380] ;  /* 0x0000e000ff067b82 */ /* 0x000e240000000a00 */
[----:B0-----:R-:W-:-:S03]  /*0b50*/  IMAD.WIDE.U32 R6, R3, 0x8, R6 ;  /* 0x0000000803067825 */ /* 0x001fc600078e0006 */
[----:B------:R-:W-:-:S05]  /*0b60*/  IADD3 R10, P0, PT, R6, 0x1000, RZ ;  /* 0x00001000060a7810 */ /* 0x000fca0007f1e0ff */
[----:B------:R-:W-:-:S08]  /*0b70*/  IMAD.X R11, RZ, RZ, R7, P0 ;  /* 0x000000ffff0b7224 */ /* 0x000fd000000e0607 */
.L_x_627:
        /* <DEDUP_REMOVED lines=30> */
[----:B------:R-:W-:Y:S02]  /*0d60*/  IMAD.MOV.U32 R24, RZ, RZ, R14 ;  /* 0x000000ffff187224 */ /* 0x000fe400078e000e */
[----:B------:R-:W-:-:S07]  /*0d70*/  IMAD.MOV.U32 R25, RZ, RZ, R15 ;  /* 0x000000ffff197224 */ /* 0x000fce00078e000f */
.L_x_621:
[----:B------:R-:W-:Y:S05]  /*0d80*/  BSYNC.RECONVERGENT B5 ;  /* 0x0000000000057941 */ /* 0x000fea0003800200 */
.L_x_620:
[----:B------:R-:W-:-:S07]  /*0d90*/  VIADD R2, R2, 0x1 ;  /* 0x0000000102027836 */ /* 0x000fce0000000000 */
.L_x_619:
[----:B------:R-:W-:Y:S05]  /*0da0*/  BSYNC.RECONVERGENT B4 ;  /* 0x0000000000047941 */ /* 0x000fea0003800200 */
.L_x_618:
[----:B------:R-:W-:-:S05]  /*0db0*/  IMAD.SHL.U32 R6, R2, 0x40, RZ ;  /* 0x0000004002067824 */ /* 0x000fca00078e00ff */
[----:B------:R-:W-:-:S04]  /*0dc0*/  LOP3.LUT R6, R6, 0x40, RZ, 0xc0, !PT ;  /* 0x0000004006067812 */ /* 0x000fc800078ec0ff */
[----:B------:R-:W-:Y:S02]  /*0dd0*/  IADD3 R28, P0, PT, R6, UR10, RZ ;  /* 0x0000000a061c7c10 */ /* 0x000fe4000ff1e0ff */
[----:B------:R-:W2:Y:S03]  /*0de0*/  LDG.E.64 R6, desc[UR6][R10.64] ;  /* 0x000000060a067981 */ /* 0x000ea6000c1e1b00 */
        /* <DEDUP_REMOVED lines=40> */
[----:B------:R-:W-:-:S08]  /*1070*/  UMOV UR9, 0x3ff921fb ;  /* 0x3ff921fb00097882 */ /* 0x000fd00000000000 */
        /* <DEDUP_REMOVED lines=15> */
.L_x_625:
[----:B------:R-:W-:Y:S05]  /*1170*/  BSYNC.RECONVERGENT B5 ;  /* 0x0000000000057941 */ /* 0x000fea0003800200 */
.L_x_624:
[----:B------:R-:W-:Y:S01]  /*1180*/  VIADD R2, R13, 0x1 ;  /* 0x000000010d027836 */ /* 0x000fe20000000000 */
[----:B------:R-:W-:Y:S06]  /*1190*/  BRA `(.L_x_626) ;  /* 0x0000000000087947 */ /* 0x000fec0003800000 */
.L_x_623:
[----:B------:R-:W-:Y:S01]  /*11a0*/  DMUL R8, RZ, R34 ;  /* 0x00000022ff087228 */ /* 0x000fe20000000000 */
[----:B------:R-:W-:-:S10]  /*11b0*/  IMAD.MOV.U32 R2, RZ, RZ, 0x1 ;  /* 0x00000001ff027424 */ /* 0x000fd400078e00ff */
.L_x_626:
[----:B------:R-:W-:Y:S05]  /*11c0*/  BSYNC.RECONVERGENT B4 ;  /* 0x0000000000047941 */ /* 0x000fea0003800200 */
.L_x_622:
        /* <DEDUP_REMOVED lines=36> */
.L_x_610:
[----:B------:R-:W-:Y:S05]  /*1410*/  BSYNC.RECONVERGENT B3 ;  /* 0x0000000000037941 */ /* 0x000fea0003800200 */
.L_x_609:
[----:B------:R-:W0:Y:S02]  /*1420*/  LDC.64 R2, c[0x0][0x390] ;  /* 0x0000e400ff027b82 */ /* 0x000e240000000a00 */
[----:B0-----:R-:W-:-:S04]  /*1430*/  ISETP.GE.U32.AND P0, PT, R2, 0x200, PT ;  /* 0x000002000200780c */ /* 0x001fc80003f06070 */
[----:B------:R-:W-:-:S13]  /*1440*/  ISETP.GE.AND.EX P0, PT, R3, RZ, PT, P0 ;  /* 0x000000ff0300720c */ /* 0x000fda0003f06300 */
[----:B------:R-:W-:Y:S05]  /*1450*/  @!P0 BRA `(.L_x_628) ;  /* 0x0000000400148947 */ /* 0x000fea0003800000 */
        /* <DEDUP_REMOVED lines=24> */
[----:B------:R-:W0:Y:S02]  /*15e0*/  SHFL.DOWN PT, R3, R5, 0x8, 0x1f ;  /* 0x09001f0005037f89 */ /* 0x000e2400000e0000 */
[----:B0-----:R-:W-:-:S10]  /*15f0*/  DADD R2, R2, R4 ;  /* 0x0000000002027229 */ /* 0x001fd40000000004 */
[----:B------:R-:W-:Y:S02]  /*1600*/  FSEL R6, R4, R2, P0 ;  /* 0x0000000204067208 */ /* 0x000fe40000000000 */
[----:B------:R-:W-:Y:S02]  /*1610*/  FSEL R7, R5, R3, P0 ;  /* 0x0000000305077208 */ /* 0x000fe40000000000 */
[----:B------:R-:W-:Y:S01]  /*1620*/  @!P1 SHF.R.U32.HI R4, RZ, 0x2, R0 ;  /* 0x00000002ff049819 */ /* 0x000fe20000011600 */
[----:B------:R-:W-:Y:S01]  /*1630*/  SHFL.DOWN PT, R2, R6, 0x10, 0x1f ;  /* 0x0a001f0006027f89 */ /* 0x000fe200000e0000 */
[----:B-1----:R-:W-:Y:S02]  /*1640*/  @!P1 LEA R5, R11, R8, 0x18 ;  /* 0x000000080b059211 */ /* 0x002fe400078ec0ff */
[----:B------:R-:W-:Y:S01]  /*1650*/  @!P1 LOP3.LUT R4, R4, 0xf8, RZ, 0xc0, !PT ;  /* 0x000000f804049812 */ /* 0x000fe200078ec0ff */
[----:B------:R-:W0:Y:S01]  /*1660*/  SHFL.DOWN PT, R3, R7, 0x10, 0x1f ;  /* 0x0a001f0007037f89 */ /* 0x000e2200000e0000 */
[----:B------:R-:W-:-:S03]  /*1670*/  ISETP.GT.AND P0, PT, R10, 0xf, PT ;  /* 0x0000000f0a00780c */ /* 0x000fc60003f04270 */
[----:B------:R-:W-:Y:S01]  /*1680*/  @!P1 IMAD.IADD R9, R4, 0x1, R5 ;  /* 0x0000000104099824 */ /* 0x000fe200078e0205 */
[----:B0-----:R-:W-:-:S07]  /*1690*/  DADD R2, R2, R6 ;  /* 0x0000000002027229 */ /* 0x001fce0000000006 */
[----:B------:R0:W-:Y:S01]  /*16a0*/  @!P1 STS.64 [R9+0x10], R2 ;  /* 0x0000100209009388 */ /* 0x0001e20000000a00 */
[----:B------:R-:W-:Y:S01]  /*16b0*/  BAR.SYNC.DEFER_BLOCKING 0x0 ;  /* 0x0000000000007b1d */ /* 0x000fe20000010000 */
[----:B------:R-:W-:Y:S02]  /*16c0*/  ISETP.NE.AND P1, PT, R0, RZ, PT ;  /* 0x000000ff0000720c */ /* 0x000fe40003f25270 */
[----:B------:R-:W-:Y:S02]  /*16d0*/  FSEL R4, R6, R2, P0 ;  /* 0x0000000206047208 */ /* 0x000fe40000000000 */
[----:B------:R-:W-:-:S09]  /*16e0*/  FSEL R5, R7, R3, P0 ;  /* 0x0000000307057208 */ /* 0x000fd20000000000 */
[----:B0-----:R-:W-:Y:S05]  /*16f0*/  @P1 BRA `(.L_x_629) ;  /* 0x00000058006c1947 */ /* 0x001fea0003800000 */
        /* <DEDUP_REMOVED lines=27> */
.L_x_628:
[----:B------:R-:W-:Y:S01]  /*18b0*/  LOP3.LUT R6, R0, 0x3e0, RZ, 0xc0, !PT ;  /* 0x000003e000067812 */ /* 0x000fe200078ec0ff */
[----:B------:R-:W0:Y:S03]  /*18c0*/  S2R R12, SR_LANEID ;  /* 0x00000000000c7919 */ /* 0x000e260000000000 */
[----:B------:R-:W-:Y:S01]  /*18d0*/  LOP3.LUT R9, RZ, R6, RZ, 0x33, !PT ;  /* 0x00000006ff097212 */ /* 0x000fe200078e33ff */
[----:B------:R-:W-:-:S04]  /*18e0*/  VIADD R7, R6, 0x20 ;  /* 0x0000002006077836 */ /* 0x000fc80000000000 */
[----:B------:R-:W-:Y:S01]  /*18f0*/  IMAD.IADD R9, R9, 0x1, R2 ;  /* 0x0000000109097824 */ /* 0x000fe200078e0202 */
[----:B------:R-:W-:-:S04]  /*1900*/  ISETP.GT.AND P0, PT, R7, R2, PT ;  /* 0x000000020700720c */ /* 0x000fc80003f04270 */
[----:B------:R-:W-:-:S05]  /*1910*/  SEL R11, R9, 0x1f, P0 ;  /* 0x0000001f090b7807 */ /* 0x000fca0000000000 */
[----:B------:R-:W-:Y:S04]  /*1920*/  SHFL.DOWN PT, R6, R4, 0x1, R11 ;  /* 0x0820000004067989 */ /* 0x000fe800000e000b */
        /* <DEDUP_REMOVED lines=17> */
[----:B------:R-:W-:-:S03]  /*1a40*/  @!P1 MOV R10, 0x400 ;  /* 0x00000400000a9802 */ /* 0x000fc60000000f00 */
[----:B------:R-:W1:Y:S01]  /*1a50*/  SHFL.DOWN PT, R5, R7, 0x4, R11 ;  /* 0x0880000007057989 */ /* 0x000e6200000e000b */
[----:B0-----:R-:W-:Y:S01]  /*1a60*/  @!P1 LEA R10, R13, R10, 0x18 ;  /* 0x0000000a0d0a9211 */ /* 0x001fe200078ec0ff */
[----:B-1----:R-:W-:-:S10]  /*1a70*/  DADD R4, R4, R6 ;  /* 0x0000000004047229 */ /* 0x002fd40000000006 */
[----:B------:R-:W-:Y:S01]  /*1a80*/  FSEL R8, R6, R4, P0 ;  /* 0x0000000406087208 */ /* 0x000fe20000000000 */
[----:B------:R-:W-:Y:S01]  /*1a90*/  VIADD R6, R12, 0x8 ;  /* 0x000000080c067836 */ /* 0x000fe20000000000 */
[----:B------:R-:W-:-:S03]  /*1aa0*/  FSEL R9, R7, R5, P0 ;  /* 0x0000000507097208 */ /* 0x000fc60000000000 */
[----:B------:R-:W-:Y:S01]  /*1ab0*/  SHFL.DOWN PT, R4, R8, 0x8, R11 ;  /* 0x0900000008047989 */ /* 0x000fe200000e000b */
[----:B------:R-:W-:-:S03]  /*1ac0*/  ISETP.GT.AND P0, PT, R6, R11, PT ;  /* 0x0000000b0600720c */ /* 0x000fc60003f04270 */
[----:B------:R-:W0:Y:S02]  /*1ad0*/  SHFL.DOWN PT, R5, R9, 0x8, R11 ;  /* 0x0900000009057989 */ /* 0x000e2400000e000b */
[----:B0-----:R-:W-:-:S10]  /*1ae0*/  DADD R4, R4, R8 ;  /* 0x0000000004047229 */ /* 0x001fd40000000008 */
[----:B------:R-:W-:Y:S01]  /*1af0*/  FSEL R6, R8, R4, P0 ;  /* 0x0000000408067208 */ /* 0x000fe20000000000 */
[----:B------:R-:W-:Y:S01]  /*1b00*/  VIADD R8, R12, 0x10 ;  /* 0x000000100c087836 */ /* 0x000fe20000000000 */
[----:B------:R-:W-:Y:S02]  /*1b10*/  FSEL R7, R9, R5, P0 ;  /* 0x0000000509077208 */ /* 0x000fe40000000000 */
[----:B------:R-:W-:Y:S01]  /*1b20*/  @!P1 SHF.R.U32.HI R9, RZ, 0x2, R0 ;  /* 0x00000002ff099819 */ /* 0x000fe20000011600 */
[----:B------:R-:W-:Y:S01]  /*1b30*/  SHFL.DOWN PT, R4, R6, 0x10, R11 ;  /* 0x0a00000006047989 */ /* 0x000fe200000e000b */
[----:B------:R-:W-:Y:S02]  /*1b40*/  ISETP.GT.AND P0, PT, R8, R11, PT ;  /* 0x0000000b0800720c */ /* 0x000fe40003f04270 */
[----:B------:R-:W-:Y:S01]  /*1b50*/  @!P1 LOP3.LUT R9, R9, 0xf8, RZ, 0xc0, !PT ;  /* 0x000000f809099812 */ /* 0x000fe200078ec0ff */
[----:B------:R-:W0:Y:S04]  /*1b60*/  SHFL.DOWN PT, R5, R7, 0x10, R11 ;  /* 0x0a00000007057989 */ /* 0x000e2800000e000b */
[----:B------:R-:W-:Y:S01]  /*1b70*/  @!P1 IMAD.IADD R9, R9, 0x1, R10 ;  /* 0x0000000109099824 */ /* 0x000fe200078e020a */
[----:B0-----:R-:W-:-:S10]  /*1b80*/  DADD R4, R4, R6 ;  /* 0x0000000004047229 */ /* 0x001fd40000000006 */
[----:B------:R-:W-:Y:S02]  /*1b90*/  FSEL R4, R6, R4, P0 ;  /* 0x0000000406047208 */ /* 0x000fe40000000000 */
[----:B------:R-:W-:-:S05]  /*1ba0*/  FSEL R5, R7, R5, P0 ;  /* 0x0000000507057208 */ /* 0x000fca0000000000 */
[----:B------:R0:W-:Y:S01]  /*1bb0*/  @!P1 STS.64 [R9+0x10], R4 ;  /* 0x0000100409009388 */ /* 0x0001e20000000a00 */
[----:B------:R-:W-:Y:S01]  /*1bc0*/  BAR.SYNC.DEFER_BLOCKING 0x0 ;  /* 0x0000000000007b1d */ /* 0x000fe20000010000 */
[----:B------:R-:W-:-:S13]  /*1bd0*/  ISETP.NE.AND P1, PT, R0, RZ, PT ;  /* 0x000000ff0000720c */ /* 0x000fda0003f25270 */
[----:B0-----:R-:W-:Y:S05]  /*1be0*/  @P1 BRA `(.L_x_629) ;  /* 0x0000005400301947 */ /* 0x001fea0003800000 */
[----:B------:R-:W0:Y:S01]  /*1bf0*/  S2UR UR5, SR_CgaCtaId ;  /* 0x00000000000579c3 */ /* 0x000e220000008800 */
[----:B------:R-:W-:Y:S01]  /*1c00*/  UMOV UR4, 0x400 ;  /* 0x0000040000047882 */ /* 0x000fe20000000000 */
[----:B------:R-:W-:-:S04]  /*1c10*/  ISETP.GT.U32.AND P0, PT, R2, 0x20, PT ;  /* 0x000000200200780c */ /* 0x000fc80003f04070 */
[----:B------:R-:W-:Y:S01]  /*1c20*/  ISETP.GT.AND.EX P0, PT, R3, RZ, PT, P0 ;  /* 0x000000ff0300720c */ /* 0x000fe20003f04300 */
[----:B0-----:R-:W-:-:S09]  /*1c30*/  ULEA UR4, UR5, UR4, 0x18 ;  /* 0x0000000405047291 */ /* 0x001fd2000f8ec0ff */
[----:B------:R-:W0:Y:S04]  /*1c40*/  LDS.64 R6, [UR4+0x18] ;  /* 0x00001804ff067984 */ /* 0x000e280008000a00 */
[----:B------:R-:W1:Y:S01]  /*1c50*/  LDS.128 R8, [UR4+0x20] ;  /* 0x00002004ff087984 */ /* 0x000e620008000c00 */
[----:B0-----:R-:W-:-:S10]  /*1c60*/  DADD R6, R4, R6 ;  /* 0x0000000004067229 */ /* 0x001fd40000000006 */
[----:B------:R-:W-:Y:S02]  /*1c70*/  FSEL R12, R6, R4, P0 ;  /* 0x00000004060c7208 */ /* 0x000fe40000000000 */
[----:B------:R-:W-:Y:S02]  /*1c80*/  FSEL R13, R7, R5, P0 ;  /* 0x00000005070d7208 */ /* 0x000fe40000000000 */
[----:B------:R-:W0:Y:S01]  /*1c90*/  LDS.128 R4, [UR4+0x30] ;  /* 0x00003004ff047984 */ /* 0x000e220008000c00 */
[----:B------:R-:W-:-:S03]  /*1ca0*/  ISETP.GT.U32.AND P0, PT, R2, 0x40, PT ;  /* 0x000000400200780c */ /* 0x000fc60003f04070 */
[----:B-1----:R-:W-:Y:S01]  /*1cb0*/  DADD R8, R8, R12 ;  /* 0x0000000008087229 */ /* 0x002fe2000000000c */
[----:B------:R-:W-:-:S09]  /*1cc0*/  ISETP.GT.AND.EX P0, PT, R3, RZ, PT, P0 ;  /* 0x000000ff0300720c */ /* 0x000fd20003f04300 */
[----:B------:R-:W-:Y:S02]  /*1cd0*/  FSEL R8, R8, R12, P0 ;  /* 0x0000000c08087208 */ /* 0x000fe40000000000 */
[----:B------:R-:W-:Y:S02]  /*1ce0*/  FSEL R9, R9, R13, P0 ;  /* 0x0000000d09097208 */ /* 0x000fe40000000000 */
[----:B------:R-:W-:-:S04]  /*1cf0*/  ISETP.GT.U32.AND P0, PT, R2, 0x60, PT ;  /* 0x000000600200780c */ /* 0x000fc80003f04070 */
[----:B------:R-:W-:Y:S01]  /*1d00*/  DADD R10, R8, R10 ;  /* 0x00000000080a7229 */ /* 0x000fe2000000000a */
[----:B------:R-:W-:-:S09]  /*1d10*/  ISETP.GT.AND.EX P0, PT, R3, RZ, PT, P0 ;  /* 0x000000ff0300720c */ /* 0x000fd20003f04300 */
[----:B------:R-:W-:Y:S02]  /*1d20*/  FSEL R12, R10, R8, P0 ;  /* 0x000000080a0c7208 */ /* 0x000fe40000000000 */
[----:B------:R-:W-:Y:S02]  /*1d30*/  FSEL R13, R11, R9, P0 ;  /* 0x000000090b0d7208 */ /* 0x000fe40000000000 */
[----:B------:R-:W1:Y:S01]  /*1d40*/  LDS.128 R8, [UR4+0x40] ;  /* 0x00004004ff087984 */ /* 0x000e620008000c00 */
[----:B------:R-:W-:-:S03]  /*1d50*/  ISETP.GT.U32.AND P0, PT, R2, 0x80, PT ;  /* 0x000000800200780c */ /* 0x000fc60003f04070 */
[----:B0-----:R-:W-:Y:S01]  /*1d60*/  DADD R4, R4, R12 ;  /* 0x0000000004047229 */ /* 0x001fe2000000000c */
        /* <DEDUP_REMOVED lines=52> */
[----:B------:R-:W-:-:S04]  /*20b0*/  ISETP.GT.U32.AND P0, PT, R2, 0x1c0, PT ;  /* 0x000001c00200780c */ /* 0x000fc80003f04070 */
        /* <DEDUP_REMOVED lines=8> */
[----:B------:R-:W-:Y:S01]  /*2140*/  FSEL R5, R11, R5, P0 ;  /* 0x000000050b057208 */ /* 0x000fe20000000000 */
[----:B------:R-:W-:Y:S06]  /*2150*/  BRA `(.L_x_629) ;  /* 0x0000004c00d47947 */ /* 0x000fec0003800000 */
.L_x_602:
[----:B------:R-:W1:Y:S01]  /*2160*/  S2R R0, SR_TID.X ;  /* 0x0000000000007919 */ /* 0x000e620000002100 */
[----:B------:R-:W1:Y:S02]  /*2170*/  LDC.64 R4, c[0x0][0x380] ;  /* 0x0000e000ff047b82 */ /* 0x000e640000000a00 */
[----:B-1----:R-:W-:-:S05]  /*2180*/  IMAD.WIDE.U32 R4, R0, 0x8, R4 ;  /* 0x0000000800047825 */ /* 0x002fca00078e0004 */
        /* <DEDUP_REMOVED lines=31> */
.L_x_633:
[----:B------:R-:W-:Y:S05]  /*2380*/  BSYNC.RECONVERGENT B4 ;  /* 0x0000000000047941 */ /* 0x000fea0003800200 */
.L_x_632:
[----:B------:R-:W-:-:S07]  /*2390*/  VIADD R2, R13, 0x1 ;  /* 0x000000010d027836 */ /* 0x000fce0000000000 */
.L_x_631:
[----:B------:R-:W-:Y:S05]  /*23a0*/  BSYNC.RECONVERGENT B3 ;  /* 0x0000000000037941 */ /* 0x000fea0003800200 */
.L_x_630:
        /* <DEDUP_REMOVED lines=8> */
[----:B------:R-:W-:Y:S01]  /*2430*/  DMUL R8, R6, R6 ;  /* 0x0000000606087228 */ /* 0x000fe20000000000 */
[----:B------:R-:W0:Y:S01]  /*2440*/  LDCU.64 UR4, c[0x0][0x3a8] ;  /* 0x00007500ff0477ac */ /* 0x000e220008000a00 */
[----:B------:R-:W3:Y:S04]  /*2450*/  LDG.E.128.CONSTANT R12, desc[UR6][R26.64] ;  /* 0x000000061a0c7981 */ /* 0x000ee8000c1e9d00 */
[----:B------:R-:W4:Y:S04]  /*2460*/  LDG.E.128.CONSTANT R16, desc[UR6][R26.64+0x10] ;  /* 0x000010061a107981 */ /* 0x000f28000c1e9d00 */
[----:B------:R-:W5:Y:S01]  /*2470*/  LDG.E.128.CONSTANT R20, desc[UR6][R26.64+0x20] ;  /* 0x000020061a147981 */ /* 0x000f62000c1e9d00 */
[----:B------:R-:W-:Y:S01]  /*2480*/  ISETP.NE.U32.AND P0, PT, R3, 0x1, PT ;  /* 0x000000010300780c */ /* 0x000fe20003f05070 */
[----:B------:R-:W-:-:S03]  /*2490*/  IMAD.MOV.U32 R3, RZ, RZ, 0x3da8ff83 ;  /* 0x3da8ff83ff037424 */ /* 0x000fc600078e00ff */
        /* <DEDUP_REMOVED lines=21> */
[----:B0-----:R-:W-:-:S08]  /*25f0*/  DMUL R2, R2, UR4 ;  /* 0x0000000402027c28 */ /* 0x001fd00008000000 */
        /* <DEDUP_REMOVED lines=24> */
.L_x_637:
[----:B------:R-:W-:Y:S05]  /*2780*/  BSYNC.RECONVERGENT B4 ;  /* 0x0000000000047941 */ /* 0x000fea0003800200 */
.L_x_636:
[----:B------:R-:W-:Y:S01]  /*2790*/  VIADD R2, R13, 0x1 ;  /* 0x000000010d027836 */ /* 0x000fe20000000000 */
[----:B------:R-:W-:Y:S06]  /*27a0*/  BRA `(.L_x_638) ;  /* 0x0000000000087947 */ /* 0x000fec0003800000 */
.L_x_635:
[----:B------:R-:W-:Y:S01]  /*27b0*/  DMUL R6, RZ, R14 ;  /* 0x0000000eff067228 */ /* 0x000fe20000000000 */
[----:B------:R-:W-:-:S10]  /*27c0*/  IMAD.MOV.U32 R2, RZ, RZ, 0x1 ;  /* 0x00000001ff027424 */ /* 0x000fd400078e00ff */
.L_x_638:
[----:B------:R-:W-:Y:S05]  /*27d0*/  BSYNC.RECONVERGENT B3 ;  /* 0x0000000000037941 */ /* 0x000fea0003800200 */
.L_x_634:
        /* <DEDUP_REMOVED lines=62> */
.L_x_642:
[----:B------:R-:W-:Y:S05]  /*2bc0*/  BSYNC.RECONVERGENT B4 ;  /* 0x0000000000047941 */ /* 0x000fea0003800200 */
.L_x_641:
[----:B------:R-:W-:Y:S01]  /*2bd0*/  VIADD R26, R6, 0x1 ;  /* 0x00000001061a7836 */ /* 0x000fe20000000000 */
[----:B------:R-:W-:Y:S06]  /*2be0*/  BRA `(.L_x_643) ;  /* 0x0000000000087947 */ /* 0x000fec0003800000 */
.L_x_640:
[----:B------:R-:W-:Y:S01]  /*2bf0*/  DMUL R2, RZ, R14 ;  /* 0x0000000eff027228 */ /* 0x000fe20000000000 */
[----:B------:R-:W-:-:S10]  /*2c00*/  IMAD.MOV.U32 R26, RZ, RZ, 0x1 ;  /* 0x00000001ff1a7424 */ /* 0x000fd400078e00ff */
.L_x_643:
[----:B------:R-:W-:Y:S05]  /*2c10*/  BSYNC.RECONVERGENT B3 ;  /* 0x0000000000037941 */ /* 0x000fea0003800200 */
.L_x_639:
[----:B------:R-:W0:Y:S01]  /*2c20*/  LDCU.64 UR4, c[0x4][0x160] ;  /* 0x01002c00ff0477ac */ /* 0x000e220008000a00 */
[----:B------:R-:W-:-:S05]  /*2c30*/  IMAD.SHL.U32 R6, R26, 0x40, RZ ;  /* 0x000000401a067824 */ /* 0x000fca00078e00ff */
[----:B------:R-:W-:-:S04]  /*2c40*/  LOP3.LUT R6, R6, 0x40, RZ, 0xc0, !PT ;  /* 0x0000004006067812 */ /* 0x000fc800078ec0ff */
[----:B0-----:R-:W-:Y:S02]  /*2c50*/  IADD3 R30, P0, PT, R6, UR4, RZ ;  /* 0x00000004061e7c10 */ /* 0x001fe4000ff1e0ff */
[----:B------:R-:W2:Y:S03]  /*2c60*/  LDG.E.64 R6, desc[UR6][R4.64+0x3000] ;  /* 0x0030000604067981 */ /* 0x000ea6000c1e1b00 */
        /* <DEDUP_REMOVED lines=57> */
.L_x_647:
[----:B------:R-:W-:Y:S05]  /*3000*/  BSYNC.RECONVERGENT B4 ;  /* 0x0000000000047941 */ /* 0x000fea0003800200 */
.L_x_646:
[----:B------:R-:W-:Y:S01]  /*3010*/  VIADD R28, R2, 0x1 ;  /* 0x00000001021c7836 */ /* 0x000fe20000000000 */
[----:B------:R-:W-:Y:S06]  /*3020*/  BRA `(.L_x_648) ;  /* 0x0000000000087947 */ /* 0x000fec0003800000 */
.L_x_645:
[----:B------:R-:W-:Y:S01]  /*3030*/  DMUL R26, RZ, R14 ;  /* 0x0000000eff1a7228 */ /* 0x000fe20000000000 */
[----:B------:R-:W-:-:S10]  /*3040*/  IMAD.MOV.U32 R28, RZ, RZ, 0x1 ;  /* 0x00000001ff1c7424 */ /* 0x000fd400078e00ff */
.L_x_648:
[----:B------:R-:W-:Y:S05]  /*3050*/  BSYNC.RECONVERGENT B3 ;  /* 0x0000000000037941 */ /* 0x000fea0003800200 */
.L_x_644:
        /* <DEDUP_REMOVED lines=61> */
.L_x_652:
[----:B------:R-:W-:Y:S05]  /*3430*/  BSYNC.RECONVERGENT B4 ;  /* 0x0000000000047941 */ /* 0x000fea0003800200 */
.L_x_651:
[----:B------:R-:W-:Y:S01]  /*3440*/  VIADD R30, R13, 0x1 ;  /* 0x000000010d1e7836 */ /* 0x000fe20000000000 */
[----:B------:R-:W-:Y:S06]  /*3450*/  BRA `(.L_x_653) ;  /* 0x0000000000087947 */ /* 0x000fec0003800000 */
.L_x_650:
[----:B------:R-:W-:Y:S01]  /*3460*/  DMUL R26, RZ, R14 ;  /* 0x0000000eff1a7228 */ /* 0x000fe20000000000 */
[----:B------:R-:W-:-:S10]  /*3470*/  IMAD.MOV.U32 R30, RZ, RZ, 0x1 ;  /* 0x00000001ff1e7424 */ /* 0x000fd400078e00ff */
.L_x_653:
[----:B------:R-:W-:Y:S05]  /*3480*/  BSYNC.RECONVERGENT B3 ;  /* 0x0000000000037941 */ /* 0x000fea0003800200 */
.L_x_649:
        /* <DEDUP_REMOVED lines=61> */
.L_x_657:
[----:B------:R-:W-:Y:S05]  /*3860*/  BSYNC.RECONVERGENT B4 ;  /* 0x0000000000047941 */ /* 0x000fea0003800200 */
.L_x_656:
[----:B------:R-:W-:Y:S01]  /*3870*/  VIADD R32, R13, 0x1 ;  /* 0x000000010d207836 */ /* 0x000fe20000000000 */
[----:B------:R-:W-:Y:S06]  /*3880*/  BRA `(.L_x_658) ;  /* 0x0000000000087947 */ /* 0x000fec0003800000 */
.L_x_655:
[----:B------:R-:W-:Y:S01]  /*3890*/  DMUL R30, RZ, R14 ;  /* 0x0000000eff1e7228 */ /* 0x000fe20000000000 */
[----:B------:R-:W-:-:S10]  /*38a0*/  IMAD.MOV.U32 R32, RZ, RZ, 0x1 ;  /* 0x00000001ff207424 */ /* 0x000fd400078e00ff */
.L_x_658:
[----:B------:R-:W-:Y:S05]  /*38b0*/  BSYNC.RECONVERGENT B3 ;  /* 0x0000000000037941 */ /* 0x000fea0003800200 */
.L_x_654:
        /* <DEDUP_REMOVED lines=61> */
.L_x_662:
[----:B------:R-:W-:Y:S05]  /*3c90*/  BSYNC.RECONVERGENT B4 ;  /* 0x0000000000047941 */ /* 0x000fea0003800200 */
.L_x_661:
[----:B------:R-:W-:Y:S01]  /*3ca0*/  VIADD R32, R13, 0x1 ;  /* 0x000000010d207836 */ /* 0x000fe20000000000 */
[----:B------:R-:W-:Y:S06]  /*3cb0*/  BRA `(.L_x_663) ;  /* 0x0000000000087947 */ /* 0x000fec0003800000 */
.L_x_660:
[----:B------:R-:W-:Y:S01]  /*3cc0*/  DMUL R30, RZ, R14 ;  /* 0x0000000eff1e7228 */ /* 0x000fe20000000000 */
[----:B------:R-:W-:-:S10]  /*3cd0*/  IMAD.MOV.U32 R32, RZ, RZ, 0x1 ;  /* 0x00000001ff207424 */ /* 0x000fd400078e00ff */
.L_x_663:
[----:B------:R-:W-:Y:S05]  /*3ce0*/  BSYNC.RECONVERGENT B3 ;  /* 0x0000000000037941 */ /* 0x000fea0003800200 */
.L_x_659:
[----:B------:R-:W0:Y:S01]  /*3cf0*/  LDCU.64 UR4, c[0x4][0x160] ;  /* 0x01002c00ff0477ac */ /* 0x000e220008000a00 */
[C---:B------:R-:W-:Y:S01]  /*3d00*/  IMAD.SHL.U32 R12, R32.reuse, 0x40, RZ ;  /* 0x00000040200c7824 */ /* 0x040fe200078e00ff */
[----:B------:R-:W-:Y:S01]  /*3d10*/  LOP3.LUT R33, R32, 0x1, RZ, 0xc0, !PT ;  /* 0x0000000120217812 */ /* 0x000fe200078ec0ff */
[----:B------:R-:W-:Y:S01]  /*3d20*/  IMAD.MOV.U32 R38, RZ, RZ, 0x20fd8164 ;  /* 0x20fd8164ff267424 */ /* 0x000fe200078e00ff */
[----:B------:R-:W-:Y:S01]  /*3d30*/  DMUL R34, R30, R30 ;  /* 0x0000001e1e227228 */ /* 0x000fe20000000000 */
[----:B------:R-:W1:Y:S01]  /*3d40*/  LDCU.64 UR8, c[0x0][0x3a8] ;  /* 0x00007500ff0877ac */ /* 0x000e620008000a00 */
[----:B------:R-:W-:-:S04]  /*3d50*/  LOP3.LUT R12, R12, 0x40, RZ, 0xc0, !PT ;  /* 0x000000400c0c7812 */ /* 0x000fc800078ec0ff */
[----:B0-----:R-:W-:-:S05]  /*3d60*/  IADD3 R36, P0, PT, R12, UR4, RZ ;  /* 0x000000040c247c10 */ /* 0x001fca000ff1e0ff */
[----:B------:R-:W-:Y:S01]  /*3d70*/  IMAD.X R37, RZ, RZ, UR5, P0 ;  /* 0x00000005ff257e24 */ /* 0x000fe200080e06ff */
[----:B------:R-:W-:Y:S01]  /*3d80*/  DADD R10, R24, R10 ;  /* 0x00000000180a7229 */ /* 0x000fe2000000000a */
[----:B------:R-:W0:Y:S03]  /*3d90*/  LDCU.64 UR4, c[0x0][0x390] ;  /* 0x00007200ff0477ac */ /* 0x000e260008000a00 */
[----:B------:R-:W2:Y:S04]  /*3da0*/  LDG.E.128.CONSTANT R12, desc[UR6][R36.64] ;  /* 0x00000006240c7981 */ /* 0x000ea8000c1e9d00 */
[----:B------:R-:W3:Y:S04]  /*3db0*/  LDG.E.128.CONSTANT R16, desc[UR6][R36.64+0x10] ;  /* 0x0000100624107981 */ /* 0x000ee8000c1e9d00 */
[----:B------:R-:W4:Y:S01]  /*3dc0*/  LDG.E.128.CONSTANT R20, desc[UR6][R36.64+0x20] ;  /* 0x0000200624147981 */ /* 0x000f22000c1e9d00 */
[----:B------:R-:W-:Y:S01]  /*3dd0*/  ISETP.NE.U32.AND P0, PT, R33, 0x1, PT ;  /* 0x000000012100780c */ /* 0x000fe20003f05070 */
[----:B------:R-:W-:Y:S01]  /*3de0*/  IMAD.MOV.U32 R33, RZ, RZ, 0x3da8ff83 ;  /* 0x3da8ff83ff217424 */ /* 0x000fe200078e00ff */
[----:B------:R-:W-:-:S02]  /*3df0*/  DADD R10, R8, R10 ;  /* 0x00000000080a7229 */ /* 0x000fc4000000000a */
[----:B------:R-:W-:Y:S02]  /*3e00*/  FSEL R38, R38, -8.06006814911005101289e+34, !P0 ;  /* 0xf9785eba26267808 */ /* 0x000fe40004000000 */
[----:B------:R-:W-:Y:S01]  /*3e10*/  FSEL R39, -R33, 0.11223486810922622681, !P0 ;  /* 0x3de5db6521277808 */ /* 0x000fe20004000100 */
[----:B0-----:R-:W-:-:S03]  /*3e20*/  UIADD3 UR12, UP0, UPT, UR4, -0xe00, URZ ;  /* 0xfffff200040c7890 */ /* 0x001fc6000ff1e0ff */
[----:B------:R-:W-:Y:S01]  /*3e30*/  DADD R6, R6, R10 ;  /* 0x0000000006067229 */ /* 0x000fe2000000000a */
[----:B------:R-:W-:Y:S02]  /*3e40*/  UIADD3.X UR13, UPT, UPT, UR5, -0x1, URZ, UP0, !UPT ;  /* 0xffffffff050d7890 */ /* 0x000fe400087fe4ff */
[----:B------:R-:W-:-:S04]  /*3e50*/  UISETP.GE.U32.AND UP0, UPT, UR12, 0xe00, UPT ;  /* 0x00000e000c00788c */ /* 0x000fc8000bf06070 */
[----:B------:R-:W-:Y:S01]  /*3e60*/  UISETP.GE.U32.AND.EX UP0, UPT, UR13, URZ, UPT, UP0 ;  /* 0x000000ff0d00728c */ /* 0x000fe2000bf06100 */
        /* <DEDUP_REMOVED lines=16> */
[----:B-1----:R-:W-:-:S08]  /*3f70*/  DMUL R2, R8, UR8 ;  /* 0x0000000808027c28 */ /* 0x002fd00008000000 */
[----:B------:R-:W-:-:S08]  /*3f80*/  DFMA R2, R26, R26, -R2 ;  /* 0x0000001a1a02722b */ /* 0x000fd00000000802 */
[----:B------:R-:W-:Y:S01]  /*3f90*/  DADD R24, R2, R6 ;  /* 0x0000000002187229 */ /* 0x000fe20000000006 */
[----:B------:R-:W-:Y:S02]  /*3fa0*/  IMAD.MOV.U32 R2, RZ, RZ, 0xe00 ;  /* 0x00000e00ff027424 */ /* 0x000fe400078e00ff */
[----:B------:R-:W-:Y:S01]  /*3fb0*/  IMAD.MOV.U32 R3, RZ, RZ, RZ ;  /* 0x000000ffff037224 */ /* 0x000fe200078e00ff */
[----:B------:R-:W-:Y:S07]  /*3fc0*/  BRA.U !UP0, `(.L_x_664) ;  /* 0x0000001d087c7547 */ /* 0x000fee000b800000 */
[----:B------:R-:W-:Y:S01]  /*3fd0*/  IMAD.MOV.U32 R2, RZ, RZ, 0xe00 ;  /* 0x00000e00ff027424 */ /* 0x000fe200078e00ff */
[----:B------:R-:W0:Y:S01]  /*3fe0*/  LDCU.64 UR8, c[0x0][0x3a8] ;  /* 0x00007500ff0877ac */ /* 0x000e220008000a00 */
[----:B------:R-:W-:Y:S01]  /*3ff0*/  IMAD.MOV.U32 R3, RZ, RZ, RZ ;  /* 0x000000ffff037224 */ /* 0x000fe200078e00ff */
[----:B------:R-:W1:Y:S01]  /*4000*/  LDCU.64 UR10, c[0x4][0x160] ;  /* 0x01002c00ff0a77ac */ /* 0x000e620008000a00 */
[----:B------:R-:W2:Y:S05]  /*4010*/  LDCU.64 UR4, c[0x0][0x390] ;  /* 0x00007200ff0477ac */ /* 0x000eaa0008000a00 */
.L_x_700:
[----:B------:R-:W-:-:S04]  /*4020*/  LEA R26, P0, R2, R4, 0x3 ;  /* 0x00000004021a7211 */ /* 0x000fc800078018ff */
[----:B------:R-:W-:-:S05]  /*4030*/  LEA.HI.X R27, R2, R5, R3, 0x3, P0 ;  /* 0x00000005021b7211 */ /* 0x000fca00000f1c03 */
[----:B------:R-:W3:Y:S01]  /*4040*/  LDG.E.64 R6, desc[UR6][R26.64] ;  /* 0x000000061a067981 */ /* 0x000ee2000c1e1b00 */
[----:B------:R-:W-:Y:S01]  /*4050*/  UMOV UR14, 0x54442d18 ;  /* 0x54442d18000e7882 */ /* 0x000fe20000000000 */
[----:B------:R-:W-:Y:S01]  /*4060*/  UMOV UR15, 0x401921fb ;  /* 0x401921fb000f7882 */ /* 0x000fe20000000000 */
[----:B------:R-:W-:Y:S01]  /*4070*/  BSSY.RECONVERGENT B3, `(.L_x_665) ;  /* 0x000001e000037945 */ /* 0x000fe20003800200 */
[----:B---3--:R-:W-:-:S08]  /*4080*/  DMUL R14, R6, UR14 ;  /* 0x0000000e060e7c28 */ /* 0x008fd00008000000 */
        /* <DEDUP_REMOVED lines=11> */
[----:B------:R-:W3:Y:S08]  /*4140*/  F2I.F64 R13, R8 ;  /* 0x00000008000d7311 */ /* 0x000ef00000301100 */
[----:B---3--:R-:W3:Y:S02]  /*4150*/  I2F.F64 R20, R13 ;  /* 0x0000000d00147312 */ /* 0x008ee40000201c00 */
[----:B---3--:R-:W-:Y:S01]  /*4160*/  DFMA R10, R20, -UR14, R14 ;  /* 0x8000000e140a7c2b */ /* 0x008fe2000800000e */
        /* <DEDUP_REMOVED lines=9> */
[----:B012---:R-:W-:Y:S05]  /*4200*/  CALL.REL.NOINC `($_ZN3cub18CUB_300001_SM_10006detail6reduce28DeviceReduceSingleTileKernelINS2_10policy_hubIdyN4cuda3std3__44plusIdEEE10Policy1000EN6thrust24THRUST_300001_SM_1000_NS6detail15normal_iteratorINSD_10device_ptrIdEEEEPdyS9_ddN9Rastrigin17evaluate_functionEEEvT0_T1_T2_T3_T4_T6_$__internal_trig_reduction_slowpathd) ;  /* 0x0000002c00c47944 */ /* 0x007fea0003c00000 */
[----:B------:R-:W-:Y:S02]  /*4210*/  IMAD.MOV.U32 R20, RZ, RZ, R14 ;  /* 0x000000ffff147224 */ /* 0x000fe400078e000e */
[----:B------:R-:W-:-:S07]  /*4220*/  IMAD.MOV.U32 R21, RZ, RZ, R15 ;  /* 0x000000ffff157224 */ /* 0x000fce00078e000f */
.L_x_668:
[----:B012---:R-:W-:Y:S05]  /*4230*/  BSYNC.RECONVERGENT B4 ;  /* 0x0000000000047941 */ /* 0x007fea0003800200 */
.L_x_667:
[----:B------:R-:W-:-:S07]  /*4240*/  VIADD R30, R13, 0x1 ;  /* 0x000000010d1e7836 */ /* 0x000fce0000000000 */
.L_x_666:
[----:B012---:R-:W-:Y:S05]  /*4250*/  BSYNC.RECONVERGENT B3 ;  /* 0x0000000000037941 */ /* 0x007fea0003800200 */
.L_x_665:
        /* <DEDUP_REMOVED lines=59> */
.L_x_672:
[----:B------:R-:W-:Y:S05]  /*4610*/  BSYNC.RECONVERGENT B4 ;  /* 0x0000000000047941 */ /* 0x000fea0003800200 */
.L_x_671:
[----:B------:R-:W-:Y:S01]  /*4620*/  VIADD R32, R13, 0x1 ;  /* 0x000000010d207836 */ /* 0x000fe20000000000 */
[----:B------:R-:W-:Y:S06]  /*4630*/  BRA `(.L_x_673) ;  /* 0x0000000000087947 */ /* 0x000fec0003800000 */
.L_x_670:
[----:B------:R-:W-:Y:S01]  /*4640*/  DMUL R20, RZ, R14 ;  /* 0x0000000eff147228 */ /* 0x000fe20000000000 */
[----:B------:R-:W-:-:S10]  /*4650*/  IMAD.MOV.U32 R32, RZ, RZ, 0x1 ;  /* 0x00000001ff207424 */ /* 0x000fd400078e00ff */
.L_x_673:
[----:B------:R-:W-:Y:S05]  /*4660*/  BSYNC.RECONVERGENT B3 ;  /* 0x0000000000037941 */ /* 0x000fea0003800200 */
.L_x_669:
        /* <DEDUP_REMOVED lines=59> */
.L_x_677:
[----:B------:R-:W-:Y:S05]  /*4a20*/  BSYNC.RECONVERGENT B4 ;  /* 0x0000000000047941 */ /* 0x000fea0003800200 */
.L_x_676:
[----:B------:R-:W-:Y:S01]  /*4a30*/  VIADD R34, R13, 0x1 ;  /* 0x000000010d227836 */ /* 0x000fe20000000000 */
[----:B------:R-:W-:Y:S06]  /*4a40*/  BRA `(.L_x_678) ;  /* 0x0000000000087947 */ /* 0x000fec0003800000 */
.L_x_675:
[----:B------:R-:W-:Y:S01]  /*4a50*/  DMUL R10, RZ, R34 ;  /* 0x00000022ff0a7228 */ /* 0x000fe20000000000 */
[----:B------:R-:W-:-:S10]  /*4a60*/  IMAD.MOV.U32 R34, RZ, RZ, 0x1 ;  /* 0x00000001ff227424 */ /* 0x000fd400078e00ff */
.L_x_678:
[----:B------:R-:W-:Y:S05]  /*4a70*/  BSYNC.RECONVERGENT B3 ;  /* 0x0000000000037941 */ /* 0x000fea0003800200 */
.L_x_674:
        /* <DEDUP_REMOVED lines=28> */
[----:B------:R-:W-:Y:S01]  /*4c40*/  LOP3.LUT P0, RZ, R34, 0x2, RZ, 0xc0, !PT ;  /* 0x0000000222ff7812 */ /* 0x000fe2000780c0ff */
[----:B--2---:R-:W-:-:S03]  /*4c50*/  DMUL R34, R28, UR14 ;  /* 0x0000000e1c227c28 */ /* 0x004fc60008000000 */
        /* <DEDUP_REMOVED lines=29> */
.L_x_682:
[----:B------:R-:W-:Y:S05]  /*4e30*/  BSYNC.RECONVERGENT B4 ;  /* 0x0000000000047941 */ /* 0x000fea0003800200 */
.L_x_681:
[----:B------:R-:W-:Y:S01]  /*4e40*/  VIADD R36, R13, 0x1 ;  /* 0x000000010d247836 */ /* 0x000fe20000000000 */
[----:B------:R-:W-:Y:S06]  /*4e50*/  BRA `(.L_x_683) ;  /* 0x0000000000087947 */ /* 0x000fec0003800000 */
.L_x_680:
[----:B------:R-:W-:Y:S01]  /*4e60*/  DMUL R30, RZ, R34 ;  /* 0x00000022ff1e7228 */ /* 0x000fe20000000000 */
[----:B------:R-:W-:-:S10]  /*4e70*/  IMAD.MOV.U32 R36, RZ, RZ, 0x1 ;  /* 0x00000001ff247424 */ /* 0x000fd400078e00ff */
.L_x_683:
[----:B------:R-:W-:Y:S05]  /*4e80*/  BSYNC.RECONVERGENT B3 ;  /* 0x0000000000037941 */ /* 0x000fea0003800200 */
.L_x_679:
        /* <DEDUP_REMOVED lines=57> */
[----:B------:R-:W-:Y:S05]  /*5220*/  CALL.REL.NOINC `($_ZN3cub18CUB_300001_SM_10006detail6reduce28DeviceReduceSingleTileKernelINS2_10policy_hubIdyN4cuda3std3__44plusIdEEE10Policy1000EN6thrust24THRUST_300001_SM_1000_NS6detail15normal_iteratorINSD_10device_ptrIdEEEEPdyS9_ddN9Rastrigin17evaluate_functionEEEvT0_T1_T2_T3_T4_T6_$__internal_trig_reduction_slowpathd) ;  /* 0x0000001c00bc7944 */ /* 0x000fea0003c00000 */
[----:B------:R-:W-:Y:S02]  /*5230*/  IMAD.MOV.U32 R34, RZ, RZ, R14 ;  /* 0x000000ffff227224 */ /* 0x000fe400078e000e */
[----:B------:R-:W-:-:S07]  /*5240*/  IMAD.MOV.U32 R35, RZ, RZ, R15 ;  /* 0x000000ffff237224 */ /* 0x000fce00078e000f */
.L_x_687:
[----:B------:R-:W-:Y:S05]  /*5250*/  BSYNC.RECONVERGENT B4 ;  /* 0x0000000000047941 */ /* 0x000fea0003800200 */
.L_x_686:
[----:B------:R-:W-:Y:S01]  /*5260*/  VIADD R38, R13, 0x1 ;  /* 0x000000010d267836 */ /* 0x000fe20000000000 */
[----:B------:R-:W-:Y:S06]  /*5270*/  BRA `(.L_x_688) ;  /* 0x0000000000087947 */ /* 0x000fec0003800000 */
.L_x_685:
[----:B------:R-:W-:Y:S01]  /*5280*/  DMUL R34, RZ, R16 ;  /* 0x00000010ff227228 */ /* 0x000fe20000000000 */
[----:B------:R-:W-:-:S10]  /*5290*/  IMAD.MOV.U32 R38, RZ, RZ, 0x1 ;  /* 0x00000001ff267424 */ /* 0x000fd400078e00ff */
.L_x_688:
[----:B------:R-:W-:Y:S05]  /*52a0*/  BSYNC.RECONVERGENT B3 ;  /* 0x0000000000037941 */ /* 0x000fea0003800200 */
.L_x_684:
        /* <DEDUP_REMOVED lines=34> */
[----:B------:R-:W-:-:S08]  /*54d0*/  DMUL R12, R12, UR8 ;  /* 0x000000080c0c7c28 */ /* 0x000fd00008000000 */
        /* <DEDUP_REMOVED lines=24> */
.L_x_692:
[----:B------:R-:W-:Y:S05]  /*5660*/  BSYNC.RECONVERGENT B4 ;  /* 0x0000000000047941 */ /* 0x000fea0003800200 */
.L_x_691:
[----:B------:R-:W-:Y:S01]  /*5670*/  VIADD R36, R13, 0x1 ;  /* 0x000000010d247836 */ /* 0x000fe20000000000 */
[----:B------:R-:W-:Y:S06]  /*5680*/  BRA `(.L_x_693) ;  /* 0x0000000000087947 */ /* 0x000fec0003800000 */
.L_x_690:
[----:B------:R-:W-:Y:S01]  /*5690*/  DMUL R34, RZ, R14 ;  /* 0x0000000eff227228 */ /* 0x000fe20000000000 */
[----:B------:R-:W-:-:S10]  /*56a0*/  IMAD.MOV.U32 R36, RZ, RZ, 0x1 ;  /* 0x00000001ff247424 */ /* 0x000fd400078e00ff */
.L_x_693:
[----:B------:R-:W-:Y:S05]  /*56b0*/  BSYNC.RECONVERGENT B3 ;  /* 0x0000000000037941 */ /* 0x000fea0003800200 */
.L_x_689:
        /* <DEDUP_REMOVED lines=59> */
.L_x_697:
[----:B------:R-:W-:Y:S05]  /*5a70*/  BSYNC.RECONVERGENT B4 ;  /* 0x0000000000047941 */ /* 0x000fea0003800200 */
.L_x_696:
[----:B------:R-:W-:Y:S01]  /*5a80*/  VIADD R38, R13, 0x1 ;  /* 0x000000010d267836 */ /* 0x000fe20000000000 */
[----:B------:R-:W-:Y:S06]  /*5a90*/  BRA `(.L_x_698) ;  /* 0x0000000000087947 */ /* 0x000fec0003800000 */
.L_x_695:
[----:B------:R-:W-:Y:S01]  /*5aa0*/  DMUL R34, RZ, R14 ;  /* 0x0000000eff227228 */ /* 0x000fe20000000000 */
[----:B------:R-:W-:-:S10]  /*5ab0*/  IMAD.MOV.U32 R38, RZ, RZ, 0x1 ;  /* 0x00000001ff267424 */ /* 0x000fd400078e00ff */
.L_x_698:
[----:B------:R-:W-:Y:S05]  /*5ac0*/  BSYNC.RECONVERGENT B3 ;  /* 0x0000000000037941 */ /* 0x000fea0003800200 */
.L_x_694:
        /* <DEDUP_REMOVED lines=9> */
[----:B------:R-:W-:Y:S01]  /*5b60*/  DADD R6, R6, R24 ;  /* 0x0000000006067229 */ /* 0x000fe20000000018 */
[----:B------:R-:W-:Y:S01]  /*5b70*/  IMAD.MOV.U32 R39, RZ, RZ, 0x3da8ff83 ;  /* 0x3da8ff83ff277424 */ /* 0x000fe200078e00ff */
[----:B------:R-:W-:Y:S01]  /*5b80*/  ISETP.NE.U32.AND P0, PT, R36, 0x1, PT ;  /* 0x000000012400780c */ /* 0x000fe20003f05070 */
[----:B------:R-:W-:-:S03]  /*5b90*/  DMUL R36, R34, R34 ;  /* 0x0000002222247228 */ /* 0x000fc60000000000 */
[----:B------:R-:W-:Y:S02]  /*5ba0*/  FSEL R40, R40, -8.06006814911005101289e+34, !P0 ;  /* 0xf9785eba28287808 */ /* 0x000fe40004000000 */
[----:B------:R-:W-:Y:S01]  /*5bb0*/  FSEL R41, -R39, 0.11223486810922622681, !P0 ;  /* 0x3de5db6527297808 */ /* 0x000fe20004000100 */
[----:B------:R-:W-:-:S08]  /*5bc0*/  DADD R6, R8, R6 ;  /* 0x0000000008067229 */ /* 0x000fd00000000006 */
[----:B------:R-:W-:-:S08]  /*5bd0*/  DADD R10, R10, R6 ;  /* 0x000000000a0a7229 */ /* 0x000fd00000000006 */
        /* <DEDUP_REMOVED lines=17> */
[----:B------:R-:W-:-:S04]  /*5cf0*/  IADD3 R8, P1, PT, -R2, UR4, RZ ;  /* 0x0000000402087c10 */ /* 0x000fc8000ff3e1ff */
[----:B------:R-:W-:Y:S01]  /*5d00*/  ISETP.GE.U32.AND P0, PT, R8, 0xe00, PT ;  /* 0x00000e000800780c */ /* 0x000fe20003f06070 */
[----:B------:R-:W-:Y:S01]  /*5d10*/  DMUL R6, R6, UR8 ;  /* 0x0000000806067c28 */ /* 0x000fe20008000000 */
[----:B------:R-:W-:-:S04]  /*5d20*/  IADD3.X R8, PT, PT, ~R3, UR5, RZ, P1, !PT ;  /* 0x0000000503087c10 */ /* 0x000fc80008ffe5ff */
[----:B------:R-:W-:-:S03]  /*5d30*/  ISETP.GE.U32.AND.EX P0, PT, R8, RZ, PT, P0 ;  /* 0x000000ff0800720c */ /* 0x000fc60003f06100 */
[----:B------:R-:W-:-:S08]  /*5d40*/  DFMA R6, R26, R26, -R6 ;  /* 0x0000001a1a06722b */ /* 0x000fd00000000806 */
[----:B------:R-:W-:Y:S02]  /*5d50*/  DADD R24, R6, R10 ;  /* 0x0000000006187229 */ /* 0x000fe4000000000a */
[----:B------:R-:W-:Y:S09]  /*5d60*/  @!P0 BRA `(.L_x_699) ;  /* 0x0000000c00c08947 */ /* 0x000ff20003800000 */
[----:B------:R-:W-:-:S05]  /*5d70*/  IADD3 R2, P0, PT, R2, 0xe00, RZ ;  /* 0x00000e0002027810 */ /* 0x000fca0007f1e0ff */
[----:B------:R-:W-:Y:S01]  /*5d80*/  IMAD.X R3, RZ, RZ, R3, P0 ;  /* 0x000000ffff037224 */ /* 0x000fe200000e0603 */
[----:B------:R-:W-:-:S04]  /*5d90*/  ISETP.GT.U32.AND P0, PT, R2, UR12, PT ;  /* 0x0000000c02007c0c */ /* 0x000fc8000bf04070 */
[----:B------:R-:W-:-:S13]  /*5da0*/  ISETP.GT.U32.AND.EX P0, PT, R3, UR13, PT, P0 ;  /* 0x0000000d03007c0c */ /* 0x000fda000bf04100 */
[----:B------:R-:W-:Y:S05]  /*5db0*/  @!P0 BRA `(.L_x_700) ;  /* 0xffffffe000988947 */ /* 0x000fea000383ffff */
.L_x_664:
[----:B------:R-:W-:-:S04]  /*5dc0*/  ISETP.GE.U32.AND P0, PT, R2, UR4, PT ;  /* 0x0000000402007c0c */ /* 0x000fc8000bf06070 */
[----:B------:R-:W-:-:S13]  /*5dd0*/  ISETP.GE.U32.AND.EX P0, PT, R3, UR5, PT, P0 ;  /* 0x0000000503007c0c */ /* 0x000fda000bf06100 */
[----:B------:R-:W-:Y:S05]  /*5de0*/  @P0 BRA `(.L_x_699) ;  /* 0x0000000c00a00947 */ /* 0x000fea0003800000 */
[----:B------:R-:W-:Y:S01]  /*5df0*/  IADD3 R7, PT, PT, -R2, UR4, RZ ;  /* 0x0000000402077c10 */ /* 0x000fe2000fffe1ff */
[----:B------:R-:W0:Y:S01]  /*5e00*/  LDCU.64 UR12, c[0x0][0x3a8] ;  /* 0x00007500ff0c77ac */ /* 0x000e220008000a00 */
[----:B------:R-:W-:Y:S02]  /*5e10*/  BSSY.RECONVERGENT B3, `(.L_x_699) ;  /* 0x00000e5000037945 */ /* 0x000fe40003800200 */
[----:B------:R-:W-:Y:S01]  /*5e20*/  ISETP.GE.AND P0, PT, R0, R7, PT ;  /* 0x000000070000720c */ /* 0x000fe20003f06270 */
[----:B------:R-:W1:-:S12]  /*5e30*/  LDCU.64 UR10, c[0x4][0x160] ;  /* 0x01002c00ff0a77ac */ /* 0x000e580008000a00 */
[----:B------:R-:W-:Y:S05]  /*5e40*/  @P0 BRA `(.L_x_701) ;  /* 0x0000000c00840947 */ /* 0x000fea0003800000 */
[----:B------:R-:W-:Y:S01]  /*5e50*/  LOP3.LUT R9, RZ, R0, RZ, 0x33, !PT ;  /* 0x00000000ff097212 */ /* 0x000fe200078e33ff */
[----:B------:R-:W-:Y:S01]  /*5e60*/  BSSY.RECONVERGENT B4, `(.L_x_702) ;  /* 0x000004c000047945 */ /* 0x000fe20003800200 */
[----:B------:R-:W-:Y:S02]  /*5e70*/  IMAD.MOV.U32 R8, RZ, RZ, R0 ;  /* 0x000000ffff087224 */ /* 0x000fe400078e0000 */
[----:B------:R-:W-:-:S04]  /*5e80*/  IADD3 R6, PT, PT, -R2, UR4, R9 ;  /* 0x0000000402067c10 */ /* 0x000fc8000fffe109 */
[----:B------:R-:W-:-:S13]  /*5e90*/  LOP3.LUT P0, RZ, R6, 0x200, RZ, 0xc0, !PT ;  /* 0x0000020006ff7812 */ /* 0x000fda000780c0ff */
[----:B------:R-:W-:Y:S05]  /*5ea0*/  @P0 BRA `(.L_x_703) ;  /* 0x00000004001c0947 */ /* 0x000fea0003800000 */
[----:B------:R-:W-:-:S04]  /*5eb0*/  LEA R4, P0, R2, R4, 0x3 ;  /* 0x0000000402047211 */ /* 0x000fc800078018ff */
[----:B------:R-:W-:-:S06]  /*5ec0*/  LEA.HI.X R5, R2, R5, R3, 0x3, P0 ;  /* 0x0000000502057211 */ /* 0x000fcc00000f1c03 */
        /* <DEDUP_REMOVED lines=26> */
[----:B01----:R-:W-:Y:S05]  /*6070*/  CALL.REL.NOINC `($_ZN3cub18CUB_300001_SM_10006detail6reduce28DeviceReduceSingleTileKernelINS2_10policy_hubIdyN4cuda3std3__44plusIdEEE10Policy1000EN6thrust24THRUST_300001_SM_1000_NS6detail15normal_iteratorINSD_10device_ptrIdEEEEPdyS9_ddN9Rastrigin17evaluate_functionEEEvT0_T1_T2_T3_T4_T6_$__internal_trig_reduction_slowpathd) ;  /* 0x0000001000287944 */ /* 0x003fea0003c00000 */
[----:B------:R-:W-:Y:S02]  /*6080*/  IMAD.MOV.U32 R20, RZ, RZ, R14 ;  /* 0x000000ffff147224 */ /* 0x000fe400078e000e */
[----:B------:R-:W-:-:S07]  /*6090*/  IMAD.MOV.U32 R21, RZ, RZ, R15 ;  /* 0x000000ffff157224 */ /* 0x000fce00078e000f */
.L_x_707:
[----:B01----:R-:W-:Y:S05]  /*60a0*/  BSYNC.RECONVERGENT B6 ;  /* 0x0000000000067941 */ /* 0x003fea0003800200 */
.L_x_706:
[----:B------:R-:W-:Y:S01]  /*60b0*/  VIADD R26, R13, 0x1 ;  /* 0x000000010d1a7836 */ /* 0x000fe20000000000 */
[----:B------:R-:W-:Y:S06]  /*60c0*/  BRA `(.L_x_708) ;  /* 0x0000000000087947 */ /* 0x000fec0003800000 */
.L_x_705:
[----:B------:R-:W-:Y:S01]  /*60d0*/  DMUL R20, RZ, R14 ;  /* 0x0000000eff147228 */ /* 0x000fe20000000000 */
[----:B------:R-:W-:-:S10]  /*60e0*/  IMAD.MOV.U32 R26, RZ, RZ, 0x1 ;  /* 0x00000001ff1a7424 */ /* 0x000fd400078e00ff */
.L_x_708:
[----:B01----:R-:W-:Y:S05]  /*60f0*/  BSYNC.RECONVERGENT B5 ;  /* 0x0000000000057941 */ /* 0x003fea0003800200 */
.L_x_704:
        /* <DEDUP_REMOVED lines=32> */
[----:B------:R-:W-:Y:S01]  /*6300*/  DADD R24, R24, R8 ;  /* 0x0000000018187229 */ /* 0x000fe20000000008 */
[----:B------:R-:W-:-:S10]  /*6310*/  VIADD R8, R0, 0x200 ;  /* 0x0000020000087836 */ /* 0x000fd40000000000 */
.L_x_703:
[----:B01----:R-:W-:Y:S05]  /*6320*/  BSYNC.RECONVERGENT B4 ;  /* 0x0000000000047941 */ /* 0x003fea0003800200 */
.L_x_702:
[----:B------:R-:W-:-:S13]  /*6330*/  ISETP.GE.U32.AND P0, PT, R6, 0x200, PT ;  /* 0x000002000600780c */ /* 0x000fda0003f06070 */
[----:B------:R-:W-:Y:S05]  /*6340*/  @!P0 BRA `(.L_x_701) ;  /* 0x0000000800448947 */ /* 0x000fea0003800000 */
[----:B------:R-:W0:Y:S01]  /*6350*/  LDCU.64 UR8, c[0x0][0x380] ;  /* 0x00007000ff0877ac */ /* 0x000e220008000a00 */
[----:B------:R-:W-:-:S05]  /*6360*/  IADD3 R2, P0, PT, R8, R2, RZ ;  /* 0x0000000208027210 */ /* 0x000fca0007f1e0ff */
[----:B------:R-:W-:Y:S01]  /*6370*/  IMAD.X R11, RZ, RZ, R3, P0 ;  /* 0x000000ffff0b7224 */ /* 0x000fe200000e0603 */
[----:B0-----:R-:W-:-:S04]  /*6380*/  LEA R10, P1, R2, UR8, 0x3 ;  /* 0x00000008020a7c11 */ /* 0x001fc8000f8218ff */
[----:B------:R-:W-:Y:S02]  /*6390*/  IADD3 R10, P0, PT, R10, 0x1000, RZ ;  /* 0x000010000a0a7810 */ /* 0x000fe40007f1e0ff */
[----:B------:R-:W-:-:S05]  /*63a0*/  LEA.HI.X R11, R2, UR9, R11, 0x3, P1 ;  /* 0x00000009020b7c11 */ /* 0x000fca00088f1c0b */
[----:B------:R-:W-:-:S07]  /*63b0*/  IMAD.X R11, RZ, RZ, R11, P0 ;  /* 0x000000ffff0b7224 */ /* 0x000fce00000e060b */
.L_x_718:
        /* <DEDUP_REMOVED lines=32> */
.L_x_712:
[----:B------:R-:W-:Y:S05]  /*65c0*/  BSYNC.RECONVERGENT B5 ;  /* 0x0000000000057941 */ /* 0x000fea0003800200 */
.L_x_711:
[----:B------:R-:W-:-:S07]  /*65d0*/  VIADD R6, R2, 0x1 ;  /* 0x0000000102067836 */ /* 0x000fce0000000000 */
.L_x_710:
[----:B------:R-:W-:Y:S05]  /*65e0*/  BSYNC.RECONVERGENT B4 ;  /* 0x0000000000047941 */ /* 0x000fea0003800200 */
.L_x_709:
        /* <DEDUP_REMOVED lines=32> */
[----:B--2---:R-:W-:-:S05]  /*67f0*/  DMUL R14, R2, UR8 ;  /* 0x00000008020e7c28 */ /* 0x004fca0008000000 */
[----:B------:R-:W-:-:S03]  /*6800*/  DMUL R12, R12, UR12 ;  /* 0x0000000c0c0c7c28 */ /* 0x000fc60008000000 */
[----:B------:R-:W-:-:S05]  /*6810*/  DSETP.NEU.AND P0, PT, |R14|, +INF , PT ;  /* 0x7ff000000e00742a */ /* 0x000fca0003f0d200 */
        /* <DEDUP_REMOVED lines=26> */
.L_x_716:
[----:B------:R-:W-:Y:S05]  /*69c0*/  BSYNC.RECONVERGENT B5 ;  /* 0x0000000000057941 */ /* 0x000fea0003800200 */
.L_x_715:
[----:B------:R-:W-:Y:S01]  /*69d0*/  VIADD R4, R4, 0x1 ;  /* 0x0000000104047836 */ /* 0x000fe20000000000 */
[----:B------:R-:W-:Y:S06]  /*69e0*/  BRA `(.L_x_717) ;  /* 0x0000000000087947 */ /* 0x000fec0003800000 */
.L_x_714:
[----:B------:R-:W-:Y:S01]  /*69f0*/  DMUL R26, RZ, R14 ;  /* 0x0000000eff1a7228 */ /* 0x000fe20000000000 */
[----:B------:R-:W-:-:S10]  /*6a00*/  IMAD.MOV.U32 R4, RZ, RZ, 0x1 ;  /* 0x00000001ff047424 */ /* 0x000fd400078e00ff */
.L_x_717:
[----:B------:R-:W-:Y:S05]  /*6a10*/  BSYNC.RECONVERGENT B4 ;  /* 0x0000000000047941 */ /* 0x000fea0003800200 */
.L_x_713:
        /* <DEDUP_REMOVED lines=12> */
[----:B------:R-:W-:Y:S01]  /*6ae0*/  IMAD.MOV.U32 R5, RZ, RZ, 0x3da8ff83 ;  /* 0x3da8ff83ff057424 */ /* 0x000fe200078e00ff */
[----:B------:R-:W-:-:S02]  /*6af0*/  IADD3 R10, P1, PT, R10, 0x2000, RZ ;  /* 0x000020000a0a7810 */ /* 0x000fc40007f3e0ff */
[----:B------:R-:W-:Y:S02]  /*6b00*/  FSEL R32, R32, -8.06006814911005101289e+34, !P0 ;  /* 0xf9785eba20207808 */ /* 0x000fe40004000000 */
[----:B------:R-:W-:Y:S01]  /*6b10*/  FSEL R33, -R5, 0.11223486810922622681, !P0 ;  /* 0x3de5db6505217808 */ /* 0x000fe20004000100 */
[----:B------:R-:W-:-:S05]  /*6b20*/  IMAD.X R11, RZ, RZ, R11, P1 ;  /* 0x000000ffff0b7224 */ /* 0x000fca00008e060b */
        /* <DEDUP_REMOVED lines=14> */
[----:B------:R-:W-:-:S04]  /*6c10*/  ISETP.GE.AND P0, PT, R8, R7, PT ;  /* 0x000000070800720c */ /* 0x000fc80003f06270 */
[----:B------:R-:W-:-:S08]  /*6c20*/  DMUL R4, R4, UR12 ;  /* 0x0000000c04047c28 */ /* 0x000fd00008000000 */
[----:B------:R-:W-:-:S08]  /*6c30*/  DFMA R4, R2, R2, -R4 ;  /* 0x000000020204722b */ /* 0x000fd00000000804 */
[----:B------:R-:W-:Y:S01]  /*6c40*/  DADD R24, R24, R4 ;  /* 0x0000000018187229 */ /* 0x000fe20000000004 */
[----:B------:R-:W-:Y:S10]  /*6c50*/  @!P0 BRA `(.L_x_718) ;  /* 0xfffffff400d88947 */ /* 0x000ff4000383ffff */
.L_x_701:
[----:B01----:R-:W-:Y:S05]  /*6c60*/  BSYNC.RECONVERGENT B3 ;  /* 0x0000000000037941 */ /* 0x003fea0003800200 */
.L_x_699:
        /* <DEDUP_REMOVED lines=68> */
.L_x_629:
[----:B------:R-:W-:Y:S05]  /*70b0*/  BSYNC.RECONVERGENT B0 ;  /* 0x0000000000007941 */ /* 0x000fea0003800200 */
.L_x_601:
[----:B------:R-:W-:Y:S05]  /*70c0*/  @P1 EXIT ;  /* 0x000000000000194d */ /* 0x000fea0003800000 */
[----:B------:R-:W0:Y:S01]  /*70d0*/  LDCU.64 UR4, c[0x0][0x3a0] ;  /* 0x00007400ff0477ac */ /* 0x000e220008000a00 */
[----:B------:R-:W1:Y:S01]  /*70e0*/  LDC.64 R2, c[0x0][0x388] ;  /* 0x0000e200ff027b82 */ /* 0x000e620000000a00 */
[----:B0-----:R-:W-:-:S07]  /*70f0*/  DADD R4, R4, UR4 ;  /* 0x0000000404047e29 */ /* 0x001fce0008000000 */
[----:B-1----:R-:W-:Y:S01]  /*7100*/  STG.E.64 desc[UR6][R2.64], R4 ;  /* 0x0000000402007986 */ /* 0x002fe2000c101b06 */
[----:B------:R-:W-:Y:S05]  /*7110*/  EXIT ;  /* 0x000000000000794d */ /* 0x000fea0003800000 */
        .type           $_ZN3cub18CUB_300001_SM_10006detail6reduce28DeviceReduceSingleTileKernelINS2_10policy_hubIdyN4cuda3std3__44plusIdEEE10Policy1000EN6thrust24THRUST_300001_SM_1000_NS6detail15normal_iteratorINSD_10device_ptrIdEEEEPdyS9_ddN9Rastrigin17evaluate_functionEEEvT0_T1_T2_T3_T4_T6_$__internal_trig_reduction_slowpathd,@function
        .size           $_ZN3cub18CUB_300001_SM_10006detail6reduce28DeviceReduceSingleTileKernelINS2_10policy_hubIdyN4cuda3std3__44plusIdEEE10Policy1000EN6thrust24THRUST_300001_SM_1000_NS6detail15normal_iteratorINSD_10device_ptrIdEEEEPdyS9_ddN9Rastrigin17evaluate_functionEEEvT0_T1_T2_T3_T4_T6_$__internal_trig_reduction_slowpathd,(.L_x_1361 - $_ZN3cub18CUB_300001_SM_10006detail6reduce28DeviceReduceSingleTileKernelINS2_10policy_hubIdyN4cuda3std3__44plusIdEEE10Policy1000EN6thrust24THRUST_300001_SM_1000_NS6detail15normal_iteratorINSD_10device_ptrIdEEEEPdyS9_ddN9Rastrigin17evaluate_functionEEEvT0_T1_T2_T3_T4_T6_$__internal_trig_reduction_slowpathd)
$_ZN3cub18CUB_300001_SM_10006detail6reduce28DeviceReduceSingleTileKernelINS2_10policy_hubIdyN4cuda3std3__44plusIdEEE10Policy1000EN6thrust24THRUST_300001_SM_1000_NS6detail15normal_iteratorINSD_10device_ptrIdEEEEPdyS9_ddN9Rastrigin17evaluate_functionEEEvT0_T1_T2_T3_T4_T6_$__internal_trig_reduction_slowpathd:
        /* <DEDUP_REMOVED lines=21> */
[----:B------:R-:W-:Y:S02]  /*7270*/  CS2R R44, SRZ ;  /* 0x00000000002c7805 */ /* 0x000fe4000001ff00 */
[----:B------:R-:W-:Y:S01]  /*7280*/  LOP3.LUT R18, R18, 0x80000000, RZ, 0xfc, !PT ;  /* 0x8000000012127812 */ /* 0x000fe200078efcff */
[----:B------:R-:W1:Y:S06]  /*7290*/  LDC.64 R38, c[0x4][0x158] ;  /* 0x01005600ff267b82 */ /* 0x000e6c0000000a00 */
.L_x_723:
[----:B0-----:R-:W-:Y:S01]  /*72a0*/  R2UR UR14, R40 ;  /* 0x00000000280e72ca */ /* 0x001fe200000e0000 */
[----:B-1----:R-:W-:Y:S01]  /*72b0*/  IMAD.WIDE R42, R13, 0x8, R38 ;  /* 0x000000080d2a7825 */ /* 0x002fe200078e0226 */
[----:B------:R-:W-:-:S13]  /*72c0*/  R2UR UR15, R41 ;  /* 0x00000000290f72ca */ /* 0x000fda00000e0000 */
[----:B------:R-:W2:Y:S01]  /*72d0*/  LDG.E.64.CONSTANT R42, desc[UR14][R42.64] ;  /* 0x0000000e2a2a7981 */ /* 0x000ea2000c1e9b00 */
[----:B------:R-:W-:Y:S02]  /*72e0*/  IMAD.MOV.U32 R22, RZ, RZ, R44 ;  /* 0x000000ffff167224 */ /* 0x000fe400078e002c */
[----:B------:R-:W-:Y:S02]  /*72f0*/  IMAD.MOV.U32 R23, RZ, RZ, R45 ;  /* 0x000000ffff177224 */ /* 0x000fe400078e002d */
[----:B------:R-:W-:Y:S02]  /*7300*/  VIADD R16, R16, 0x1 ;  /* 0x0000000110107836 */ /* 0x000fe40000000000 */
[----:B------:R-:W-:Y:S02]  /*7310*/  VIADD R13, R13, 0x1 ;  /* 0x000000010d0d7836 */ /* 0x000fe40000000000 */
[----:B--2---:R-:W-:-:S04]  /*7320*/  IMAD.WIDE.U32 R22, P2, R42, R14, R22 ;  /* 0x0000000e2a167225 */ /* 0x004fc80007840016 */
[----:B------:R-:W-:Y:S02]  /*7330*/  IMAD R19, R42, R18, RZ ;  /* 0x000000122a137224 */ /* 0x000fe400078e02ff */
[----:B------:R-:W-:Y:S02]  /*7340*/  IMAD R20, R43, R14, RZ ;  /* 0x0000000e2b147224 */ /* 0x000fe400078e02ff */
[----:B------:R-:W-:Y:S01]  /*7350*/  IMAD.MOV.U32 R44, RZ, RZ, R22 ;  /* 0x000000ffff2c7224 */ /* 0x000fe200078e0016 */
[----:B------:R-:W-:Y:S01]  /*7360*/  IADD3 R19, P0, PT, R19, R23, RZ ;  /* 0x0000001713137210 */ /* 0x000fe20007f1e0ff */
[CC--:B------:R-:W-:Y:S02]  /*7370*/  IMAD R22, R43.reuse, R18.reuse, RZ ;  /* 0x000000122b167224 */ /* 0x0c0fe400078e02ff */
[----:B------:R-:W-:Y:S01]  /*7380*/  IMAD.HI.U32 R21, R43, R18, RZ ;  /* 0x000000122b157227 */ /* 0x000fe200078e00ff */
[----:B------:R-:W-:-:S03]  /*7390*/  IADD3 R45, P1, PT, R20, R19, RZ ;  /* 0x00000013142d7210 */ /* 0x000fc60007f3e0ff */
[----:B------:R-:W-:-:S04]  /*73a0*/  IMAD.HI.U32 R20, R42, R18, RZ ;  /* 0x000000122a147227 */ /* 0x000fc800078e00ff */
[----:B------:R-:W-:-:S04]  /*73b0*/  IMAD.HI.U32 R19, R43, R14, RZ ;  /* 0x0000000e2b137227 */ /* 0x000fc800078e00ff */
[----:B------:R-:W-:Y:S02]  /*73c0*/  IMAD.X R20, RZ, RZ, R20, P2 ;  /* 0x000000ffff147224 */ /* 0x000fe400010e0614 */
[C---:B------:R-:W-:Y:S02]  /*73d0*/  IMAD R23, R17.reuse, 0x8, R1 ;  /* 0x0000000811177824 */ /* 0x040fe400078e0201 */
[----:B------:R-:W-:Y:S01]  /*73e0*/  VIADD R17, R17, 0x1 ;  /* 0x0000000111117836 */ /* 0x000fe20000000000 */
[----:B------:R-:W-:Y:S02]  /*73f0*/  IADD3.X R19, P0, PT, R19, R20, RZ, P0, !PT ;  /* 0x0000001413137210 */ /* 0x000fe4000071e4ff */
[----:B------:R0:W-:Y:S02]  /*7400*/  STL.64 [R23], R44 ;  /* 0x0000002c17007387 */ /* 0x0001e40000100a00 */
[----:B------:R-:W-:Y:S01]  /*7410*/  IADD3.X R22, P1, PT, R22, R19, RZ, P1, !PT ;  /* 0x0000001316167210 */ /* 0x000fe20000f3e4ff */
[----:B------:R-:W-:Y:S01]  /*7420*/  IMAD.X R19, RZ, RZ, R21, P0 ;  /* 0x000000ffff137224 */ /* 0x000fe200000e0615 */
[----:B------:R-:W-:-:S03]  /*7430*/  ISETP.NE.AND P0, PT, R16, -0xf, PT ;  /* 0xfffffff11000780c */ /* 0x000fc60003f05270 */
[----:B------:R-:W-:Y:S02]  /*7440*/  IMAD.X R19, RZ, RZ, R19, P1 ;  /* 0x000000ffff137224 */ /* 0x000fe400008e0613 */
[----:B0-----:R-:W-:Y:S02]  /*7450*/  IMAD.MOV.U32 R44, RZ, RZ, R22 ;  /* 0x000000ffff2c7224 */ /* 0x001fe400078e0016 */
[----:B------:R-:W-:-:S06]  /*7460*/  IMAD.MOV.U32 R45, RZ, RZ, R19 ;  /* 0x000000ffff2d7224 */ /* 0x000fcc00078e0013 */
[----:B------:R-:W-:Y:S05]  /*7470*/  @P0 BRA `(.L_x_723) ;  /* 0xfffffffc00880947 */ /* 0x000fea000383ffff */
[----:B------:R-:W-:Y:S05]  /*7480*/  BSYNC.RECONVERGENT B2 ;  /* 0x0000000000027941 */ /* 0x000fea0003800200 */
.L_x_722:
[----:B------:R-:W-:-:S07]  /*7490*/  IMAD.MOV.U32 R13, RZ, RZ, R15 ;  /* 0x000000ffff0d7224 */ /* 0x000fce00078e000f */
.L_x_721:
[----:B------:R-:W-:Y:S05]  /*74a0*/  BSYNC.RECONVERGENT B1 ;  /* 0x0000000000017941 */ /* 0x000fea0003800200 */
.L_x_720:
[----:B------:R-:W-:Y:S01]  /*74b0*/  LOP3.LUT P0, R37, R37, 0x3f, RZ, 0xc0, !PT ;  /* 0x0000003f25257812 */ /* 0x000fe2000780c0ff */
[----:B------:R-:W-:-:S04]  /*74c0*/  IMAD.IADD R12, R12, 0x1, R13 ;  /* 0x000000010c0c7824 */ /* 0x000fc800078e020d */
[----:B------:R-:W-:-:S05]  /*74d0*/  IMAD.U32 R23, R12, 0x8, R1 ;  /* 0x000000080c177824 */ /* 0x000fca00078e0001 */
[----:B------:R0:W-:Y:S04]  /*74e0*/  STL.64 [R23+-0x78], R44 ;  /* 0xffff882c17007387 */ /* 0x0001e80000100a00 */
[----:B------:R-:W2:Y:S04]  /*74f0*/  @P0 LDL.64 R16, [R1+0x8] ;  /* 0x0000080001100983 */ /* 0x000ea80000100a00 */
[----:B------:R-:W3:Y:S04]  /*7500*/  LDL.64 R14, [R1+0x10] ;  /* 0x00001000010e7983 */ /* 0x000ee80000100a00 */
[----:B------:R-:W4:Y:S01]  /*7510*/  LDL.64 R12, [R1+0x18] ;  /* 0x00001800010c7983 */ /* 0x000f220000100a00 */
[----:B------:R-:W-:Y:S01]  /*7520*/  BSSY.RECONVERGENT B1, `(.L_x_724) ;  /* 0x0000035000017945 */ /* 0x000fe20003800200 */
[----:B--2---:R-:W-:-:S02]  /*7530*/  @P0 SHF.R.U64 R20, R16, 0x1, R17 ;  /* 0x0000000110140819 */ /* 0x004fc40000001211 */
[----:B------:R-:W-:Y:S02]  /*7540*/  @P0 SHF.R.U32.HI R22, RZ, 0x1, R17 ;  /* 0x00000001ff160819 */ /* 0x000fe40000011611 */
[----:B------:R-:W-:Y:S02]  /*7550*/  @P0 LOP3.LUT R17, R37, 0x3f, RZ, 0x3c, !PT ;  /* 0x0000003f25110812 */ /* 0x000fe400078e3cff */
[----:B---3--:R-:W-:Y:S02]  /*7560*/  @P0 SHF.L.U32 R19, R14, R37, RZ ;  /* 0x000000250e130219 */ /* 0x008fe400000006ff */
[----:B------:R-:W-:Y:S02]  /*7570*/  @P0 SHF.R.U64 R20, R20, R17, R22 ;  /* 0x0000001114140219 */ /* 0x000fe40000001216 */
[--C-:B------:R-:W-:Y:S02]  /*7580*/  @P0 SHF.R.U32.HI R16, RZ, 0x1, R15.reuse ;  /* 0x00000001ff100819 */ /* 0x100fe4000001160f */
[----:B------:R-:W-:-:S02]  /*7590*/  @P0 SHF.R.U64 R21, R14, 0x1, R15 ;  /* 0x000000010e150819 */ /* 0x000fc4000000120f */
[----:B------:R-:W-:Y:S02]  /*75a0*/  @P0 SHF.L.U64.HI R18, R14, R37, R15 ;  /* 0x000000250e120219 */ /* 0x000fe4000001020f */
[----:B0-----:R-:W-:Y:S02]  /*75b0*/  @P0 SHF.R.U32.HI R23, RZ, R17, R22 ;  /* 0x00000011ff170219 */ /* 0x001fe40000011616 */
[----:B------:R-:W-:Y:S02]  /*75c0*/  @P0 LOP3.LUT R14, R19, R20, RZ, 0xfc, !PT ;  /* 0x00000014130e0212 */ /* 0x000fe400078efcff */
[----:B----4-:R-:W-:Y:S02]  /*75d0*/  @P0 SHF.L.U32 R22, R12, R37, RZ ;  /* 0x000000250c160219 */ /* 0x010fe400000006ff */
[----:B------:R-:W-:Y:S02]  /*75e0*/  @P0 SHF.R.U64 R21, R21, R17, R16 ;  /* 0x0000001115150219 */ /* 0x000fe40000001210 */
[----:B------:R-:W-:-:S02]  /*75f0*/  @P0 LOP3.LUT R15, R18, R23, RZ, 0xfc, !PT ;  /* 0x00000017120f0212 */ /* 0x000fc400078efcff */
[----:B------:R-:W-:Y:S01]  /*7600*/  @P0 SHF.R.U32.HI R18, RZ, R17, R16 ;  /* 0x00000011ff120219 */ /* 0x000fe20000011610 */
[----:B------:R-:W-:Y:S01]  /*7610*/  IMAD.SHL.U32 R16, R14, 0x4, RZ ;  /* 0x000000040e107824 */ /* 0x000fe200078e00ff */
[----:B------:R-:W-:Y:S02]  /*7620*/  @P0 SHF.L.U64.HI R37, R12, R37, R13 ;  /* 0x000000250c250219 */ /* 0x000fe4000001020d */
[----:B------:R-:W-:Y:S02]  /*7630*/  @P0 LOP3.LUT R12, R22, R21, RZ, 0xfc, !PT ;  /* 0x00000015160c0212 */ /* 0x000fe400078efcff */
[----:B------:R-:W-:Y:S02]  /*7640*/  SHF.L.U64.HI R14, R14, 0x2, R15 ;  /* 0x000000020e0e7819 */ /* 0x000fe4000001020f */
[----:B------:R-:W-:Y:S02]  /*7650*/  @P0 LOP3.LUT R13, R37, R18, RZ, 0xfc, !PT ;  /* 0x00000012250d0212 */ /* 0x000fe400078efcff */
[----:B------:R-:W-:-:S02]  /*7660*/  SHF.L.W.U32.HI R15, R15, 0x2, R12 ;  /* 0x000000020f0f7819 */ /* 0x000fc40000010e0c */
[----:B------:R-:W-:Y:S02]  /*7670*/  IADD3 RZ, P0, PT, RZ, -R16, RZ ;  /* 0x80000010ffff7210 */ /* 0x000fe40007f1e0ff */
[----:B------:R-:W-:Y:S02]  /*7680*/  LOP3.LUT R19, RZ, R14, RZ, 0x33, !PT ;  /* 0x0000000eff137212 */ /* 0x000fe400078e33ff */
[----:B------:R-:W-:Y:S02]  /*7690*/  SHF.L.W.U32.HI R18, R12, 0x2, R13 ;  /* 0x000000020c127819 */ /* 0x000fe40000010e0d */
[----:B------:R-:W-:Y:S02]  /*76a0*/  LOP3.LUT R20, RZ, R15, RZ, 0x33, !PT ;  /* 0x0000000fff147212 */ /* 0x000fe400078e33ff */
[----:B------:R-:W-:Y:S02]  /*76b0*/  IADD3.X R19, P0, PT, RZ, R19, RZ, P0, !PT ;  /* 0x00000013ff137210 */ /* 0x000fe4000071e4ff */
[----:B------:R-:W-:-:S02]  /*76c0*/  LOP3.LUT R17, RZ, R18, RZ, 0x33, !PT ;  /* 0x00000012ff117212 */ /* 0x000fc400078e33ff */
[----:B------:R-:W-:Y:S02]  /*76d0*/  IADD3.X R20, P1, PT, RZ, R20, RZ, P0, !PT ;  /* 0x00000014ff147210 */ /* 0x000fe4000073e4ff */
        /* <DEDUP_REMOVED lines=8> */
[----:B------:R-:W-:-:S03]  /*7760*/  @!P0 IMAD.MOV R16, RZ, RZ, -R16 ;  /* 0x000000ffff108224 */ /* 0x000fc600078e0a10 */
[----:B------:R-:W0:Y:S02]  /*7770*/  FLO.U32 R17, R21 ;  /* 0x0000001500117300 */ /* 0x000e2400000e0000 */
[C---:B0-----:R-:W-:Y:S02]  /*7780*/  IADD3 R20, PT, PT, -R17.reuse, 0x1f, RZ ;  /* 0x0000001f11147810 */ /* 0x041fe40007ffe1ff */
[----:B------:R-:W-:-:S03]  /*7790*/  IADD3 R17, PT, PT, -R17, 0x3f, RZ ;  /* 0x0000003f11117810 */ /* 0x000fc60007ffe1ff */
[----:B------:R-:W-:-:S05]  /*77a0*/  @P1 IMAD.MOV R17, RZ, RZ, R20 ;  /* 0x000000ffff111224 */ /* 0x000fca00078e0214 */
[----:B------:R-:W-:-:S13]  /*77b0*/  ISETP.NE.AND P1, PT, R17, RZ, PT ;  /* 0x000000ff1100720c */ /* 0x000fda0003f25270 */
[----:B------:R-:W-:Y:S05]  /*77c0*/  @!P1 BRA `(.L_x_725) ;  /* 0x0000000000289947 */ /* 0x000fea0003800000 */
[--C-:B------:R-:W-:Y:S02]  /*77d0*/  SHF.R.U64 R16, R16, 0x1, R19.reuse ;  /* 0x0000000110107819 */ /* 0x100fe40000001213 */
[C---:B------:R-:W-:Y:S02]  /*77e0*/  LOP3.LUT R14, R17.reuse, 0x3f, RZ, 0xc0, !PT ;  /* 0x0000003f110e7812 */ /* 0x040fe400078ec0ff */
[----:B------:R-:W-:Y:S02]  /*77f0*/  SHF.R.U32.HI R19, RZ, 0x1, R19 ;  /* 0x00000001ff137819 */ /* 0x000fe40000011613 */
[----:B------:R-:W-:Y:S02]  /*7800*/  LOP3.LUT R20, R17, 0x3f, RZ, 0xc, !PT ;  /* 0x0000003f11147812 */ /* 0x000fe400078e0cff */
[----:B------:R-:W-:Y:S02]  /*7810*/  SHF.L.U64.HI R12, R15, R14, R12 ;  /* 0x0000000e0f0c7219 */ /* 0x000fe4000001020c */
[----:B------:R-:W-:-:S02]  /*7820*/  SHF.R.U64 R16, R16, R20, R19 ;  /* 0x0000001410107219 */ /* 0x000fc40000001213 */
[----:B------:R-:W-:Y:S02]  /*7830*/  SHF.L.U32 R15, R15, R14, RZ ;  /* 0x0000000e0f0f7219 */ /* 0x000fe400000006ff */
[----:B------:R-:W-:Y:S02]  /*7840*/  SHF.R.U32.HI R19, RZ, R20, R19 ;  /* 0x00000014ff137219 */ /* 0x000fe40000011613 */
[----:B------:R-:W-:Y:S02]  /*7850*/  LOP3.LUT R15, R15, R16, RZ, 0xfc, !PT ;  /* 0x000000100f0f7212 */ /* 0x000fe400078efcff */
[----:B------:R-:W-:-:S07]  /*7860*/  LOP3.LUT R12, R12, R19, RZ, 0xfc, !PT ;  /* 0x000000130c0c7212 */ /* 0x000fce00078efcff */
.L_x_725:
[----:B------:R-:W-:Y:S05]  /*7870*/  BSYNC.RECONVERGENT B1 ;  /* 0x0000000000017941 */ /* 0x000fea0003800200 */
.L_x_724:
        /* <DEDUP_REMOVED lines=8> */
[C---:B------:R-:W-:Y:S02]  /*7900*/  IMAD R19, R12.reuse, -0x36f0255e, RZ ;  /* 0xc90fdaa20c137824 */ /* 0x040fe400078e02ff */
[----:B------:R-:W-:-:S04]  /*7910*/  IMAD.WIDE.U32 R20, P2, R12, 0x2168c235, R20 ;  /* 0x2168c2350c147825 */ /* 0x000fc80007840014 */
[----:B------:R-:W-:Y:S01]  /*7920*/  IMAD.X R14, RZ, RZ, R14, P2 ;  /* 0x000000ffff0e7224 */ /* 0x000fe200010e060e */
[----:B------:R-:W-:Y:S02]  /*7930*/  IADD3 R19, P2, PT, R19, R21, RZ ;  /* 0x0000001513137210 */ /* 0x000fe40007f5e0ff */
[----:B------:R-:W-:Y:S02]  /*7940*/  IADD3.X RZ, P1, PT, R20, R20, RZ, P1, !PT ;  /* 0x0000001414ff7210 */ /* 0x000fe40000f3e4ff */
[C---:B------:R-:W-:Y:S01]  /*7950*/  ISETP.GT.U32.AND P3, PT, R19.reuse, RZ, PT ;  /* 0x000000ff1300720c */ /* 0x040fe20003f64070 */
[----:B------:R-:W-:Y:S01]  /*7960*/  IMAD.X R15, RZ, RZ, R14, P2 ;  /* 0x000000ffff0f7224 */ /* 0x000fe200010e060e */
[----:B------:R-:W-:-:S04]  /*7970*/  IADD3.X R14, P2, PT, R19, R19, RZ, P1, !PT ;  /* 0x00000013130e7210 */ /* 0x000fc80000f5e4ff */
[C---:B------:R-:W-:Y:S01]  /*7980*/  ISETP.GT.AND.EX P1, PT, R15.reuse, RZ, PT, P3 ;  /* 0x000000ff0f00720c */ /* 0x040fe20003f24330 */
[----:B------:R-:W-:-:S03]  /*7990*/  IMAD.X R12, R15, 0x1, R15, P2 ;  /* 0x000000010f0c7824 */ /* 0x000fc600010e060f */
[----:B------:R-:W-:Y:S02]  /*79a0*/  SEL R14, R14, R19, P1 ;  /* 0x000000130e0e7207 */ /* 0x000fe40000800000 */
[----:B------:R-:W-:Y:S02]  /*79b0*/  SEL R12, R12, R15, P1 ;  /* 0x0000000f0c0c7207 */ /* 0x000fe40000800000 */
[----:B------:R-:W-:-:S05]  /*79c0*/  IADD3 R15, P2, PT, R14, 0x1, RZ ;  /* 0x000000010e0f7810 */ /* 0x000fca0007f5e0ff */
[----:B------:R-:W-:Y:S01]  /*79d0*/  IMAD.X R14, RZ, RZ, R12, P2 ;  /* 0x000000ffff0e7224 */ /* 0x000fe200010e060c */
[----:B------:R-:W-:Y:S02]  /*79e0*/  SEL R12, RZ, 0xffffffff, !P1 ;  /* 0xffffffffff0c7807 */ /* 0x000fe40004800000 */
[----:B------:R-:W-:Y:S02]  /*79f0*/  LOP3.LUT P1, R35, R35, 0x80000000, RZ, 0xc0, !PT ;  /* 0x8000000023237812 */ /* 0x000fe4000782c0ff */
[----:B------:R-:W-:Y:S01]  /*7a00*/  SHF.R.U64 R15, R15, 0xa, R14 ;  /* 0x0000000a0f0f7819 */ /* 0x000fe2000000120e */
[----:B------:R-:W-:Y:S01]  /*7a10*/  IMAD.IADD R12, R12, 0x1, -R17 ;  /* 0x000000010c0c7824 */ /* 0x000fe200078e0a11 */
[----:B------:R-:W-:Y:S02]  /*7a20*/  @!P0 LOP3.LUT R35, R35, 0x80000000, RZ, 0x3c, !PT ;  /* 0x8000000023238812 */ /* 0x000fe400078e3cff */
[----:B------:R-:W-:Y:S01]  /*7a30*/  IADD3 R15, P2, PT, R15, 0x1, RZ ;  /* 0x000000010f0f7810 */ /* 0x000fe20007f5e0ff */
[----:B------:R-:W-:-:S03]  /*7a40*/  IMAD.SHL.U32 R12, R12, 0x100000, RZ ;  /* 0x001000000c0c7824 */ /* 0x000fc600078e00ff */
[----:B------:R-:W-:-:S03]  /*7a50*/  LEA.HI.X R14, R14, RZ, RZ, 0x16, P2 ;  /* 0x000000ff0e0e7211 */ /* 0x000fc600010fb4ff */
[----:B------:R-:W-:Y:S01]  /*7a60*/  @P1 IMAD.MOV R13, RZ, RZ, -R13 ;  /* 0x000000ffff0d1224 */ /* 0x000fe200078e0a0d */
[--C-:B------:R-:W-:Y:S02]  /*7a70*/  SHF.R.U64 R15, R15, 0x1, R14.reuse ;  /* 0x000000010f0f7819 */ /* 0x100fe4000000120e */
[----:B------:R-:W-:Y:S02]  /*7a80*/  SHF.R.U32.HI R17, RZ, 0x1, R14 ;  /* 0x00000001ff117819 */ /* 0x000fe4000001160e */
[----:B------:R-:W-:-:S04]  /*7a90*/  IADD3 R14, P2, P3, RZ, RZ, R15 ;  /* 0x000000ffff0e7210 */ /* 0x000fc80007b5e00f */
[----:B------:R-:W-:-:S04]  /*7aa0*/  IADD3.X R12, PT, PT, R12, 0x3fe00000, R17, P2, P3 ;  /* 0x3fe000000c0c7810 */ /* 0x000fc800017e6411 */
[----:B------:R-:W-:-:S07]  /*7ab0*/  LOP3.LUT R35, R12, R35, RZ, 0xfc, !PT ;  /* 0x000000230c237212 */ /* 0x000fce00078efcff */
.L_x_719:
[----:B------:R-:W-:Y:S02]  /*7ac0*/  IMAD.MOV.U32 R15, RZ, RZ, R35 ;  /* 0x000000ffff0f7224 */ /* 0x000fe400078e0023 */
[----:B------:R-:W-:-:S04]  /*7ad0*/  IMAD.MOV.U32 R35, RZ, RZ, 0x0 ;  /* 0x00000000ff237424 */ /* 0x000fc800078e00ff */
[----:B------:R-:W-:Y:S05]  /*7ae0*/  RET.REL.NODEC R34 `(_ZN3cub18CUB_300001_SM_10006detail6reduce28DeviceReduceSingleTileKernelINS2_10policy_hubIdyN4cuda3std3__44plusIdEEE10Policy1000EN6thrust24THRUST_300001_SM_1000_NS6detail15normal_iteratorINSD_10device_ptrIdEEEEPdyS9_ddN9Rastrigin17evaluate_functionEEEvT0_T1_T2_T3_T4_T6_) ;  /* 0xffffff8422447950 */ /* 0x000fea0003c3ffff */
.L_x_726:
        /* <DEDUP_REMOVED lines=9> */
.L_x_1361:


//--------------------- .text._ZN3cub18CUB_300001_SM_10006detail6reduce28DeviceReduceSingleTileKernelINS2_10policy_hubIdjN4cuda3std3__44plusIdEEE10Policy1000EPdSC_iS9_ddNS7_10__identityEEEvT0_T1_T2_T3_T4_T6_ --------------------------
	.section	.text._ZN3cub18CUB_300001_SM_10006detail6reduce28DeviceReduceSingleTileKernelINS2_10policy_hubIdjN4cuda3std3__44plusIdEEE10Policy1000EPdSC_iS9_ddNS7_10__identityEEEvT0_T1_T2_T3_T4_T6_,"ax",@progbits
	.align	128
        .global         _ZN3cub18CUB_300001_SM_10006detail6reduce28DeviceReduceSingleTileKernelINS2_10policy_hubIdjN4cuda3std3__44plusIdEEE10Policy1000EPdSC_iS9_ddNS7_10__identityEEEvT0_T1_T2_T3_T4_T6_
        .type           _ZN3cub18CUB_300001_SM_10006detail6reduce28DeviceReduceSingleTileKernelINS2_10policy_hubIdjN4cuda3std3__44plusIdEEE10Policy1000EPdSC_iS9_ddNS7_10__identityEEEvT0_T1_T2_T3_T4_T6_,@function
        .size           _ZN3cub18CUB_300001_SM_10006detail6reduce28DeviceReduceSingleTileKernelINS2_10policy_hubIdjN4cuda3std3__44plusIdEEE10Policy1000EPdSC_iS9_ddNS7_10__identityEEEvT0_T1_T2_T3_T4_T6_,(.L_x_1375 - _ZN3cub18CUB_300001_SM_10006detail6reduce28DeviceReduceSingleTileKernelINS2_10policy_hubIdjN4cuda3std3__44plusIdEEE10Policy1000EPdSC_iS9_ddNS7_10__identityEEEvT0_T1_T2_T3_T4_T6_)
        .other          _ZN3cub18CUB_300001_SM_10006detail6reduce28DeviceReduceSingleTileKernelINS2_10policy_hubIdjN4cuda3std3__44plusIdEEE10Policy1000EPdSC_iS9_ddNS7_10__identityEEEvT0_T1_T2_T3_T4_T6_,@"STO_CUDA_ENTRY STV_DEFAULT"
_ZN3cub18CUB_300001_SM_10006detail6reduce28DeviceReduceSingleTileKernelINS2_10policy_hubIdjN4cuda3std3__44plusIdEEE10Policy1000EPdSC_iS9_ddNS7_10__identityEEEvT0_T1_T2_T3_T4_T6_:
.text._ZN3cub18CUB_300001_SM_10006detail6reduce28DeviceReduceSingleTileKernelINS2_10policy_hubIdjN4cuda3std3__44plusIdEEE10Policy1000EPdSC_iS9_ddNS7_10__identityEEEvT0_T1_T2_T3_T4_T6_:
        /* <DEDUP_REMOVED lines=13> */
.L_x_727:
        /* <DEDUP_REMOVED lines=13> */
.L_x_731:
[----:B------:R-:W-:Y:S05]  /*01a0*/  BSYNC.RECONVERGENT B1 ;  /* 0x0000000000017941 */ /* 0x000fea0003800200 */
.L_x_730:
[----:B------:R-:W-:Y:S01]  /*01b0*/  ISETP.GE.AND P0, PT, R5, R4, PT ;  /* 0x000000040500720c */ /* 0x000fe20003f06270 */
[----:B------:R-:W-:-:S12]  /*01c0*/  BSSY.RECONVERGENT B1, `(.L_x_732) ;  /* 0x0000078000017945 */ /* 0x000fd80003800200 */
[----:B------:R-:W-:Y:S05]  /*01d0*/  @P0 BRA `(.L_x_733) ;  /* 0x0000000400d80947 */ /* 0x000fea0003800000 */
[----:B------:R-:W-:Y:S01]  /*01e0*/  LOP3.LUT R9, RZ, R5, RZ, 0x33, !PT ;  /* 0x00000005ff097212 */ /* 0x000fe200078e33ff */
[----:B------:R-:W-:Y:S04]  /*01f0*/  BSSY.RECONVERGENT B2, `(.L_x_734) ;  /* 0x0000019000027945 */ /* 0x000fe80003800200 */
[----:B------:R-:W-:-:S04]  /*0200*/  IMAD.IADD R9, R9, 0x1, R4 ;  /* 0x0000000109097824 */ /* 0x000fc800078e0204 */
[C---:B------:R-:W-:Y:S01]  /*0210*/  IMAD.HI.U32 R0, R9.reuse, -0x33333333, RZ ;  /* 0xcccccccd09007827 */ /* 0x040fe200078e00ff */
[----:B------:R-:W-:-:S04]  /*0220*/  ISETP.GE.U32.AND P0, PT, R9, 0x780, PT ;  /* 0x000007800900780c */ /* 0x000fc80003f06070 */
[----:B------:R-:W-:-:S04]  /*0230*/  SHF.R.U32.HI R0, RZ, 0x9, R0 ;  /* 0x00000009ff007819 */ /* 0x000fc80000011600 */
[----:B------:R-:W-:-:S04]  /*0240*/  LOP3.LUT R2, R0, 0x3, RZ, 0xc0, !PT ;  /* 0x0000000300027812 */ /* 0x000fc800078ec0ff */
[----:B------:R-:W-:-:S13]  /*0250*/  ISETP.NE.AND P1, PT, R2, 0x3, PT ;  /* 0x000000030200780c */ /* 0x000fda0003f25270 */
[----:B------:R-:W-:Y:S05]  /*0260*/  @!P1 BRA `(.L_x_735) ;  /* 0x0000000000449947 */ /* 0x000fea0003800000 */
[----:B------:R-:W0:Y:S01]  /*0270*/  LDC.64 R8, c[0x0][0x380] ;  /* 0x0000e000ff087b82 */ /* 0x000e220000000a00 */
[----:B------:R-:W-:-:S05]  /*0280*/  VIADD R0, R0, 0x1 ;  /* 0x0000000100007836 */ /* 0x000fca0000000000 */
[----:B------:R-:W-:-:S05]  /*0290*/  LOP3.LUT R0, R0, 0x3, RZ, 0xc0, !PT ;  /* 0x0000000300007812 */ /* 0x000fca00078ec0ff */
[----:B------:R-:W-:Y:S02]  /*02a0*/  IMAD.MOV R0, RZ, RZ, -R0 ;  /* 0x000000ffff007224 */ /* 0x000fe400078e0a00 */
[----:B0-----:R-:W-:-:S04]  /*02b0*/  IMAD.WIDE.U32 R8, R5, 0x8, R8 ;  /* 0x0000000805087825 */ /* 0x001fc800078e0008 */
[----:B------:R-:W-:Y:S02]  /*02c0*/  IMAD.MOV.U32 R2, RZ, RZ, R8 ;  /* 0x000000ffff027224 */ /* 0x000fe400078e0008 */
[----:B------:R-:W-:-:S07]  /*02d0*/  IMAD.MOV.U32 R11, RZ, RZ, R9 ;  /* 0x000000ffff0b7224 */ /* 0x000fce00078e0009 */
.L_x_736:
        /* <DEDUP_REMOVED lines=10> */
.L_x_735:
[----:B------:R-:W-:Y:S05]  /*0380*/  BSYNC.RECONVERGENT B2 ;  /* 0x0000000000027941 */ /* 0x000fea0003800200 */
.L_x_734:
        /* <DEDUP_REMOVED lines=8> */
.L_x_739:
        /* <DEDUP_REMOVED lines=43> */
.L_x_738:
[----:B------:R-:W-:Y:S05]  /*06c0*/  BSYNC.RECONVERGENT B2 ;  /* 0x0000000000027941 */ /* 0x000fea0003800200 */
.L_x_737:
        /* <DEDUP_REMOVED lines=26> */
.L_x_741:
[----:B------:R-:W-:Y:S05]  /*0870*/  BSYNC.RECONVERGENT B2 ;  /* 0x0000000000027941 */ /* 0x000fea0003800200 */
.L_x_740:
        /* <DEDUP_REMOVED lines=12> */
.L_x_733:
[----:B------:R-:W-:Y:S05]  /*0940*/  BSYNC.RECONVERGENT B1 ;  /* 0x0000000000017941 */ /* 0x000fea0003800200 */
.L_x_732:
        /* <DEDUP_REMOVED lines=47> */
[----:B------:R-:W0:Y:S04]  /*0c40*/  LDS.128 R8, [UR4+0x20] ;  /* 0x00002004ff087984 */ /* 0x000e280008000c00 */
[----:B------:R-:W1:Y:S04]  /*0c50*/  LDS.128 R16, [UR4+0x30] ;  /* 0x00003004ff107984 */ /* 0x000e680008000c00 */
[----:B--2---:R-:W2:Y:S01]  /*0c60*/  LDS.128 R4, [UR4+0x40] ;  /* 0x00004004ff047984 */ /* 0x004ea20008000c00 */
[----:B0-----:R-:W-:-:S03]  /*0c70*/  DADD R8, R12, R8 ;  /* 0x000000000c087229 */ /* 0x001fc60000000008 */
[----:B------:R-:W-:Y:S05]  /*0c80*/  LDS.128 R12, [UR4+0x60] ;  /* 0x00006004ff0c7984 */ /* 0x000fea0008000c00 */
[----:B------:R-:W-:Y:S02]  /*0c90*/  DADD R2, R8, R10 ;  /* 0x0000000008027229 */ /* 0x000fe4000000000a */
[----:B------:R-:W0:Y:S06]  /*0ca0*/  LDS.128 R8, [UR4+0x50] ;  /* 0x00005004ff087984 */ /* 0x000e2c0008000c00 */
[----:B-1----:R-:W-:-:S08]  /*0cb0*/  DADD R2, R2, R16 ;  /* 0x0000000002027229 */ /* 0x002fd00000000010 */
[----:B------:R-:W-:-:S08]  /*0cc0*/  DADD R2, R2, R18 ;  /* 0x0000000002027229 */ /* 0x000fd00000000012 */
[----:B--2---:R-:W-:-:S08]  /*0cd0*/  DADD R2, R2, R4 ;  /* 0x0000000002027229 */ /* 0x004fd00000000004 */
[----:B------:R-:W-:Y:S01]  /*0ce0*/  DADD R2, R2, R6 ;  /* 0x0000000002027229 */ /* 0x000fe20000000006 */
[----:B------:R-:W1:Y:S07]  /*0cf0*/  LDS.128 R4, [UR4+0x70] ;  /* 0x00007004ff047984 */ /* 0x000e6e0008000c00 */
[----:B0-----:R-:W-:-:S08]  /*0d00*/  DADD R2, R2, R8 ;  /* 0x0000000002027229 */ /* 0x001fd00000000008 */
[----:B------:R-:W-:Y:S01]  /*0d10*/  DADD R2, R2, R10 ;  /* 0x0000000002027229 */ /* 0x000fe2000000000a */
[----:B------:R-:W0:Y:S07]  /*0d20*/  LDS.128 R8, [UR4+0x80] ;  /* 0x00008004ff087984 */ /* 0x000e2e0008000c00 */
[----:B------:R-:W-:-:S08]  /*0d30*/  DADD R2, R2, R12 ;  /* 0x0000000002027229 */ /* 0x000fd0000000000c */
[----:B------:R-:W-:Y:S01]  /*0d40*/  DADD R2, R2, R14 ;  /* 0x0000000002027229 */ /* 0x000fe2000000000e */
[----:B------:R-:W2:Y:S07]  /*0d50*/  LDS.128 R12, [UR4+0x90] ;  /* 0x00009004ff0c7984 */ /* 0x000eae0008000c00 */
[----:B-1----:R-:W-:-:S08]  /*0d60*/  DADD R2, R2, R4 ;  /* 0x0000000002027229 */ /* 0x002fd00000000004 */
[----:B------:R-:W-:Y:S01]  /*0d70*/  DADD R2, R2, R6 ;  /* 0x0000000002027229 */ /* 0x000fe20000000006 */
[----:B------:R-:W1:Y:S07]  /*0d80*/  LDS.128 R4, [UR4+0xa0] ;  /* 0x0000a004ff047984 */ /* 0x000e6e0008000c00 */
[----:B0-----:R-:W-:Y:S01]  /*0d90*/  DADD R2, R2, R8 ;  /* 0x0000000002027229 */ /* 0x001fe20000000008 */
[----:B------:R-:W0:Y:S07]  /*0da0*/  LDS.64 R8, [UR4+0xb0] ;  /* 0x0000b004ff087984 */ /* 0x000e2e0008000a00 */
[----:B------:R-:W-:-:S08]  /*0db0*/  DADD R2, R2, R10 ;  /* 0x0000000002027229 */ /* 0x000fd0000000000a */
[----:B--2---:R-:W-:-:S08]  /*0dc0*/  DADD R2, R2, R12 ;  /* 0x0000000002027229 */ /* 0x004fd0000000000c */
[----:B------:R-:W-:-:S08]  /*0dd0*/  DADD R2, R2, R14 ;  /* 0x0000000002027229 */ /* 0x000fd0000000000e */
[----:B-1----:R-:W-:-:S08]  /*0de0*/  DADD R2, R2, R4 ;  /* 0x0000000002027229 */ /* 0x002fd00000000004 */
[----:B------:R-:W-:-:S08]  /*0df0*/  DADD R2, R2, R6 ;  /* 0x0000000002027229 */ /* 0x000fd00000000006 */
[----:B0-----:R-:W-:Y:S01]  /*0e00*/  DADD R12, R2, R8 ;  /* 0x00000000020c7229 */ /* 0x001fe20000000008 */
[----:B------:R-:W-:Y:S10]  /*0e10*/  BRA `(.L_x_743) ;  /* 0x0000001800487947 */ /* 0x000ff40003800000 */
.L_x_742:
        /* <DEDUP_REMOVED lines=39> */
[----:B------:R-:W-:Y:S01]  /*1090*/  @!P1 MOV R10, 0x400 ;  /* 0x00000400000a9802 */ /* 0x000fe20000000f00 */
[----:B------:R-:W-:Y:S01]  /*10a0*/  SHFL.DOWN PT, R6, R8, 0x10, R5 ;  /* 0x0a00000008067989 */ /* 0x000fe200000e0005 */
[----:B------:R-:W-:Y:S02]  /*10b0*/  ISETP.GT.AND P0, PT, R0, R5, PT ;  /* 0x000000050000720c */ /* 0x000fe40003f04270 */
[----:B0-----:R-:W-:Y:S01]  /*10c0*/  @!P1 LEA R11, R13, R10, 0x18 ;  /* 0x0000000a0d0b9211 */ /* 0x001fe200078ec0ff */
[----:B------:R-:W0:Y:S04]  /*10d0*/  SHFL.DOWN PT, R7, R9, 0x10, R5 ;  /* 0x0a00000009077989 */ /* 0x000e2800000e0005 */
[----:B------:R-:W-:Y:S01]  /*10e0*/  @!P1 IMAD.IADD R11, R2, 0x1, R11 ;  /* 0x00000001020b9824 */ /* 0x000fe200078e020b */
[----:B0-----:R-:W-:-:S10]  /*10f0*/  DADD R6, R6, R8 ;  /* 0x0000000006067229 */ /* 0x001fd40000000008 */
        /* <DEDUP_REMOVED lines=8> */
[----:B------:R-:W-:Y:S01]  /*1180*/  ISETP.GT.AND P1, PT, R4, 0x20, PT ;  /* 0x000000200400780c */ /* 0x000fe20003f24270 */
[----:B0-----:R-:W-:-:S09]  /*1190*/  ULEA UR4, UR5, UR4, 0x18 ;  /* 0x0000000405047291 */ /* 0x001fd2000f8ec0ff */
[----:B------:R-:W0:Y:S04]  /*11a0*/  LDS.128 R16, [UR4+0x20] ;  /* 0x00002004ff107984 */ /* 0x000e280008000c00 */
[----:B-1----:R-:W1:Y:S01]  /*11b0*/  LDS.128 R8, [UR4+0x30] ;  /* 0x00003004ff087984 */ /* 0x002e620008000c00 */
[----:B0-----:R-:W-:-:S10]  /*11c0*/  DADD R16, R12, R16 ;  /* 0x000000000c107229 */ /* 0x001fd40000000010 */
[----:B------:R-:W-:Y:S02]  /*11d0*/  FSEL R2, R16, R12, P1 ;  /* 0x0000000c10027208 */ /* 0x000fe40000800000 */
[----:B------:R-:W-:Y:S02]  /*11e0*/  FSEL R3, R17, R13, P1 ;  /* 0x0000000d11037208 */ /* 0x000fe40000800000 */
[----:B------:R-:W-:Y:S01]  /*11f0*/  ISETP.GT.AND P1, PT, R4, 0x40, PT ;  /* 0x000000400400780c */ /* 0x000fe20003f24270 */
[----:B------:R-:W0:Y:S03]  /*1200*/  LDS.128 R12, [UR4+0x40] ;  /* 0x00004004ff0c7984 */ /* 0x000e260008000c00 */
        /* <DEDUP_REMOVED lines=65> */
[----:B------:R-:W1:Y:S01]  /*1620*/  LDS.64 R2, [UR4+0xb0] ;  /* 0x0000b004ff027984 */ /* 0x000e620008000a00 */
        /* <DEDUP_REMOVED lines=11> */
[----:B------:R-:W-:Y:S01]  /*16e0*/  FSEL R13, R3, R7, P1 ;  /* 0x00000007030d7208 */ /* 0x000fe20000800000 */
[----:B------:R-:W-:Y:S06]  /*16f0*/  BRA `(.L_x_743) ;  /* 0x0000001000107947 */ /* 0x000fec0003800000 */
.L_x_729:
[----:B------:R-:W0:Y:S01]  /*1700*/  S2R R0, SR_TID.X ;  /* 0x0000000000007919 */ /* 0x000e220000002100 */
[----:B------:R-:W0:Y:S02]  /*1710*/  LDC.64 R6, c[0x0][0x380] ;  /* 0x0000e000ff067b82 */ /* 0x000e240000000a00 */
[----:B0-----:R-:W-:-:S05]  /*1720*/  IMAD.WIDE.U32 R6, R0, 0x8, R6 ;  /* 0x0000000800067825 */ /* 0x001fca00078e0006 */
[----:B------:R-:W2:Y:S04]  /*1730*/  LDG.E.64.CONSTANT R20, desc[UR6][R6.64] ;  /* 0x0000000606147981 */ /* 0x000ea8000c1e9b00 */
[----:B------:R-:W2:Y:S04]  /*1740*/  LDG.E.64.CONSTANT R2, desc[UR6][R6.64+0x1400] ;  /* 0x0014000606027981 */ /* 0x000ea8000c1e9b00 */
[----:B------:R-:W3:Y:S04]  /*1750*/  LDG.E.64.CONSTANT R8, desc[UR6][R6.64+0x2800] ;  /* 0x0028000606087981 */ /* 0x000ee8000c1e9b00 */
[----:B------:R-:W4:Y:S04]  /*1760*/  LDG.E.64.CONSTANT R10, desc[UR6][R6.64+0x3c00] ;  /* 0x003c0006060a7981 */ /* 0x000f28000c1e9b00 */
[----:B------:R-:W5:Y:S04]  /*1770*/  LDG.E.64.CONSTANT R12, desc[UR6][R6.64+0x5000] ;  /* 0x00500006060c7981 */ /* 0x000f68000c1e9b00 */
[----:B------:R-:W5:Y:S04]  /*1780*/  LDG.E.64.CONSTANT R14, desc[UR6][R6.64+0x6400] ;  /* 0x00640006060e7981 */ /* 0x000f68000c1e9b00 */
[----:B------:R-:W5:Y:S04]  /*1790*/  LDG.E.64.CONSTANT R16, desc[UR6][R6.64+0x7800] ;  /* 0x0078000606107981 */ /* 0x000f68000c1e9b00 */
[----:B------:R-:W5:Y:S01]  /*17a0*/  LDG.E.64.CONSTANT R18, desc[UR6][R6.64+0x8c00] ;  /* 0x008c000606127981 */ /* 0x000f62000c1e9b00 */
[----:B------:R-:W-:Y:S01]  /*17b0*/  ISETP.GE.U32.AND P0, PT, R4, 0x2800, PT ;  /* 0x000028000400780c */ /* 0x000fe20003f06070 */
[----:B--2---:R-:W-:-:S08]  /*17c0*/  DADD R2, R20, R2 ;  /* 0x0000000014027229 */ /* 0x004fd00000000002 */
[----:B---3--:R-:W-:Y:S01]  /*17d0*/  DADD R2, R8, R2 ;  /* 0x0000000008027229 */ /* 0x008fe20000000002 */
[----:B------:R-:W-:-:S07]  /*17e0*/  IMAD.MOV.U32 R9, RZ, RZ, 0x1400 ;  /* 0x00001400ff097424 */ /* 0x000fce00078e00ff */
[----:B----4-:R-:W-:-:S08]  /*17f0*/  DADD R2, R10, R2 ;  /* 0x000000000a027229 */ /* 0x010fd00000000002 */
[----:B-----5:R-:W-:-:S08]  /*1800*/  DADD R2, R12, R2 ;  /* 0x000000000c027229 */ /* 0x020fd00000000002 */
[----:B------:R-:W-:-:S08]  /*1810*/  DADD R2, R14, R2 ;  /* 0x000000000e027229 */ /* 0x000fd00000000002 */
[----:B------:R-:W-:-:S08]  /*1820*/  DADD R2, R16, R2 ;  /* 0x0000000010027229 */ /* 0x000fd00000000002 */
[----:B------:R-:W-:Y:S01]  /*1830*/  DADD R2, R18, R2 ;  /* 0x0000000012027229 */ /* 0x000fe20000000002 */
[----:B------:R-:W-:Y:S10]  /*1840*/  @!P0 BRA `(.L_x_744) ;  /* 0x00000000006c8947 */ /* 0x000ff40003800000 */
[----:B------:R-:W0:Y:S01]  /*1850*/  LDC R26, c[0x0][0x390] ;  /* 0x0000e400ff1a7b82 */ /* 0x000e220000000800 */
[----:B------:R-:W-:Y:S02]  /*1860*/  VIADD R8, R4, 0xffffec00 ;  /* 0xffffec0004087836 */ /* 0x000fe40000000000 */
[----:B------:R-:W-:-:S07]  /*1870*/  IMAD.MOV.U32 R9, RZ, RZ, 0x1400 ;  /* 0x00001400ff097424 */ /* 0x000fce00078e00ff */
.L_x_746:
        /* <DEDUP_REMOVED lines=13> */
[----:B------:R-:W-:-:S08]  /*1950*/  DADD R4, R20, R4 ;  /* 0x0000000014047229 */ /* 0x000fd00000000004 */
[----:B------:R-:W-:Y:S01]  /*1960*/  DADD R22, R22, R4 ;  /* 0x0000000016167229 */ /* 0x000fe20000000004 */
[----:B0-----:R-:W-:-:S04]  /*1970*/  IMAD.MOV.U32 R4, RZ, RZ, R26 ;  /* 0x000000ffff047224 */ /* 0x001fc800078e001a */
[----:B------:R-:W-:-:S03]  /*1980*/  IMAD.IADD R2, R4, 0x1, -R9 ;  /* 0x0000000104027824 */ /* 0x000fc600078e0a09 */
[----:B------:R-:W-:Y:S02]  /*1990*/  DADD R22, R24, R22 ;  /* 0x0000000018167229 */ /* 0x000fe40000000016 */
[----:B------:R-:W-:-:S06]  /*19a0*/  ISETP.GE.AND P0, PT, R2, 0x1400, PT ;  /* 0x000014000200780c */ /* 0x000fcc0003f06270 */
[----:B------:R-:W-:-:S07]  /*19b0*/  DADD R2, R10, R22 ;  /* 0x000000000a027229 */ /* 0x000fce0000000016 */
[----:B------:R-:W-:Y:S05]  /*19c0*/  @!P0 BRA `(.L_x_745) ;  /* 0x0000000800348947 */ /* 0x000fea0003800000 */
[----:B------:R-:W-:-:S05]  /*19d0*/  VIADD R9, R9, 0x1400 ;  /* 0x0000140009097836 */ /* 0x000fca0000000000 */
[----:B------:R-:W-:-:S13]  /*19e0*/  ISETP.GT.AND P0, PT, R9, R8, PT ;  /* 0x000000080900720c */ /* 0x000fda0003f04270 */
[----:B------:R-:W-:Y:S05]  /*19f0*/  @!P0 BRA `(.L_x_746) ;  /* 0xfffffffc00a08947 */ /* 0x000fea000383ffff */
.L_x_744:
[----:B------:R-:W-:-:S13]  /*1a00*/  ISETP.GE.AND P0, PT, R9, R4, PT ;  /* 0x000000040900720c */ /* 0x000fda0003f06270 */
[----:B------:R-:W-:Y:S05]  /*1a10*/  @P0 BRA `(.L_x_745) ;  /* 0x0000000800200947 */ /* 0x000fea0003800000 */
[----:B------:R-:W-:Y:S01]  /*1a20*/  IMAD.IADD R39, R4, 0x1, -R9 ;  /* 0x0000000104277824 */ /* 0x000fe200078e0a09 */
[----:B------:R-:W-:Y:S04]  /*1a30*/  BSSY.RECONVERGENT B1, `(.L_x_745) ;  /* 0x0000086000017945 */ /* 0x000fe80003800200 */
[----:B------:R-:W-:-:S13]  /*1a40*/  ISETP.GE.AND P0, PT, R0, R39, PT ;  /* 0x000000270000720c */ /* 0x000fda0003f06270 */
[----:B------:R-:W-:Y:S05]  /*1a50*/  @P0 BRA `(.L_x_747) ;  /* 0x00000008000c0947 */ /* 0x000fea0003800000 */
[----:B------:R-:W-:Y:S01]  /*1a60*/  LOP3.LUT R5, RZ, R0, RZ, 0x33, !PT ;  /* 0x00000000ff057212 */ /* 0x000fe200078e33ff */
[----:B------:R-:W-:Y:S01]  /*1a70*/  BSSY.RECONVERGENT B2, `(.L_x_748) ;  /* 0x0000017000027945 */ /* 0x000fe20003800200 */
[----:B------:R-:W-:Y:S02]  /*1a80*/  IMAD.MOV.U32 R38, RZ, RZ, R0 ;  /* 0x000000ffff267224 */ /* 0x000fe400078e0000 */
[----:B------:R-:W-:-:S04]  /*1a90*/  IADD3 R5, PT, PT, -R9, R4, R5 ;  /* 0x0000000409057210 */ /* 0x000fc80007ffe105 */
[C---:B------:R-:W-:Y:S01]  /*1aa0*/  ISETP.GE.U32.AND P1, PT, R5.reuse, 0x780, PT ;  /* 0x000007800500780c */ /* 0x040fe20003f26070 */
[----:B------:R-:W-:-:S05]  /*1ab0*/  IMAD.HI.U32 R4, R5, -0x33333333, RZ ;  /* 0xcccccccd05047827 */ /* 0x000fca00078e00ff */
[----:B------:R-:W-:-:S04]  /*1ac0*/  SHF.R.U32.HI R4, RZ, 0x9, R4 ;  /* 0x00000009ff047819 */ /* 0x000fc80000011604 */
[----:B------:R-:W-:-:S04]  /*1ad0*/  LOP3.LUT R6, R4, 0x3, RZ, 0xc0, !PT ;  /* 0x0000000304067812 */ /* 0x000fc800078ec0ff */
[----:B------:R-:W-:-:S13]  /*1ae0*/  ISETP.NE.AND P0, PT, R6, 0x3, PT ;  /* 0x000000030600780c */ /* 0x000fda0003f05270 */
[----:B------:R-:W-:Y:S05]  /*1af0*/  @!P0 BRA `(.L_x_749) ;  /* 0x0000000000388947 */ /* 0x000fea0003800000 */
[----:B------:R-:W0:Y:S01]  /*1b00*/  LDC.64 R6, c[0x0][0x380] ;  /* 0x0000e000ff067b82 */ /* 0x000e220000000a00 */
[----:B------:R-:W-:Y:S02]  /*1b10*/  VIADD R4, R4, 0x1 ;  /* 0x0000000104047836 */ /* 0x000fe40000000000 */
[----:B------:R-:W-:Y:S02]  /*1b20*/  IMAD.IADD R11, R0, 0x1, R9 ;  /* 0x00000001000b7824 */ /* 0x000fe400078e0209 */
[----:B------:R-:W-:Y:S01]  /*1b30*/  IMAD.MOV.U32 R38, RZ, RZ, R0 ;  /* 0x000000ffff267224 */ /* 0x000fe200078e0000 */
[----:B------:R-:W-:-:S05]  /*1b40*/  LOP3.LUT R4, R4, 0x3, RZ, 0xc0, !PT ;  /* 0x0000000304047812 */ /* 0x000fca00078ec0ff */
[----:B------:R-:W-:-:S07]  /*1b50*/  IMAD.MOV R8, RZ, RZ, -R4 ;  /* 0x000000ffff087224 */ /* 0x000fce00078e0a04 */
.L_x_750:
[----:B0-----:R-:W-:-:S06]  /*1b60*/  IMAD.WIDE.U32 R4, R11, 0x8, R6 ;  /* 0x000000080b047825 */ /* 0x001fcc00078e0006 */
[----:B------:R-:W2:Y:S01]  /*1b70*/  LDG.E.64.CONSTANT R4, desc[UR6][R4.64] ;  /* 0x0000000604047981 */ /* 0x000ea2000c1e9b00 */
[----:B------:R-:W-:Y:S02]  /*1b80*/  VIADD R8, R8, 0x1 ;  /* 0x0000000108087836 */ /* 0x000fe40000000000 */
[----:B------:R-:W-:Y:S02]  /*1b90*/  VIADD R38, R38, 0x280 ;  /* 0x0000028026267836 */ /* 0x000fe40000000000 */
[----:B------:R-:W-:Y:S01]  /*1ba0*/  VIADD R11, R11, 0x280 ;  /* 0x000002800b0b7836 */ /* 0x000fe20000000000 */
[----:B------:R-:W-:Y:S01]  /*1bb0*/  ISETP.NE.AND P0, PT, R8, RZ, PT ;  /* 0x000000ff0800720c */ /* 0x000fe20003f05270 */
[----:B--2---:R-:W-:-:S12]  /*1bc0*/  DADD R2, R4, R2 ;  /* 0x0000000004027229 */ /* 0x004fd80000000002 */
[----:B------:R-:W-:Y:S05]  /*1bd0*/  @P0 BRA `(.L_x_750) ;  /* 0xfffffffc00e00947 */ /* 0x000fea000383ffff */
.L_x_749:
[----:B------:R-:W-:Y:S05]  /*1be0*/  BSYNC.RECONVERGENT B2 ;  /* 0x0000000000027941 */ /* 0x000fea0003800200 */
.L_x_748:
        /* <DEDUP_REMOVED lines=16> */
.L_x_753:
[----:B------:R-:W0:Y:S01]  /*1cf0*/  LDC.64 R30, c[0x0][0x380] ;  /* 0x0000e000ff1e7b82 */ /* 0x000e220000000a00 */
[----:B------:R-:W2:Y:S04]  /*1d00*/  LDG.E.64.CONSTANT R8, desc[UR6][R4.64+-0x1400] ;  /* 0xffec000604087981 */ /* 0x000ea8000c1e9b00 */
[----:B------:R-:W3:Y:S01]  /*1d10*/  LDG.E.64.CONSTANT R10, desc[UR6][R4.64] ;  /* 0x00000006040a7981 */ /* 0x000ee2000c1e9b00 */
[----:B------:R-:W-:-:S03]  /*1d20*/  VIADD R15, R40, 0xa00 ;  /* 0x00000a00280f7836 */ /* 0x000fc60000000000 */
[----:B------:R-:W4:Y:S04]  /*1d30*/  LDG.E.64.CONSTANT R12, desc[UR6][R4.64+0x1400] ;  /* 0x00140006040c7981 */ /* 0x000f28000c1e9b00 */
[----:B------:R-:W5:Y:S04]  /*1d40*/  LDG.E.64.CONSTANT R16, desc[UR6][R4.64+0x3c00] ;  /* 0x003c000604107981 */ /* 0x000f68000c1e9b00 */
[----:B------:R-:W5:Y:S01]  /*1d50*/  LDG.E.64.CONSTANT R18, desc[UR6][R4.64+0x5000] ;  /* 0x0050000604127981 */ /* 0x000f62000c1e9b00 */
[----:B------:R-:W-:-:S03]  /*1d60*/  VIADD R23, R40, 0x1400 ;  /* 0x0000140028177836 */ /* 0x000fc60000000000 */
[----:B------:R-:W5:Y:S01]  /*1d70*/  LDG.E.64.CONSTANT R20, desc[UR6][R4.64+0x6400] ;  /* 0x0064000604147981 */ /* 0x000f62000c1e9b00 */
[----:B0-----:R-:W-:-:S03]  /*1d80*/  IMAD.WIDE.U32 R6, R40, 0x8, R30 ;  /* 0x0000000828067825 */ /* 0x001fc600078e001e */
[----:B------:R-:W5:Y:S04]  /*1d90*/  LDG.E.64.CONSTANT R24, desc[UR6][R4.64+0x8c00] ;  /* 0x008c000604187981 */ /* 0x000f68000c1e9b00 */
[----:B------:R-:W5:Y:S04]  /*1da0*/  LDG.E.64.CONSTANT R26, desc[UR6][R4.64+0xa000] ;  /* 0x00a00006041a7981 */ /* 0x000f68000c1e9b00 */
[----:B------:R-:W2:Y:S01]  /*1db0*/  LDG.E.64.CONSTANT R6, desc[UR6][R6.64] ;  /* 0x0000000606067981 */ /* 0x000ea2000c1e9b00 */
[----:B------:R-:W-:-:S03]  /*1dc0*/  IMAD.WIDE.U32 R14, R15, 0x8, R30 ;  /* 0x000000080f0e7825 */ /* 0x000fc600078e001e */
[----:B------:R-:W5:Y:S04]  /*1dd0*/  LDG.E.64.CONSTANT R28, desc[UR6][R4.64+0xb400] ;  /* 0x00b40006041c7981 */ /* 0x000f68000c1e9b00 */
[----:B------:R-:W5:Y:S01]  /*1de0*/  LDG.E.64.CONSTANT R14, desc[UR6][R14.64] ;  /* 0x000000060e0e7981 */ /* 0x000f62000c1e9b00 */
[----:B------:R-:W-:-:S03]  /*1df0*/  IMAD.WIDE.U32 R22, R23, 0x8, R30 ;  /* 0x0000000817167825 */ /* 0x000fc600078e001e */
[----:B------:R-:W5:Y:S04]  /*1e00*/  LDG.E.64.CONSTANT R34, desc[UR6][R4.64+0xf000] ;  /* 0x00f0000604227981 */ /* 0x000f68000c1e9b00 */
[----:B------:R-:W5:Y:S01]  /*1e10*/  LDG.E.64.CONSTANT R22, desc[UR6][R22.64] ;  /* 0x0000000616167981 */ /* 0x000f62000c1e9b00 */
[----:B------:R-:W-:-:S03]  /*1e20*/  VIADD R33, R40, 0x1e00 ;  /* 0x00001e0028217836 */ /* 0x000fc60000000000 */
[----:B------:R-:W5:Y:S01]  /*1e30*/  LDG.E.64.CONSTANT R36, desc[UR6][R4.64+0x10400] ;  /* 0x0104000604247981 */ /* 0x000f62000c1e9b00 */
[----:B------:R-:W-:-:S03]  /*1e40*/  IMAD.WIDE.U32 R30, R33, 0x8, R30 ;  /* 0x00000008211e7825 */ /* 0x000fc600078e001e */
[----:B------:R0:W5:Y:S04]  /*1e50*/  LDG.E.64.CONSTANT R32, desc[UR6][R4.64+0xdc00] ;  /* 0x00dc000604207981 */ /* 0x000168000c1e9b00 */
[----:B------:R-:W5:Y:S01]  /*1e60*/  LDG.E.64.CONSTANT R30, desc[UR6][R30.64] ;  /* 0x000000061e1e7981 */ /* 0x000f62000c1e9b00 */
[----:B------:R-:W-:-:S05]  /*1e70*/  VIADD R38, R38, 0x2800 ;  /* 0x0000280026267836 */ /* 0x000fca0000000000 */
[----:B------:R-:W-:Y:S02]  /*1e80*/  ISETP.GE.AND P1, PT, R38, R41, PT ;  /* 0x000000292600720c */ /* 0x000fe40003f26270 */
[----:B0-----:R-:W-:Y:S01]  /*1e90*/  IADD3 R4, P2, PT, R4, 0x14000, RZ ;  /* 0x0001400004047810 */ /* 0x001fe20007f5e0ff */
[----:B------:R-:W-:-:S04]  /*1ea0*/  VIADD R40, R40, 0x2800 ;  /* 0x0000280028287836 */ /* 0x000fc80000000000 */
[----:B------:R-:W-:Y:S01]  /*1eb0*/  IMAD.X R5, RZ, RZ, R5, P2 ;  /* 0x000000ffff057224 */ /* 0x000fe200010e0605 */
[----:B--2---:R-:W-:-:S08]  /*1ec0*/  DADD R6, R6, R2 ;  /* 0x0000000006067229 */ /* 0x004fd00000000002 */
[----:B------:R-:W-:-:S08]  /*1ed0*/  DADD R6, R6, R8 ;  /* 0x0000000006067229 */ /* 0x000fd00000000008 */
[----:B---3--:R-:W-:-:S08]  /*1ee0*/  DADD R6, R6, R10 ;  /* 0x0000000006067229 */ /* 0x008fd0000000000a */
[----:B----4-:R-:W-:-:S08]  /*1ef0*/  DADD R6, R6, R12 ;  /* 0x0000000006067229 */ /* 0x010fd0000000000c */
        /* <DEDUP_REMOVED lines=13> */
.L_x_752:
[----:B------:R-:W-:Y:S05]  /*1fd0*/  BSYNC.RECONVERGENT B2 ;  /* 0x0000000000027941 */ /* 0x000fea0003800200 */
.L_x_751:
[----:B------:R-:W-:Y:S01]  /*1fe0*/  IMAD.IADD R6, R39, 0x1, -R38 ;  /* 0x0000000127067824 */ /* 0x000fe200078e0a26 */
[----:B------:R-:W-:Y:S04]  /*1ff0*/  BSSY.RECONVERGENT B2, `(.L_x_754) ;  /* 0x000001d000027945 */ /* 0x000fe80003800200 */
[----:B------:R-:W-:-:S13]  /*2000*/  ISETP.GT.AND P1, PT, R6, 0xa00, PT ;  /* 0x00000a000600780c */ /* 0x000fda0003f24270 */
[----:B------:R-:W-:Y:S05]  /*2010*/  @!P1 BRA `(.L_x_755) ;  /* 0x0000000000689947 */ /* 0x000fea0003800000 */
[----:B------:R-:W0:Y:S01]  /*2020*/  LDC.64 R14, c[0x0][0x380] ;  /* 0x0000e000ff0e7b82 */ /* 0x000e220000000a00 */
[----:B------:R-:W2:Y:S04]  /*2030*/  LDG.E.64.CONSTANT R8, desc[UR6][R4.64+-0x1400] ;  /* 0xffec000604087981 */ /* 0x000ea8000c1e9b00 */
[----:B------:R-:W3:Y:S01]  /*2040*/  LDG.E.64.CONSTANT R10, desc[UR6][R4.64] ;  /* 0x00000006040a7981 */ /* 0x000ee2000c1e9b00 */
[----:B------:R-:W-:-:S03]  /*2050*/  VIADD R17, R40, 0xa00 ;  /* 0x00000a0028117836 */ /* 0x000fc60000000000 */
[----:B------:R-:W4:Y:S04]  /*2060*/  LDG.E.64.CONSTANT R12, desc[UR6][R4.64+0x1400] ;  /* 0x00140006040c7981 */ /* 0x000f28000c1e9b00 */
[----:B------:R-:W5:Y:S04]  /*2070*/  LDG.E.64.CONSTANT R18, desc[UR6][R4.64+0x5000] ;  /* 0x0050000604127981 */ /* 0x000f68000c1e9b00 */
[----:B------:R1:W5:Y:S01]  /*2080*/  LDG.E.64.CONSTANT R20, desc[UR6][R4.64+0x6400] ;  /* 0x0064000604147981 */ /* 0x000362000c1e9b00 */
[----:B0-----:R-:W-:-:S06]  /*2090*/  IMAD.WIDE.U32 R6, R40, 0x8, R14 ;  /* 0x0000000828067825 */ /* 0x001fcc00078e000e */
[----:B------:R-:W2:Y:S01]  /*20a0*/  LDG.E.64.CONSTANT R6, desc[UR6][R6.64] ;  /* 0x0000000606067981 */ /* 0x000ea2000c1e9b00 */
[----:B------:R-:W-:-:S03]  /*20b0*/  IMAD.WIDE.U32 R14, R17, 0x8, R14 ;  /* 0x00000008110e7825 */ /* 0x000fc600078e000e */
[----:B------:R-:W5:Y:S04]  /*20c0*/  LDG.E.64.CONSTANT R16, desc[UR6][R4.64+0x3c00] ;  /* 0x003c000604107981 */ /* 0x000f68000c1e9b00 */
[----:B------:R-:W5:Y:S01]  /*20d0*/  LDG.E.64.CONSTANT R14, desc[UR6][R14.64] ;  /* 0x000000060e0e7981 */ /* 0x000f62000c1e9b00 */
[----:B------:R-:W-:Y:S01]  /*20e0*/  PLOP3.LUT P0, PT, PT, PT, PT, 0x8, 0x80 ;  /* 0x000000000080781c */ /* 0x000fe20003f0e170 */
[----:B------:R-:W-:Y:S02]  /*20f0*/  VIADD R38, R38, 0x1400 ;  /* 0x0000140026267836 */ /* 0x000fe40000000000 */
[----:B------:R-:W-:Y:S01]  /*2100*/  VIADD R40, R40, 0x1400 ;  /* 0x0000140028287836 */ /* 0x000fe20000000000 */
[----:B--2---:R-:W-:-:S08]  /*2110*/  DADD R2, R2, R6 ;  /* 0x0000000002027229 */ /* 0x004fd00000000006 */
[----:B------:R-:W-:-:S08]  /*2120*/  DADD R2, R2, R8 ;  /* 0x0000000002027229 */ /* 0x000fd00000000008 */
[----:B---3--:R-:W-:-:S08]  /*2130*/  DADD R2, R2, R10 ;  /* 0x0000000002027229 */ /* 0x008fd0000000000a */
[----:B----4-:R-:W-:-:S08]  /*2140*/  DADD R2, R2, R12 ;  /* 0x0000000002027229 */ /* 0x010fd0000000000c */
[----:B-----5:R-:W-:-:S08]  /*2150*/  DADD R2, R2, R14 ;  /* 0x0000000002027229 */ /* 0x020fd0000000000e */
[----:B------:R-:W-:Y:S01]  /*2160*/  DADD R2, R2, R16 ;  /* 0x0000000002027229 */ /* 0x000fe20000000010 */
[----:B------:R-:W-:-:S07]  /*2170*/  IADD3 R6, P1, PT, R4, 0xa000, RZ ;  /* 0x0000a00004067810 */ /* 0x000fce0007f3e0ff */
[----:B------:R-:W-:Y:S01]  /*2180*/  DADD R2, R2, R18 ;  /* 0x0000000002027229 */ /* 0x000fe20000000012 */
[----:B-1----:R-:W-:Y:S02]  /*2190*/  IMAD.X R5, RZ, RZ, R5, P1 ;  /* 0x000000ffff057224 */ /* 0x002fe400008e0605 */
[----:B------:R-:W-:-:S05]  /*21a0*/  IMAD.MOV.U32 R4, RZ, RZ, R6 ;  /* 0x000000ffff047224 */ /* 0x000fca00078e0006 */
[----:B------:R-:W-:-:S11]  /*21b0*/  DADD R2, R2, R20 ;  /* 0x0000000002027229 */ /* 0x000fd60000000014 */
.L_x_755:
[----:B------:R-:W-:Y:S05]  /*21c0*/  BSYNC.RECONVERGENT B2 ;  /* 0x0000000000027941 */ /* 0x000fea0003800200 */
.L_x_754:
[----:B------:R-:W-:-:S13]  /*21d0*/  ISETP.LT.OR P0, PT, R38, R39, P0 ;  /* 0x000000272600720c */ /* 0x000fda0000701670 */
[----:B------:R-:W-:Y:S05]  /*21e0*/  @!P0 BRA `(.L_x_747) ;  /* 0x0000000000288947 */ /* 0x000fea0003800000 */
[----:B------:R-:W0:Y:S01]  /*21f0*/  LDC.64 R6, c[0x0][0x380] ;  /* 0x0000e000ff067b82 */ /* 0x000e220000000a00 */
[----:B------:R-:W2:Y:S04]  /*2200*/  LDG.E.64.CONSTANT R8, desc[UR6][R4.64] ;  /* 0x0000000604087981 */ /* 0x000ea8000c1e9b00 */
[----:B------:R-:W3:Y:S01]  /*2210*/  LDG.E.64.CONSTANT R10, desc[UR6][R4.64+0x1400] ;  /* 0x00140006040a7981 */ /* 0x000ee2000c1e9b00 */
[----:B0-----:R-:W-:-:S03]  /*2220*/  IMAD.WIDE.U32 R40, R40, 0x8, R6 ;  /* 0x0000000828287825 */ /* 0x001fc600078e0006 */
[----:B------:R-:W4:Y:S04]  /*2230*/  LDG.E.64.CONSTANT R6, desc[UR6][R4.64+-0x1400] ;  /* 0xffec000604067981 */ /* 0x000f28000c1e9b00 */
[----:B------:R-:W5:Y:S02]  /*2240*/  LDG.E.64.CONSTANT R40, desc[UR6][R40.64] ;  /* 0x0000000628287981 */ /* 0x000f64000c1e9b00 */
[----:B-----5:R-:W-:-:S08]  /*2250*/  DADD R2, R2, R40 ;  /* 0x0000000002027229 */ /* 0x020fd00000000028 */
[----:B----4-:R-:W-:-:S08]  /*2260*/  DADD R2, R2, R6 ;  /* 0x0000000002027229 */ /* 0x010fd00000000006 */
[----:B--2---:R-:W-:-:S08]  /*2270*/  DADD R2, R2, R8 ;  /* 0x0000000002027229 */ /* 0x004fd00000000008 */
[----:B---3--:R-:W-:-:S11]  /*2280*/  DADD R2, R2, R10 ;  /* 0x0000000002027229 */ /* 0x008fd6000000000a */
.L_x_747:
[----:B------:R-:W-:Y:S05]  /*2290*/  BSYNC.RECONVERGENT B1 ;  /* 0x0000000000017941 */ /* 0x000fea0003800200 */
.L_x_745:
        /* <DEDUP_REMOVED lines=45> */
[----:B------:R-:W1:Y:S04]  /*2570*/  LDS.128 R8, [UR4+0x20] ;  /* 0x00002004ff087984 */ /* 0x000e680008000c00 */
[----:B------:R-:W2:Y:S04]  /*2580*/  LDS.128 R16, [UR4+0x30] ;  /* 0x00003004ff107984 */ /* 0x000ea80008000c00 */
[----:B0-----:R-:W0:Y:S01]  /*2590*/  LDS.128 R4, [UR4+0x40] ;  /* 0x00004004ff047984 */ /* 0x001e220008000c00 */
[----:B-1----:R-:W-:-:S03]  /*25a0*/  DADD R8, R12, R8 ;  /* 0x000000000c087229 */ /* 0x002fc60000000008 */
[----:B------:R-:W-:Y:S05]  /*25b0*/  LDS.128 R12, [UR4+0x60] ;  /* 0x00006004ff0c7984 */ /* 0x000fea0008000c00 */
[----:B------:R-:W-:Y:S02]  /*25c0*/  DADD R2, R8, R10 ;  /* 0x0000000008027229 */ /* 0x000fe4000000000a */
[----:B------:R-:W1:Y:S06]  /*25d0*/  LDS.128 R8, [UR4+0x50] ;  /* 0x00005004ff087984 */ /* 0x000e6c0008000c00 */
[----:B--2---:R-:W-:-:S08]  /*25e0*/  DADD R2, R2, R16 ;  /* 0x0000000002027229 */ /* 0x004fd00000000010 */
[----:B------:R-:W-:-:S08]  /*25f0*/  DADD R2, R2, R18 ;  /* 0x0000000002027229 */ /* 0x000fd00000000012 */
[----:B0-----:R-:W-:-:S08]  /*2600*/  DADD R2, R2, R4 ;  /* 0x0000000002027229 */ /* 0x001fd00000000004 */
[----:B------:R-:W-:Y:S01]  /*2610*/  DADD R2, R2, R6 ;  /* 0x0000000002027229 */ /* 0x000fe20000000006 */
[----:B------:R-:W0:Y:S07]  /*2620*/  LDS.128 R4, [UR4+0x70] ;  /* 0x00007004ff047984 */ /* 0x000e2e0008000c00 */
[----:B-1----:R-:W-:-:S08]  /*2630*/  DADD R2, R2, R8 ;  /* 0x0000000002027229 */ /* 0x002fd00000000008 */
[----:B------:R-:W-:Y:S01]  /*2640*/  DADD R2, R2, R10 ;  /* 0x0000000002027229 */ /* 0x000fe2000000000a */
[----:B------:R-:W1:Y:S07]  /*2650*/  LDS.128 R8, [UR4+0x80] ;  /* 0x00008004ff087984 */ /* 0x000e6e0008000c00 */
[----:B------:R-:W-:-:S08]  /*2660*/  DADD R2, R2, R12 ;  /* 0x0000000002027229 */ /* 0x000fd0000000000c */
[----:B------:R-:W-:Y:S01]  /*2670*/  DADD R2, R2, R14 ;  /* 0x0000000002027229 */ /* 0x000fe2000000000e */
[----:B------:R-:W2:Y:S07]  /*2680*/  LDS.128 R12, [UR4+0x90] ;  /* 0x00009004ff0c7984 */ /* 0x000eae0008000c00 */
[----:B0-----:R-:W-:-:S08]  /*2690*/  DADD R2, R2, R4 ;  /* 0x0000000002027229 */ /* 0x001fd00000000004 */
[----:B------:R-:W-:Y:S01]  /*26a0*/  DADD R2, R2, R6 ;  /* 0x0000000002027229 */ /* 0x000fe20000000006 */
[----:B------:R-:W0:Y:S07]  /*26b0*/  LDS.128 R4, [UR4+0xa0] ;  /* 0x0000a004ff047984 */ /* 0x000e2e0008000c00 */
[----:B-1----:R-:W-:Y:S01]  /*26c0*/  DADD R2, R2, R8 ;  /* 0x0000000002027229 */ /* 0x002fe20000000008 */
[----:B------:R-:W1:Y:S07]  /*26d0*/  LDS.64 R8, [UR4+0xb0] ;  /* 0x0000b004ff087984 */ /* 0x000e6e0008000a00 */
[----:B------:R-:W-:-:S08]  /*26e0*/  DADD R2, R2, R10 ;  /* 0x0000000002027229 */ /* 0x000fd0000000000a */
[----:B--2---:R-:W-:-:S08]  /*26f0*/  DADD R2, R2, R12 ;  /* 0x0000000002027229 */ /* 0x004fd0000000000c */
[----:B------:R-:W-:-:S08]  /*2700*/  DADD R2, R2, R14 ;  /* 0x0000000002027229 */ /* 0x000fd0000000000e */
[----:B0-----:R-:W-:-:S08]  /*2710*/  DADD R2, R2, R4 ;  /* 0x0000000002027229 */ /* 0x001fd00000000004 */
[----:B------:R-:W-:-:S08]  /*2720*/  DADD R2, R2, R6 ;  /* 0x0000000002027229 */ /* 0x000fd00000000006 */
[----:B-1----:R-:W-:-:S11]  /*2730*/  DADD R12, R2, R8 ;  /* 0x00000000020c7229 */ /* 0x002fd60000000008 */
.L_x_743:
[----:B------:R-:W-:Y:S05]  /*2740*/  BSYNC.RECONVERGENT B0 ;  /* 0x0000000000007941 */ /* 0x000fea0003800200 */
.L_x_728:
[----:B------:R-:W-:Y:S05]  /*2750*/  @P0 EXIT ;  /* 0x000000000000094d */ /* 0x000fea0003800000 */
[----:B------:R-:W1:Y:S01]  /*2760*/  LDCU.64 UR4, c[0x0][0x398] ;  /* 0x00007300ff0477ac */ /* 0x000e620008000a00 */
[----:B0-----:R-:W0:Y:S01]  /*2770*/  LDC.64 R2, c[0x0][0x388] ;  /* 0x0000e200ff027b82 */ /* 0x001e220000000a00 */
[----:B-1----:R-:W-:-:S07]  /*2780*/  DADD R12, R12, UR4 ;  /* 0x000000040c0c7e29 */ /* 0x002fce0008000000 */
[----:B0-----:R-:W-:Y:S01]  /*2790*/  STG.E.64 desc[UR6][R2.64], R12 ;  /* 0x0000000c02007986 */ /* 0x001fe2000c101b06 */
[----:B------:R-:W-:Y:S05]  /*27a0*/  EXIT ;  /* 0x000000000000794d */ /* 0x000fea0003800000 */
.L_x_756:
        /* <DEDUP_REMOVED lines=13> */
.L_x_1375:


//--------------------- .text._ZN3cub18CUB_300001_SM_10006detail6reduce18DeviceReduceKernelINS2_10policy_hubIdjN4cuda3std3__44plusIdEEE10Policy1000EN6thrust24THRUST_300001_SM_1000_NS6detail15normal_iteratorINSD_10device_ptrIdEEEEjS9_dN9Rastrigin17evaluate_functionEEEvT0_PT3_T1_NS0_13GridEvenShareISO_EET2_T4_ --------------------------
	.section	.text._ZN3cub18CUB_300001_SM_10006detail6reduce18DeviceReduceKernelINS2_10policy_hubIdjN4cuda3std3__44plusIdEEE10Policy1000EN6thrust24THRUST_300001_SM_1000_NS6detail15normal_iteratorINSD_10device_ptrIdEEEEjS9_dN9Rastrigin17evaluate_functionEEEvT0_PT3_T1_NS0_13GridEvenShareISO_EET2_T4_,"ax",@progbits
	.align	128
        .global         _ZN3cub18CUB_300001_SM_10006detail6reduce18DeviceReduceKernelINS2_10policy_hubIdjN4cuda3std3__44plusIdEEE10Policy1000EN6thrust24THRUST_300001_SM_1000_NS6detail15normal_iteratorINSD_10device_ptrIdEEEEjS9_dN9Rastrigin17evaluate_functionEEEvT0_PT3_T1_NS0_13GridEvenShareISO_EET2_T4_
        .type           _ZN3cub18CUB_300001_SM_10006detail6reduce18DeviceReduceKernelINS2_10policy_hubIdjN4cuda3std3__44plusIdEEE10Policy1000EN6thrust24THRUST_300001_SM_1000_NS6detail15normal_iteratorINSD_10device_ptrIdEEEEjS9_dN9Rastrigin17evaluate_functionEEEvT0_PT3_T1_NS0_13GridEvenShareISO_EET2_T4_,@function
        .size           _ZN3cub18CUB_300001_SM_10006detail6reduce18DeviceReduceKernelINS2_10policy_hubIdjN4cuda3std3__44plusIdEEE10Policy1000EN6thrust24THRUST_300001_SM_1000_NS6detail15normal_iteratorINSD_10device_ptrIdEEEEjS9_dN9Rastrigin17evaluate_functionEEEvT0_PT3_T1_NS0_13GridEvenShareISO_EET2_T4_,(.L_x_1362 - _ZN3cub18CUB_300001_SM_10006detail6reduce18DeviceReduceKernelINS2_10policy_hubIdjN4cuda3std3__44plusIdEEE10Policy1000EN6thrust24THRUST_300001_SM_1000_NS6detail15normal_iteratorINSD_10device_ptrIdEEEEjS9_dN9Rastrigin17evaluate_functionEEEvT0_PT3_T1_NS0_13GridEvenShareISO_EET2_T4_)
        .other          _ZN3cub18CUB_300001_SM_10006detail6reduce18DeviceReduceKernelINS2_10policy_hubIdjN4cuda3std3__44plusIdEEE10Policy1000EN6thrust24THRUST_300001_SM_1000_NS6detail15normal_iteratorINSD_10device_ptrIdEEEEjS9_dN9Rastrigin17evaluate_functionEEEvT0_PT3_T1_NS0_13GridEvenShareISO_EET2_T4_,@"STO_CUDA_ENTRY STV_DEFAULT"
_ZN3cub18CUB_300001_SM_10006detail6reduce18DeviceReduceKernelINS2_10policy_hubIdjN4cuda3std3__44plusIdEEE10Policy1000EN6thrust24THRUST_300001_SM_1000_NS6detail15normal_iteratorINSD_10device_ptrIdEEEEjS9_dN9Rastrigin17evaluate_functionEEEvT0_PT3_T1_NS0_13GridEvenShareISO_EET2_T4_:
.text._ZN3cub18CUB_300001_SM_10006detail6reduce18DeviceReduceKernelINS2_10policy_hubIdjN4cuda3std3__44plusIdEEE10Policy1000EN6thrust24THRUST_300001_SM_1000_NS6detail15normal_iteratorINSD_10device_ptrIdEEEEjS9_dN9Rastrigin17evaluate_functionEEEvT0_PT3_T1_NS0_13GridEvenShareISO_EET2_T4_:
[----:B------:R-:W0:Y:S01]  /*0000*/  LDC R1, c[0x0][0x37c] ;  /* 0x0000df00ff017b82 */ /* 0x000e220000000800 */
[----:B------:R-:W1:Y:S07]  /*0010*/  S2R R13, SR_CTAID.X ;  /* 0x00000000000d7919 */ /* 0x000e6e0000002500 */
[----:B------:R-:W1:Y:S01]  /*0020*/  LDC R0, c[0x0][0x3a8] ;  /* 0x0000ea00ff007b82 */ /* 0x000e620000000800 */
[----:B------:R-:W2:Y:S01]  /*0030*/  LDCU.64 UR12, c[0x0][0x358] ;  /* 0x00006b00ff0c77ac */ /* 0x000ea20008000a00 */
[----:B------:R-:W-:Y:S01]  /*0040*/  BSSY.RECONVERGENT B0, `(.L_x_757) ;  /* 0x00007a5000007945 */ /* 0x000fe20003800200 */
[----:B0-----:R-:W-:-:S02]  /*0050*/  VIADD R1, R1, 0xffffffd8 ;  /* 0xffffffd801017836 */ /* 0x001fc40000000000 */
[----:B-1----:R-:W-:-:S05]  /*0060*/  IMAD R17, R13, -0x1400, R0 ;  /* 0xffffec000d117824 */ /* 0x002fca00078e0200 */
[----:B------:R-:W-:-:S13]  /*0070*/  ISETP.GT.U32.AND P0, PT, R17, 0x13ff, PT ;  /* 0x000013ff1100780c */ /* 0x000fda0003f04070 */
[----:B--2---:R-:W-:Y:S05]  /*0080*/  @P0 BRA `(.L_x_758) ;  /* 0x0000002000300947 */ /* 0x004fea0003800000 */
[----:B------:R-:W0:Y:S01]  /*0090*/  S2R R12, SR_TID.X ;  /* 0x00000000000c7919 */ /* 0x000e220000002100 */
[----:B------:R-:W-:Y:S01]  /*00a0*/  BSSY.RECONVERGENT B3, `(.L_x_759) ;  /* 0x0000049000037945 */ /* 0x000fe20003800200 */
[----:B------:R-:W-:Y:S02]  /*00b0*/  CS2R R28, SRZ ;  /* 0x00000000001c7805 */ /* 0x000fe4000001ff00 */
[----:B0-----:R-:W-:Y:S01]  /*00c0*/  ISETP.GE.U32.AND P0, PT, R12, R17, PT ;  /* 0x000000110c00720c */ /* 0x001fe20003f06070 */
[----:B------:R-:W-:-:S12]  /*00d0*/  IMAD.MOV.U32 R14, RZ, RZ, R12 ;  /* 0x000000ffff0e7224 */ /* 0x000fd800078e000c */
[----:B------:R-:W-:Y:S05]  /*00e0*/  @P0 BRA `(.L_x_760) ;  /* 0x0000000400100947 */ /* 0x000fea0003800000 */
[----:B------:R-:W0:Y:S01]  /*00f0*/  LDC.64 R28, c[0x0][0x380] ;  /* 0x0000e000ff1c7b82 */ /* 0x000e220000000a00 */
[----:B------:R-:W-:-:S04]  /*0100*/  IMAD R3, R13, 0x1400, R12 ;  /* 0x000014000d037824 */ /* 0x000fc800078e020c */
        /* <DEDUP_REMOVED lines=29> */
[----:B------:R-:W-:Y:S05]  /*02e0*/  CALL.REL.NOINC `($_ZN3cub18CUB_300001_SM_10006detail6reduce18DeviceReduceKernelINS2_10policy_hubIdjN4cuda3std3__44plusIdEEE10Policy1000EN6thrust24THRUST_300001_SM_1000_NS6detail15normal_iteratorINSD_10device_ptrIdEEEEjS9_dN9Rastrigin17evaluate_functionEEEvT0_PT3_T1_NS0_13GridEvenShareISO_EET2_T4_$__internal_trig_reduction_slowpathd) ;  /* 0x0000007800047944 */ /* 0x000fea0003c00000 */
.L_x_764:
[----:B------:R-:W-:Y:S05]  /*02f0*/  BSYNC.RECONVERGENT B5 ;  /* 0x0000000000057941 */ /* 0x000fea0003800200 */
.L_x_763:
[----:B------:R-:W-:-:S07]  /*0300*/  VIADD R0, R4, 0x1 ;  /* 0x0000000104007836 */ /* 0x000fce0000000000 */
.L_x_762:
[----:B------:R-:W-:Y:S05]  /*0310*/  BSYNC.RECONVERGENT B4 ;  /* 0x0000000000047941 */ /* 0x000fea0003800200 */
.L_x_761:
        /* <DEDUP_REMOVED lines=23> */
[----:B------:R-:W-:Y:S01]  /*0490*/  DFMA R4, R14, R4, 1 ;  /* 0x3ff000000e04742b */ /* 0x000fe20000000004 */
[----:B------:R-:W-:-:S09]  /*04a0*/  VIADD R14, R12, 0x280 ;  /* 0x000002800c0e7836 */ /* 0x000fd20000000000 */
        /* <DEDUP_REMOVED lines=8> */
.L_x_760:
[----:B------:R-:W-:Y:S05]  /*0530*/  BSYNC.RECONVERGENT B3 ;  /* 0x0000000000037941 */ /* 0x000fea0003800200 */
.L_x_759:
[----:B------:R-:W-:Y:S01]  /*0540*/  ISETP.GE.U32.AND P0, PT, R14, R17, PT ;  /* 0x000000110e00720c */ /* 0x000fe20003f06070 */
[----:B------:R-:W0:Y:S01]  /*0550*/  LDCU.64 UR8, c[0x0][0x3c0] ;  /* 0x00007800ff0877ac */ /* 0x000e220008000a00 */
[----:B------:R-:W-:Y:S01]  /*0560*/  BSSY.RECONVERGENT B3, `(.L_x_765) ;  /* 0x00000e3000037945 */ /* 0x000fe20003800200 */
[----:B------:R-:W1:Y:S10]  /*0570*/  LDCU.64 UR6, c[0x4][0x160] ;  /* 0x01002c00ff0677ac */ /* 0x000e740008000a00 */
[----:B------:R-:W-:Y:S05]  /*0580*/  @P0 BRA `(.L_x_766) ;  /* 0x0000000c00800947 */ /* 0x000fea0003800000 */
[----:B------:R-:W2:Y:S01]  /*0590*/  LDCU UR4, c[0x0][0x3a8] ;  /* 0x00007500ff0477ac */ /* 0x000ea20008000800 */
[----:B------:R-:W-:Y:S01]  /*05a0*/  LOP3.LUT R0, RZ, R14, RZ, 0x33, !PT ;  /* 0x0000000eff007212 */ /* 0x000fe200078e33ff */
[----:B------:R-:W-:Y:S04]  /*05b0*/  BSSY.RECONVERGENT B4, `(.L_x_767) ;  /* 0x000004f000047945 */ /* 0x000fe80003800200 */
[----:B--2---:R-:W-:-:S04]  /*05c0*/  VIADD R0, R0, UR4 ;  /* 0x0000000400007c36 */ /* 0x004fc80008000000 */
[----:B------:R-:W-:-:S04]  /*05d0*/  IMAD R16, R13, -0x1400, R0 ;  /* 0xffffec000d107824 */ /* 0x000fc800078e0200 */
[----:B------:R-:W-:-:S05]  /*05e0*/  IMAD.HI.U32 R0, R16, -0x33333333, RZ ;  /* 0xcccccccd10007827 */ /* 0x000fca00078e00ff */
[----:B------:R-:W-:-:S04]  /*05f0*/  SHF.R.U32.HI R0, RZ, 0x9, R0 ;  /* 0x00000009ff007819 */ /* 0x000fc80000011600 */
[----:B------:R-:W-:-:S04]  /*0600*/  LOP3.LUT R0, R0, 0x1, RZ, 0xc0, !PT ;  /* 0x0000000100007812 */ /* 0x000fc800078ec0ff */
[----:B------:R-:W-:-:S13]  /*0610*/  ISETP.NE.U32.AND P0, PT, R0, 0x1, PT ;  /* 0x000000010000780c */ /* 0x000fda0003f05070 */
[----:B------:R-:W-:Y:S05]  /*0620*/  @!P0 BRA `(.L_x_768) ;  /* 0x00000004001c8947 */ /* 0x000fea0003800000 */
[----:B------:R-:W2:Y:S01]  /*0630*/  LDC.64 R18, c[0x0][0x380] ;  /* 0x0000e000ff127b82 */ /* 0x000ea20000000a00 */
[----:B------:R-:W-:-:S04]  /*0640*/  IMAD R3, R13, 0x1400, R14 ;  /* 0x000014000d037824 */ /* 0x000fc800078e020e */
[----:B--2---:R-:W-:-:S06]  /*0650*/  IMAD.WIDE.U32 R18, R3, 0x8, R18 ;  /* 0x0000000803127825 */ /* 0x004fcc00078e0012 */
        /* <DEDUP_REMOVED lines=13> */
[----:B------:R-:W-:-:S08]  /*0730*/  UMOV UR5, 0x3ff921fb ;  /* 0x3ff921fb00057882 */ /* 0x000fd00000000000 */
        /* <DEDUP_REMOVED lines=13> */
[----:B01----:R-:W-:Y:S05]  /*0810*/  CALL.REL.NOINC `($_ZN3cub18CUB_300001_SM_10006detail6reduce18DeviceReduceKernelINS2_10policy_hubIdjN4cuda3std3__44plusIdEEE10Policy1000EN6thrust24THRUST_300001_SM_1000_NS6detail15normal_iteratorINSD_10device_ptrIdEEEEjS9_dN9Rastrigin17evaluate_functionEEEvT0_PT3_T1_NS0_13GridEvenShareISO_EET2_T4_$__internal_trig_reduction_slowpathd) ;  /* 0x0000007000b87944 */ /* 0x003fea0003c00000 */
.L_x_772:
[----:B01----:R-:W-:Y:S05]  /*0820*/  BSYNC.RECONVERGENT B6 ;  /* 0x0000000000067941 */ /* 0x003fea0003800200 */
.L_x_771:
[----:B------:R-:W-:Y:S01]  /*0830*/  VIADD R0, R4, 0x1 ;  /* 0x0000000104007836 */ /* 0x000fe20000000000 */
[----:B------:R-:W-:Y:S06]  /*0840*/  BRA `(.L_x_773) ;  /* 0x0000000000087947 */ /* 0x000fec0003800000 */
.L_x_770:
[----:B------:R-:W-:Y:S01]  /*0850*/  DMUL R2, RZ, R8 ;  /* 0x00000008ff027228 */ /* 0x000fe20000000000 */
[----:B------:R-:W-:-:S10]  /*0860*/  IMAD.MOV.U32 R0, RZ, RZ, 0x1 ;  /* 0x00000001ff007424 */ /* 0x000fd400078e00ff */
.L_x_773:
[----:B01----:R-:W-:Y:S05]  /*0870*/  BSYNC.RECONVERGENT B5 ;  /* 0x0000000000057941 */ /* 0x003fea0003800200 */
.L_x_769:
        /* <DEDUP_REMOVED lines=34> */
.L_x_768:
[----:B01----:R-:W-:Y:S05]  /*0aa0*/  BSYNC.RECONVERGENT B4 ;  /* 0x0000000000047941 */ /* 0x003fea0003800200 */
.L_x_767:
[----:B------:R-:W-:-:S13]  /*0ab0*/  ISETP.GE.U32.AND P0, PT, R16, 0x280, PT ;  /* 0x000002801000780c */ /* 0x000fda0003f06070 */
[----:B------:R-:W-:Y:S05]  /*0ac0*/  @!P0 BRA `(.L_x_766) ;  /* 0x0000000800308947 */ /* 0x000fea0003800000 */
[----:B------:R-:W0:Y:S01]  /*0ad0*/  LDC.64 R18, c[0x0][0x380] ;  /* 0x0000e000ff127b82 */ /* 0x000e220000000a00 */
[----:B------:R-:W-:Y:S02]  /*0ae0*/  IMAD R13, R13, 0x1400, R14 ;  /* 0x000014000d0d7824 */ /* 0x000fe400078e020e */
[----:B------:R-:W-:-:S07]  /*0af0*/  VIADD R14, R14, 0x280 ;  /* 0x000002800e0e7836 */ /* 0x000fce0000000000 */
.L_x_783:
        /* <DEDUP_REMOVED lines=30> */
[----:B------:R-:W-:Y:S05]  /*0ce0*/  CALL.REL.NOINC `($_ZN3cub18CUB_300001_SM_10006detail6reduce18DeviceReduceKernelINS2_10policy_hubIdjN4cuda3std3__44plusIdEEE10Policy1000EN6thrust24THRUST_300001_SM_1000_NS6detail15normal_iteratorINSD_10device_ptrIdEEEEjS9_dN9Rastrigin17evaluate_functionEEEvT0_PT3_T1_NS0_13GridEvenShareISO_EET2_T4_$__internal_trig_reduction_slowpathd) ;  /* 0x0000006c00847944 */ /* 0x000fea0003c00000 */
.L_x_777:
[----:B------:R-:W-:Y:S05]  /*0cf0*/  BSYNC.RECONVERGENT B5 ;  /* 0x0000000000057941 */ /* 0x000fea0003800200 */
.L_x_776:
[----:B------:R-:W-:-:S07]  /*0d00*/  VIADD R0, R4, 0x1 ;  /* 0x0000000104007836 */ /* 0x000fce0000000000 */
.L_x_775:
[----:B------:R-:W-:Y:S05]  /*0d10*/  BSYNC.RECONVERGENT B4 ;  /* 0x0000000000047941 */ /* 0x000fea0003800200 */
.L_x_774:
[----:B------:R-:W-:-:S05]  /*0d20*/  IMAD.SHL.U32 R4, R0, 0x40, RZ ;  /* 0x0000004000047824 */ /* 0x000fca00078e00ff */
[----:B------:R-:W-:-:S04]  /*0d30*/  LOP3.LUT R4, R4, 0x40, RZ, 0xc0, !PT ;  /* 0x0000004004047812 */ /* 0x000fc800078ec0ff */
[----:B------:R-:W-:-:S05]  /*0d40*/  IADD3 R32, P0, PT, R4, UR6, RZ ;  /* 0x0000000604207c10 */ /* 0x000fca000ff1e0ff */
[----:B------:R-:W-:-:S05]  /*0d50*/  IMAD.X R33, RZ, RZ, UR7, P0 ;  /* 0x00000007ff217e24 */ /* 0x000fca00080e06ff */
[----:B------:R-:W2:Y:S04]  /*0d60*/  LDG.E.128.CONSTANT R4, desc[UR12][R32.64] ;  /* 0x0000000c20047981 */ /* 0x000ea8000c1e9d00 */
[----:B------:R-:W3:Y:S04]  /*0d70*/  LDG.E.128.CONSTANT R8, desc[UR12][R32.64+0x10] ;  /* 0x0000100c20087981 */ /* 0x000ee8000c1e9d00 */
[----:B------:R-:W4:Y:S01]  /*0d80*/  LDG.E.128.CONSTANT R24, desc[UR12][R32.64+0x20] ;  /* 0x0000200c20187981 */ /* 0x000f22000c1e9d00 */
[----:B------:R-:W-:-:S04]  /*0d90*/  VIADD R21, R13, 0x280 ;  /* 0x000002800d157836 */ /* 0x000fc80000000000 */
[----:B------:R-:W-:-:S06]  /*0da0*/  IMAD.WIDE.U32 R20, R21, 0x8, R18 ;  /* 0x0000000815147825 */ /* 0x000fcc00078e0012 */
        /* <DEDUP_REMOVED lines=9> */
[----:B------:R-:W-:Y:S02]  /*0e40*/  FSEL R34, R34, -8.06006814911005101289e+34, !P0 ;  /* 0xf9785eba22227808 */ /* 0x000fe40004000000 */
[----:B------:R-:W-:-:S06]  /*0e50*/  FSEL R35, -R15, 0.11223486810922622681, !P0 ;  /* 0x3de5db650f237808 */ /* 0x000fcc0004000100 */
[----:B--2---:R-:W-:-:S08]  /*0e60*/  DFMA R4, R30, R34, R4 ;  /* 0x000000221e04722b */ /* 0x004fd00000000004 */
[----:B------:R-:W-:-:S08]  /*0e70*/  DFMA R4, R30, R4, R6 ;  /* 0x000000041e04722b */ /* 0x000fd00000000006 */
[----:B---3--:R-:W-:Y:S02]  /*0e80*/  DFMA R4, R30, R4, R8 ;  /* 0x000000041e04722b */ /* 0x008fe40000000008 */
[----:B-----5:R-:W-:-:S06]  /*0e90*/  DMUL R8, R20, UR4 ;  /* 0x0000000414087c28 */ /* 0x020fcc0008000000 */
        /* <DEDUP_REMOVED lines=37> */
.L_x_781:
[----:B------:R-:W-:Y:S05]  /*10f0*/  BSYNC.RECONVERGENT B5 ;  /* 0x0000000000057941 */ /* 0x000fea0003800200 */
.L_x_780:
[----:B------:R-:W-:Y:S01]  /*1100*/  VIADD R0, R4, 0x1 ;  /* 0x0000000104007836 */ /* 0x000fe20000000000 */
[----:B------:R-:W-:Y:S06]  /*1110*/  BRA `(.L_x_782) ;  /* 0x0000000000087947 */ /* 0x000fec0003800000 */
.L_x_779:
[----:B------:R-:W-:Y:S01]  /*1120*/  DMUL R2, RZ, R8 ;  /* 0x00000008ff027228 */ /* 0x000fe20000000000 */
[----:B------:R-:W-:-:S10]  /*1130*/  IMAD.MOV.U32 R0, RZ, RZ, 0x1 ;  /* 0x00000001ff007424 */ /* 0x000fd400078e00ff */
.L_x_782:
[----:B------:R-:W-:Y:S05]  /*1140*/  BSYNC.RECONVERGENT B4 ;  /* 0x0000000000047941 */ /* 0x000fea0003800200 */
.L_x_778:
        /* <DEDUP_REMOVED lines=25> */
[----:B------:R-:W-:Y:S01]  /*12e0*/  LOP3.LUT P0, RZ, R0, 0x2, RZ, 0xc0, !PT ;  /* 0x0000000200ff7812 */ /* 0x000fe2000780c0ff */
[C---:B------:R-:W-:Y:S02]  /*12f0*/  VIADD R0, R14.reuse, 0x280 ;  /* 0x000002800e007836 */ /* 0x040fe40000000000 */
[----:B------:R-:W-:Y:S01]  /*1300*/  VIADD R14, R14, 0x500 ;  /* 0x000005000e0e7836 */ /* 0x000fe20000000000 */
        /* <DEDUP_REMOVED lines=8> */
.L_x_766:
[----:B01----:R-:W-:Y:S05]  /*1390*/  BSYNC.RECONVERGENT B3 ;  /* 0x0000000000037941 */ /* 0x003fea0003800200 */
.L_x_765:
[----:B------:R-:W-:-:S13]  /*13a0*/  ISETP.GE.AND P0, PT, R17, 0x280, PT ;  /* 0x000002801100780c */ /* 0x000fda0003f06270 */
        /* <DEDUP_REMOVED lines=11> */
[----:B------:R-:W-:-:S03]  /*1460*/  @!P1 SHF.R.U32.HI R0, RZ, 0x2, R12 ;  /* 0x00000002ff009819 */ /* 0x000fc6000001160c */
[----:B------:R-:W0:Y:S01]  /*1470*/  SHFL.DOWN PT, R3, R5, 0x2, 0x1f ;  /* 0x08401f0005037f89 */ /* 0x000e2200000e0000 */
        /* <DEDUP_REMOVED lines=33> */
[----:B0-----:R-:W0:Y:S04]  /*1690*/  LDS.128 R8, [UR4+0x20] ;  /* 0x00002004ff087984 */ /* 0x001e280008000c00 */
[----:B------:R-:W1:Y:S04]  /*16a0*/  LDS.128 R12, [UR4+0x30] ;  /* 0x00003004ff0c7984 */ /* 0x000e680008000c00 */
[----:B------:R-:W2:Y:S01]  /*16b0*/  LDS.128 R4, [UR4+0x40] ;  /* 0x00004004ff047984 */ /* 0x000ea20008000c00 */
[----:B0-----:R-:W-:-:S08]  /*16c0*/  DADD R8, R2, R8 ;  /* 0x0000000002087229 */ /* 0x001fd00000000008 */
[----:B------:R-:W-:Y:S02]  /*16d0*/  DADD R2, R8, R10 ;  /* 0x0000000008027229 */ /* 0x000fe4000000000a */
[----:B------:R-:W0:Y:S06]  /*16e0*/  LDS.128 R8, [UR4+0x50] ;  /* 0x00005004ff087984 */ /* 0x000e2c0008000c00 */
        /* <DEDUP_REMOVED lines=13> */
[----:B------:R-:W-:Y:S01]  /*17c0*/  DADD R2, R2, R6 ;  /* 0x0000000002027229 */ /* 0x000fe20000000006 */
[----:B------:R-:W2:Y:S07]  /*17d0*/  LDS.128 R4, [UR4+0xa0] ;  /* 0x0000a004ff047984 */ /* 0x000eae0008000c00 */
[----:B0-----:R-:W-:Y:S01]  /*17e0*/  DADD R2, R2, R8 ;  /* 0x0000000002027229 */ /* 0x001fe20000000008 */
[----:B------:R-:W0:Y:S07]  /*17f0*/  LDS.64 R8, [UR4+0xb0] ;  /* 0x0000b004ff087984 */ /* 0x000e2e0008000a00 */
[----:B------:R-:W-:-:S08]  /*1800*/  DADD R2, R2, R10 ;  /* 0x0000000002027229 */ /* 0x000fd0000000000a */
[----:B-1----:R-:W-:-:S08]  /*1810*/  DADD R2, R2, R12 ;  /* 0x0000000002027229 */ /* 0x002fd0000000000c */
[----:B------:R-:W-:-:S08]  /*1820*/  DADD R2, R2, R14 ;  /* 0x0000000002027229 */ /* 0x000fd0000000000e */
[----:B--2---:R-:W-:-:S08]  /*1830*/  DADD R2, R2, R4 ;  /* 0x0000000002027229 */ /* 0x004fd00000000004 */
[----:B------:R-:W-:-:S08]  /*1840*/  DADD R2, R2, R6 ;  /* 0x0000000002027229 */ /* 0x000fd00000000006 */
[----:B0-----:R-:W-:Y:S01]  /*1850*/  DADD R2, R2, R8 ;  /* 0x0000000002027229 */ /* 0x001fe20000000008 */
[----:B------:R-:W-:Y:S10]  /*1860*/  BRA `(.L_x_785) ;  /* 0x0000006000887947 */ /* 0x000ff40003800000 */
.L_x_784:
[----:B------:R-:W-:Y:S01]  /*1870*/  LOP3.LUT R0, R12, 0x3e0, RZ, 0xc0, !PT ;  /* 0x000003e00c007812 */ /* 0x000fe200078ec0ff */
[----:B------:R-:W0:Y:S04]  /*1880*/  S2R R8, SR_LANEID ;  /* 0x0000000000087919 */ /* 0x000e280000000000 */
[----:B------:R-:W-:Y:S01]  /*1890*/  VIADD R2, R0, 0x20 ;  /* 0x0000002000027836 */ /* 0x000fe20000000000 */
[----:B------:R-:W-:-:S04]  /*18a0*/  LOP3.LUT R0, RZ, R0, RZ, 0x33, !PT ;  /* 0x00000000ff007212 */ /* 0x000fc800078e33ff */
[----:B------:R-:W-:Y:S01]  /*18b0*/  ISETP.GT.AND P0, PT, R2, R17, PT ;  /* 0x000000110200720c */ /* 0x000fe20003f04270 */
[----:B------:R-:W-:-:S05]  /*18c0*/  IMAD.IADD R0, R17, 0x1, R0 ;  /* 0x0000000111007824 */ /* 0x000fca00078e0200 */
[----:B------:R-:W-:-:S05]  /*18d0*/  SEL R9, R0, 0x1f, P0 ;  /* 0x0000001f00097807 */ /* 0x000fca0000000000 */
[----:B------:R-:W-:Y:S04]  /*18e0*/  SHFL.DOWN PT, R2, R28, 0x1, R9 ;  /* 0x082000001c027989 */ /* 0x000fe800000e0009 */
[----:B------:R-:W1:Y:S01]  /*18f0*/  SHFL.DOWN PT, R3, R29, 0x1, R9 ;  /* 0x082000001d037989 */ /* 0x000e6200000e0009 */
[C---:B0-----:R-:W-:Y:S01]  /*1900*/  ISETP.GE.AND P0, PT, R8.reuse, R9, PT ;  /* 0x000000090800720c */ /* 0x041fe20003f06270 */
[C---:B------:R-:W-:Y:S01]  /*1910*/  VIADD R0, R8.reuse, 0x2 ;  /* 0x0000000208007836 */ /* 0x040fe20000000000 */
[----:B------:R-:W-:-:S13]  /*1920*/  ISETP.NE.AND P1, PT, R8, RZ, PT ;  /* 0x000000ff0800720c */ /* 0x000fda0003f25270 */
[----:B------:R-:W0:Y:S01]  /*1930*/  @!P1 S2R R10, SR_CgaCtaId ;  /* 0x00000000000a9919 */ /* 0x000e220000008800 */
[----:B-1----:R-:W-:-:S10]  /*1940*/  DADD R2, R2, R28 ;  /* 0x0000000002027229 */ /* 0x002fd4000000001c */
        /* <DEDUP_REMOVED lines=128> */
.L_x_758:
[----:B------:R-:W0:Y:S01]  /*2150*/  S2R R0, SR_TID.X ;  /* 0x0000000000007919 */ /* 0x000e220000002100 */
[----:B------:R-:W1:Y:S01]  /*2160*/  LDC.64 R20, c[0x0][0x380] ;  /* 0x0000e000ff147b82 */ /* 0x000e620000000a00 */
[----:B0-----:R-:W-:-:S04]  /*2170*/  IMAD R13, R13, 0x1400, R0 ;  /* 0x000014000d0d7824 */ /* 0x001fc800078e0200 */
        /* <DEDUP_REMOVED lines=30> */
.L_x_789:
[----:B------:R-:W-:Y:S05]  /*2360*/  BSYNC.RECONVERGENT B4 ;  /* 0x0000000000047941 */ /* 0x000fea0003800200 */
.L_x_788:
[----:B------:R-:W-:-:S07]  /*2370*/  VIADD R0, R4, 0x1 ;  /* 0x0000000104007836 */ /* 0x000fce0000000000 */
.L_x_787:
[----:B------:R-:W-:Y:S05]  /*2380*/  BSYNC.RECONVERGENT B3 ;  /* 0x0000000000037941 */ /* 0x000fea0003800200 */
.L_x_786:
        /* <DEDUP_REMOVED lines=59> */
.L_x_793:
[----:B------:R-:W-:Y:S05]  /*2740*/  BSYNC.RECONVERGENT B4 ;  /* 0x0000000000047941 */ /* 0x000fea0003800200 */
.L_x_792:
[----:B------:R-:W-:Y:S01]  /*2750*/  VIADD R0, R4, 0x1 ;  /* 0x0000000104007836 */ /* 0x000fe20000000000 */
[----:B------:R-:W-:Y:S06]  /*2760*/  BRA `(.L_x_794) ;  /* 0x0000000000087947 */ /* 0x000fec0003800000 */
.L_x_791:
[----:B------:R-:W-:Y:S01]  /*2770*/  DMUL R2, RZ, R14 ;  /* 0x0000000eff027228 */ /* 0x000fe20000000000 */
[----:B------:R-:W-:-:S10]  /*2780*/  IMAD.MOV.U32 R0, RZ, RZ, 0x1 ;  /* 0x00000001ff007424 */ /* 0x000fd400078e00ff */
.L_x_794:
[----:B------:R-:W-:Y:S05]  /*2790*/  BSYNC.RECONVERGENT B3 ;  /* 0x0000000000037941 */ /* 0x000fea0003800200 */
.L_x_790:
        /* <DEDUP_REMOVED lines=59> */
.L_x_798:
[----:B------:R-:W-:Y:S05]  /*2b50*/  BSYNC.RECONVERGENT B4 ;  /* 0x0000000000047941 */ /* 0x000fea0003800200 */
.L_x_797:
[----:B------:R-:W-:Y:S01]  /*2b60*/  VIADD R0, R4, 0x1 ;  /* 0x0000000104007836 */ /* 0x000fe20000000000 */
[----:B------:R-:W-:Y:S06]  /*2b70*/  BRA `(.L_x_799) ;  /* 0x0000000000087947 */ /* 0x000fec0003800000 */
.L_x_796:
[----:B------:R-:W-:Y:S01]  /*2b80*/  DMUL R2, RZ, R14 ;  /* 0x0000000eff027228 */ /* 0x000fe20000000000 */
[----:B------:R-:W-:-:S10]  /*2b90*/  IMAD.MOV.U32 R0, RZ, RZ, 0x1 ;  /* 0x00000001ff007424 */ /* 0x000fd400078e00ff */
.L_x_799:
[----:B------:R-:W-:Y:S05]  /*2ba0*/  BSYNC.RECONVERGENT B3 ;  /* 0x0000000000037941 */ /* 0x000fea0003800200 */
.L_x_795:
        /* <DEDUP_REMOVED lines=59> */
.L_x_803:
[----:B------:R-:W-:Y:S05]  /*2f60*/  BSYNC.RECONVERGENT B4 ;  /* 0x0000000000047941 */ /* 0x000fea0003800200 */
.L_x_802:
[----:B------:R-:W-:Y:S01]  /*2f70*/  VIADD R0, R4, 0x1 ;  /* 0x0000000104007836 */ /* 0x000fe20000000000 */
[----:B------:R-:W-:Y:S06]  /*2f80*/  BRA `(.L_x_804) ;  /* 0x0000000000087947 */ /* 0x000fec0003800000 */
.L_x_801:
[----:B------:R-:W-:Y:S01]  /*2f90*/  DMUL R2, RZ, R14 ;  /* 0x0000000eff027228 */ /* 0x000fe20000000000 */
[----:B------:R-:W-:-:S10]  /*2fa0*/  IMAD.MOV.U32 R0, RZ, RZ, 0x1 ;  /* 0x00000001ff007424 */ /* 0x000fd400078e00ff */
.L_x_804:
[----:B------:R-:W-:Y:S05]  /*2fb0*/  BSYNC.RECONVERGENT B3 ;  /* 0x0000000000037941 */ /* 0x000fea0003800200 */
.L_x_800:
[----:B------:R-:W0:Y:S01]  /*2fc0*/  LDCU.64 UR4, c[0x4][0x160] ;  /* 0x01002c00ff0477ac */ /* 0x000e220008000a00 */
[C---:B------:R-:W-:Y:S01]  /*2fd0*/  IMAD.SHL.U32 R4, R0.reuse, 0x40, RZ ;  /* 0x0000004000047824 */ /* 0x040fe200078e00ff */
[----:B------:R-:W1:Y:S01]  /*2fe0*/  S2R R29, SR_TID.X ;  /* 0x00000000001d7919 */ /* 0x000e620000002100 */
[----:B------:R-:W2:Y:S01]  /*2ff0*/  LDC.64 R18, c[0x0][0x380] ;  /* 0x0000e000ff127b82 */ /* 0x000ea20000000a00 */
[----:B------:R-:W-:Y:S01]  /*3000*/  LOP3.LUT R28, R0, 0x1, RZ, 0xc0, !PT ;  /* 0x00000001001c7812 */ /* 0x000fe200078ec0ff */
[----:B------:R-:W3:Y:S01]  /*3010*/  LDCU.64 UR6, c[0x0][0x3c0] ;  /* 0x00007800ff0677ac */ /* 0x000ee20008000a00 */
[----:B------:R-:W-:-:S04]  /*3020*/  LOP3.LUT R4, R4, 0x40, RZ, 0xc0, !PT ;  /* 0x0000004004047812 */ /* 0x000fc800078ec0ff */
[----:B0-----:R-:W-:-:S05]  /*3030*/  IADD3 R16, P0, PT, R4, UR4, RZ ;  /* 0x0000000404107c10 */ /* 0x001fca000ff1e0ff */
[----:B------:R-:W-:-:S05]  /*3040*/  IMAD.X R17, RZ, RZ, UR5, P0 ;  /* 0x00000005ff117e24 */ /* 0x000fca00080e06ff */
[----:B------:R-:W4:Y:S04]  /*3050*/  LDG.E.128.CONSTANT R12, desc[UR12][R16.64] ;  /* 0x0000000c100c7981 */ /* 0x000f28000c1e9d00 */
[----:B------:R-:W5:Y:S01]  /*3060*/  LDG.E.128.CONSTANT R8, desc[UR12][R16.64+0x10] ;  /* 0x0000100c10087981 */ /* 0x000f62000c1e9d00 */
[----:B------:R-:W0:Y:S03]  /*3070*/  S2UR UR4, SR_CTAID.X ;  /* 0x00000000000479c3 */ /* 0x000e260000002500 */
[----:B------:R3:W5:Y:S01]  /*3080*/  LDG.E.128.CONSTANT R4, desc[UR12][R16.64+0x20] ;  /* 0x0000200c10047981 */ /* 0x000762000c1e9d00 */
[----:B0-----:R-:W-:-:S06]  /*3090*/  UIMAD UR4, UR4, 0x1400, URZ ;  /* 0x00001400040478a4 */ /* 0x001fcc000f8e02ff */
[----:B-1----:R-:W-:-:S05]  /*30a0*/  LOP3.LUT R29, R29, UR4, RZ, 0xfc, !PT ;  /* 0x000000041d1d7c12 */ /* 0x002fca000f8efcff */
[----:B--2---:R-:W-:-:S06]  /*30b0*/  IMAD.WIDE.U32 R18, R29, 0x8, R18 ;  /* 0x000000081d127825 */ /* 0x004fcc00078e0012 */
[----:B------:R-:W2:Y:S01]  /*30c0*/  LDG.E.64 R18, desc[UR12][R18.64+0x5000] ;  /* 0x0050000c12127981 */ /* 0x000ea2000c1e1b00 */
[----:B------:R-:W-:Y:S01]  /*30d0*/  ISETP.NE.U32.AND P0, PT, R28, 0x1, PT ;  /* 0x000000011c00780c */ /* 0x000fe20003f05070 */
[----:B------:R-:W-:Y:S01]  /*30e0*/  IMAD.MOV.U32 R28, RZ, RZ, 0x20fd8164 ;  /* 0x20fd8164ff1c7424 */ /* 0x000fe200078e00ff */
[----:B---3--:R-:W-:Y:S01]  /*30f0*/  DMUL R16, R2, R2 ;  /* 0x0000000202107228 */ /* 0x008fe20000000000 */
[----:B------:R-:W-:Y:S01]  /*3100*/  IMAD.MOV.U32 R29, RZ, RZ, 0x3da8ff83 ;  /* 0x3da8ff83ff1d7424 */ /* 0x000fe200078e00ff */
[----:B------:R-:W-:Y:S01]  /*3110*/  UMOV UR8, 0x54442d18 ;  /* 0x54442d1800087882 */ /* 0x000fe20000000000 */
[----:B------:R-:W-:Y:S01]  /*3120*/  UMOV UR9, 0x401921fb ;  /* 0x401921fb00097882 */ /* 0x000fe20000000000 */
[----:B------:R-:W-:Y:S01]  /*3130*/  FSEL R28, R28, -8.06006814911005101289e+34, !P0 ;  /* 0xf9785eba1c1c7808 */ /* 0x000fe20004000000 */
[----:B------:R-:W-:Y:S01]  /*3140*/  BSSY.RECONVERGENT B3, `(.L_x_805) ;  /* 0x000002e000037945 */ /* 0x000fe20003800200 */
[----:B------:R-:W-:-:S06]  /*3150*/  FSEL R29, -R29, 0.11223486810922622681, !P0 ;  /* 0x3de5db651d1d7808 */ /* 0x000fcc0004000100 */
[----:B----4-:R-:W-:-:S08]  /*3160*/  DFMA R12, R16, R28, R12 ;  /* 0x0000001c100c722b */ /* 0x010fd0000000000c */
[----:B------:R-:W-:-:S08]  /*3170*/  DFMA R12, R16, R12, R14 ;  /* 0x0000000c100c722b */ /* 0x000fd0000000000e */
[----:B-----5:R-:W-:-:S08]  /*3180*/  DFMA R8, R16, R12, R8 ;  /* 0x0000000c1008722b */ /* 0x020fd00000000008 */
[----:B------:R-:W-:-:S08]  /*3190*/  DFMA R8, R16, R8, R10 ;  /* 0x000000081008722b */ /* 0x000fd0000000000a */
[----:B------:R-:W-:-:S08]  /*31a0*/  DFMA R4, R16, R8, R4 ;  /* 0x000000081004722b */ /* 0x000fd00000000004 */
[----:B------:R-:W-:Y:S02]  /*31b0*/  DFMA R4, R16, R4, R6 ;  /* 0x000000041004722b */ /* 0x000fe40000000006 */
[----:B--2---:R-:W-:-:S06]  /*31c0*/  DMUL R14, R18, UR8 ;  /* 0x00000008120e7c28 */ /* 0x004fcc0008000000 */
        /* <DEDUP_REMOVED lines=32> */
.L_x_808:
[----:B------:R-:W-:Y:S05]  /*33d0*/  BSYNC.RECONVERGENT B4 ;  /* 0x0000000000047941 */ /* 0x000fea0003800200 */
.L_x_807:
[----:B------:R-:W-:Y:S01]  /*33e0*/  VIADD R0, R4, 0x1 ;  /* 0x0000000104007836 */ /* 0x000fe20000000000 */
[----:B------:R-:W-:Y:S06]  /*33f0*/  BRA `(.L_x_809) ;  /* 0x0000000000087947 */ /* 0x000fec0003800000 */
.L_x_806:
[----:B------:R-:W-:Y:S01]  /*3400*/  DMUL R2, RZ, R14 ;  /* 0x0000000eff027228 */ /* 0x000fe20000000000 */
[----:B------:R-:W-:-:S10]  /*3410*/  IMAD.MOV.U32 R0, RZ, RZ, 0x1 ;  /* 0x00000001ff007424 */ /* 0x000fd400078e00ff */
.L_x_809:
[----:B------:R-:W-:Y:S05]  /*3420*/  BSYNC.RECONVERGENT B3 ;  /* 0x0000000000037941 */ /* 0x000fea0003800200 */
.L_x_805:
[----:B------:R-:W0:Y:S01]  /*3430*/  LDCU.64 UR6, c[0x4][0x160] ;  /* 0x01002c00ff0677ac */ /* 0x000e220008000a00 */
[----:B------:R-:W-:Y:S01]  /*3440*/  IMAD.SHL.U32 R4, R0, 0x40, RZ ;  /* 0x0000004000047824 */ /* 0x000fe200078e00ff */
[----:B------:R-:W1:Y:S01]  /*3450*/  S2R R28, SR_TID.X ;  /* 0x00000000001c7919 */ /* 0x000e620000002100 */
[----:B------:R-:W2:Y:S03]  /*3460*/  LDC.64 R16, c[0x0][0x380] ;  /* 0x0000e000ff107b82 */ /* 0x000ea60000000a00 */
[----:B------:R-:W-:-:S04]  /*3470*/  LOP3.LUT R4, R4, 0x40, RZ, 0xc0, !PT ;  /* 0x0000004004047812 */ /* 0x000fc800078ec0ff */
[----:B0-----:R-:W-:-:S05]  /*3480*/  IADD3 R30, P0, PT, R4, UR6, RZ ;  /* 0x00000006041e7c10 */ /* 0x001fca000ff1e0ff */
[----:B------:R-:W-:-:S05]  /*3490*/  IMAD.X R31, RZ, RZ, UR7, P0 ;  /* 0x00000007ff1f7e24 */ /* 0x000fca00080e06ff */
[----:B------:R-:W3:Y:S04]  /*34a0*/  LDG.E.128.CONSTANT R4, desc[UR12][R30.64] ;  /* 0x0000000c1e047981 */ /* 0x000ee8000c1e9d00 */
[----:B------:R-:W4:Y:S04]  /*34b0*/  LDG.E.128.CONSTANT R8, desc[UR12][R30.64+0x10] ;  /* 0x0000100c1e087981 */ /* 0x000f28000c1e9d00 */
[----:B------:R0:W5:Y:S01]  /*34c0*/  LDG.E.128.CONSTANT R12, desc[UR12][R30.64+0x20] ;  /* 0x0000200c1e0c7981 */ /* 0x000162000c1e9d00 */
[----:B-1----:R-:W-:Y:S01]  /*34d0*/  LOP3.LUT R29, R28, UR4, RZ, 0xfc, !PT ;  /* 0x000000041c1d7c12 */ /* 0x002fe2000f8efcff */
[----:B------:R-:W-:Y:S01]  /*34e0*/  IMAD.MOV.U32 R32, RZ, RZ, 0x20fd8164 ;  /* 0x20fd8164ff207424 */ /* 0x000fe200078e00ff */
[----:B------:R-:W-:Y:S01]  /*34f0*/  LOP3.LUT R28, R0, 0x1, RZ, 0xc0, !PT ;  /* 0x00000001001c7812 */ /* 0x000fe200078ec0ff */
[----:B------:R-:W-:Y:S01]  /*3500*/  IMAD.MOV.U32 R33, RZ, RZ, 0x3da8ff83 ;  /* 0x3da8ff83ff217424 */ /* 0x000fe200078e00ff */
[----:B------:R-:W1:Y:S01]  /*3510*/  LDCU.64 UR4, c[0x0][0x3c0] ;  /* 0x00007800ff0477ac */ /* 0x000e620008000a00 */
[----:B--2---:R-:W-:-:S06]  /*3520*/  IMAD.WIDE.U32 R16, R29, 0x8, R16 ;  /* 0x000000081d107825 */ /* 0x004fcc00078e0010 */
[----:B------:R-:W2:Y:S01]  /*3530*/  LDG.E.64 R16, desc[UR12][R16.64+0x6400] ;  /* 0x0064000c10107981 */ /* 0x000ea2000c1e1b00 */
[----:B------:R-:W-:Y:S01]  /*3540*/  ISETP.NE.U32.AND P0, PT, R28, 0x1, PT ;  /* 0x000000011c00780c */ /* 0x000fe20003f05070 */
[----:B------:R-:W-:Y:S01]  /*3550*/  DMUL R28, R2, R2 ;  /* 0x00000002021c7228 */ /* 0x000fe20000000000 */
[----:B------:R-:W-:Y:S01]  /*3560*/  UMOV UR6, 0x54442d18 ;  /* 0x54442d1800067882 */ /* 0x000fe20000000000 */
[----:B------:R-:W-:Y:S01]  /*3570*/  UMOV UR7, 0x401921fb ;  /* 0x401921fb00077882 */ /* 0x000fe20000000000 */
[----:B0-----:R-:W-:Y:S01]  /*3580*/  FSEL R30, R32, -8.06006814911005101289e+34, !P0 ;  /* 0xf9785eba201e7808 */ /* 0x001fe20004000000 */
[----:B------:R-:W-:Y:S01]  /*3590*/  BSSY.RECONVERGENT B3, `(.L_x_810) ;  /* 0x000002e000037945 */ /* 0x000fe20003800200 */
[----:B------:R-:W-:-:S06]  /*35a0*/  FSEL R31, -R33, 0.11223486810922622681, !P0 ;  /* 0x3de5db65211f7808 */ /* 0x000fcc0004000100 */
[----:B---3--:R-:W-:-:S08]  /*35b0*/  DFMA R4, R28, R30, R4 ;  /* 0x0000001e1c04722b */ /* 0x008fd00000000004 */
[----:B------:R-:W-:-:S08]  /*35c0*/  DFMA R4, R28, R4, R6 ;  /* 0x000000041c04722b */ /* 0x000fd00000000006 */
[----:B----4-:R-:W-:-:S08]  /*35d0*/  DFMA R4, R28, R4, R8 ;  /* 0x000000041c04722b */ /* 0x010fd00000000008 */
[----:B------:R-:W-:-:S08]  /*35e0*/  DFMA R4, R28, R4, R10 ;  /* 0x000000041c04722b */ /* 0x000fd0000000000a */
[----:B-----5:R-:W-:-:S08]  /*35f0*/  DFMA R4, R28, R4, R12 ;  /* 0x000000041c04722b */ /* 0x020fd0000000000c */
        /* <DEDUP_REMOVED lines=11> */
[----:B-1----:R-:W-:-:S08]  /*36b0*/  DMUL R2, R2, UR4 ;  /* 0x0000000402027c28 */ /* 0x002fd00008000000 */
        /* <DEDUP_REMOVED lines=22> */
.L_x_813:
[----:B------:R-:W-:Y:S05]  /*3820*/  BSYNC.RECONVERGENT B4 ;  /* 0x0000000000047941 */ /* 0x000fea0003800200 */
.L_x_812:
[----:B------:R-:W-:Y:S01]  /*3830*/  VIADD R0, R4, 0x1 ;  /* 0x0000000104007836 */ /* 0x000fe20000000000 */
[----:B------:R-:W-:Y:S06]  /*3840*/  BRA `(.L_x_814) ;  /* 0x0000000000087947 */ /* 0x000fec0003800000 */
.L_x_811:
[----:B------:R-:W-:Y:S01]  /*3850*/  DMUL R2, RZ, R14 ;  /* 0x0000000eff027228 */ /* 0x000fe20000000000 */
[----:B------:R-:W-:-:S10]  /*3860*/  IMAD.MOV.U32 R0, RZ, RZ, 0x1 ;  /* 0x00000001ff007424 */ /* 0x000fd400078e00ff */
.L_x_814:
[----:B------:R-:W-:Y:S05]  /*3870*/  BSYNC.RECONVERGENT B3 ;  /* 0x0000000000037941 */ /* 0x000fea0003800200 */
.L_x_810:
        /* <DEDUP_REMOVED lines=8> */
[----:B------:R-:W4:Y:S01]  /*3900*/  LDG.E.128.CONSTANT R8, desc[UR12][R30.64+0x10] ;  /* 0x0000100c1e087981 */ /* 0x000f22000c1e9d00 */
[----:B------:R-:W0:Y:S03]  /*3910*/  S2UR UR4, SR_CTAID.X ;  /* 0x00000000000479c3 */ /* 0x000e260000002500 */
[----:B------:R5:W4:Y:S01]  /*3920*/  LDG.E.128.CONSTANT R12, desc[UR12][R30.64+0x20] ;  /* 0x0000200c1e0c7981 */ /* 0x000b22000c1e9d00 */
[----:B0-----:R-:W-:-:S06]  /*3930*/  UIMAD UR4, UR4, 0x1400, URZ ;  /* 0x00001400040478a4 */ /* 0x001fcc000f8e02ff */
[----:B-1----:R-:W-:-:S05]  /*3940*/  LOP3.LUT R33, R32, UR4, RZ, 0xfc, !PT ;  /* 0x0000000420217c12 */ /* 0x002fca000f8efcff */
[----:B--2---:R-:W-:Y:S01]  /*3950*/  IMAD.WIDE.U32 R28, R33, 0x8, R28 ;  /* 0x00000008211c7825 */ /* 0x004fe200078e001c */
[----:B------:R-:W-:Y:S01]  /*3960*/  LOP3.LUT R32, R0, 0x1, RZ, 0xc0, !PT ;  /* 0x0000000100207812 */ /* 0x000fe200078ec0ff */
[----:B------:R-:W0:Y:S04]  /*3970*/  LDCU.64 UR4, c[0x0][0x3c0] ;  /* 0x00007800ff0477ac */ /* 0x000e280008000a00 */
[----:B------:R-:W2:Y:S01]  /*3980*/  LDG.E.64 R28, desc[UR12][R28.64+0x7800] ;  /* 0x0078000c1c1c7981 */ /* 0x000ea2000c1e1b00 */
[----:B-----5:R-:W-:Y:S01]  /*3990*/  IMAD.MOV.U32 R30, RZ, RZ, 0x3da8ff83 ;  /* 0x3da8ff83ff1e7424 */ /* 0x020fe200078e00ff */
[----:B------:R-:W-:Y:S01]  /*39a0*/  ISETP.NE.U32.AND P0, PT, R32, 0x1, PT ;  /* 0x000000012000780c */ /* 0x000fe20003f05070 */
[----:B------:R-:W-:Y:S01]  /*39b0*/  IMAD.MOV.U32 R32, RZ, RZ, 0x20fd8164 ;  /* 0x20fd8164ff207424 */ /* 0x000fe200078e00ff */
[----:B------:R-:W-:Y:S01]  /*39c0*/  UMOV UR6, 0x54442d18 ;  /* 0x54442d1800067882 */ /* 0x000fe20000000000 */
[----:B------:R-:W-:Y:S01]  /*39d0*/  UMOV UR7, 0x401921fb ;  /* 0x401921fb00077882 */ /* 0x000fe20000000000 */
[----:B------:R-:W-:Y:S01]  /*39e0*/  FSEL R33, -R30, 0.11223486810922622681, !P0 ;  /* 0x3de5db651e217808 */ /* 0x000fe20004000100 */
[----:B------:R-:W-:Y:S01]  /*39f0*/  DMUL R30, R2, R2 ;  /* 0x00000002021e7228 */ /* 0x000fe20000000000 */
[----:B------:R-:W-:Y:S01]  /*3a00*/  FSEL R32, R32, -8.06006814911005101289e+34, !P0 ;  /* 0xf9785eba20207808 */ /* 0x000fe20004000000 */
[----:B------:R-:W-:Y:S06]  /*3a10*/  BSSY.RECONVERGENT B3, `(.L_x_815) ;  /* 0x000002d000037945 */ /* 0x000fec0003800200 */
[----:B---3--:R-:W-:-:S08]  /*3a20*/  DFMA R4, R30, R32, R4 ;  /* 0x000000201e04722b */ /* 0x008fd00000000004 */
[----:B------:R-:W-:-:S08]  /*3a30*/  DFMA R4, R30, R4, R6 ;  /* 0x000000041e04722b */ /* 0x000fd00000000006 */
[----:B----4-:R-:W-:-:S08]  /*3a40*/  DFMA R4, R30, R4, R8 ;  /* 0x000000041e04722b */ /* 0x010fd00000000008 */
        /* <DEDUP_REMOVED lines=36> */
.L_x_818:
[----:B------:R-:W-:Y:S05]  /*3c90*/  BSYNC.RECONVERGENT B4 ;  /* 0x0000000000047941 */ /* 0x000fea0003800200 */
.L_x_817:
[----:B------:R-:W-:Y:S01]  /*3ca0*/  VIADD R0, R4, 0x1 ;  /* 0x0000000104007836 */ /* 0x000fe20000000000 */
[----:B------:R-:W-:Y:S06]  /*3cb0*/  BRA `(.L_x_819) ;  /* 0x0000000000087947 */ /* 0x000fec0003800000 */
.L_x_816:
[----:B------:R-:W-:Y:S01]  /*3cc0*/  DMUL R2, RZ, R14 ;  /* 0x0000000eff027228 */ /* 0x000fe20000000000 */
[----:B------:R-:W-:-:S10]  /*3cd0*/  IMAD.MOV.U32 R0, RZ, RZ, 0x1 ;  /* 0x00000001ff007424 */ /* 0x000fd400078e00ff */
.L_x_819:
[----:B------:R-:W-:Y:S05]  /*3ce0*/  BSYNC.RECONVERGENT B3 ;  /* 0x0000000000037941 */ /* 0x000fea0003800200 */
.L_x_815:
[----:B------:R-:W0:Y:S01]  /*3cf0*/  LDCU.64 UR4, c[0x4][0x160] ;  /* 0x01002c00ff0477ac */ /* 0x000e220008000a00 */
[----:B------:R-:W-:-:S05]  /*3d00*/  IMAD.SHL.U32 R4, R0, 0x40, RZ ;  /* 0x0000004000047824 */ /* 0x000fca00078e00ff */
[----:B------:R-:W-:-:S04]  /*3d10*/  LOP3.LUT R4, R4, 0x40, RZ, 0xc0, !PT ;  /* 0x0000004004047812 */ /* 0x000fc800078ec0ff */
[----:B0-----:R-:W-:-:S05]  /*3d20*/  IADD3 R32, P0, PT, R4, UR4, RZ ;  /* 0x0000000404207c10 */ /* 0x001fca000ff1e0ff */
[----:B------:R-:W-:-:S05]  /*3d30*/  IMAD.X R33, RZ, RZ, UR5, P0 ;  /* 0x00000005ff217e24 */ /* 0x000fca00080e06ff */
[----:B------:R-:W2:Y:S01]  /*3d40*/  LDG.E.128.CONSTANT R4, desc[UR12][R32.64] ;  /* 0x0000000c20047981 */ /* 0x000ea2000c1e9d00 */
[----:B------:R-:W-:-:S03]  /*3d50*/  LOP3.LUT R30, R0, 0x1, RZ, 0xc0, !PT ;  /* 0x00000001001e7812 */ /* 0x000fc600078ec0ff */
[----:B------:R-:W3:Y:S01]  /*3d60*/  LDG.E.128.CONSTANT R8, desc[UR12][R32.64+0x10] ;  /* 0x0000100c20087981 */ /* 0x000ee2000c1e9d00 */
[----:B------:R-:W-:Y:S01]  /*3d70*/  ISETP.NE.U32.AND P0, PT, R30, 0x1, PT ;  /* 0x000000011e00780c */ /* 0x000fe20003f05070 */
[----:B------:R-:W-:Y:S01]  /*3d80*/  IMAD.MOV.U32 R30, RZ, RZ, 0x3da8ff83 ;  /* 0x3da8ff83ff1e7424 */ /* 0x000fe200078e00ff */
[----:B------:R-:W0:Y:S01]  /*3d90*/  S2R R36, SR_TID.X ;  /* 0x0000000000247919 */ /* 0x000e220000002100 */
[----:B------:R-:W-:Y:S01]  /*3da0*/  IMAD.MOV.U32 R34, RZ, RZ, 0x20fd8164 ;  /* 0x20fd8164ff227424 */ /* 0x000fe200078e00ff */
[----:B------:R-:W1:Y:S02]  /*3db0*/  S2UR UR4, SR_CTAID.X ;  /* 0x00000000000479c3 */ /* 0x000e640000002500 */
[----:B------:R-:W-:Y:S01]  /*3dc0*/  FSEL R35, -R30, 0.11223486810922622681, !P0 ;  /* 0x3de5db651e237808 */ /* 0x000fe20004000100 */
[----:B------:R-:W-:Y:S01]  /*3dd0*/  DMUL R30, R2, R2 ;  /* 0x00000002021e7228 */ /* 0x000fe20000000000 */
[----:B------:R0:W4:Y:S01]  /*3de0*/  LDG.E.128.CONSTANT R12, desc[UR12][R32.64+0x20] ;  /* 0x0000200c200c7981 */ /* 0x000122000c1e9d00 */
[----:B------:R-:W-:Y:S01]  /*3df0*/  FSEL R34, R34, -8.06006814911005101289e+34, !P0 ;  /* 0xf9785eba22227808 */ /* 0x000fe20004000000 */
[----:B-1----:R-:W-:-:S06]  /*3e00*/  UIMAD UR4, UR4, 0x1400, URZ ;  /* 0x00001400040478a4 */ /* 0x002fcc000f8e02ff */
[----:B0-----:R-:W-:Y:S01]  /*3e10*/  LOP3.LUT R33, R36, UR4, RZ, 0xfc, !PT ;  /* 0x0000000424217c12 */ /* 0x001fe2000f8efcff */
[----:B------:R-:W-:Y:S01]  /*3e20*/  UMOV UR6, 0x54442d18 ;  /* 0x54442d1800067882 */ /* 0x000fe20000000000 */
[----:B------:R-:W-:-:S03]  /*3e30*/  UMOV UR7, 0x401921fb ;  /* 0x401921fb00077882 */ /* 0x000fc60000000000 */
[----:B------:R-:W0:Y:S01]  /*3e40*/  LDCU.64 UR4, c[0x0][0x3c0] ;  /* 0x00007800ff0477ac */ /* 0x000e220008000a00 */
[----:B--2---:R-:W-:Y:S01]  /*3e50*/  DFMA R4, R30, R34, R4 ;  /* 0x000000221e04722b */ /* 0x004fe20000000004 */
[----:B------:R-:W1:Y:S02]  /*3e60*/  LDC.64 R34, c[0x0][0x380] ;  /* 0x0000e000ff227b82 */ /* 0x000e640000000a00 */
[----:B-1----:R-:W-:-:S06]  /*3e70*/  IMAD.WIDE.U32 R34, R33, 0x8, R34 ;  /* 0x0000000821227825 */ /* 0x002fcc00078e0022 */
[----:B------:R-:W2:Y:S01]  /*3e80*/  LDG.E.64 R34, desc[UR12][R34.64+0x8c00] ;  /* 0x008c000c22227981 */ /* 0x000ea2000c1e1b00 */
[C---:B------:R-:W-:Y:S01]  /*3e90*/  DFMA R4, R30.reuse, R4, R6 ;  /* 0x000000041e04722b */ /* 0x040fe20000000006 */
[----:B------:R-:W-:Y:S07]  /*3ea0*/  BSSY.RECONVERGENT B3, `(.L_x_820) ;  /* 0x000002b000037945 */ /* 0x000fee0003800200 */
        /* <DEDUP_REMOVED lines=37> */
.L_x_823:
[----:B------:R-:W-:Y:S05]  /*4100*/  BSYNC.RECONVERGENT B4 ;  /* 0x0000000000047941 */ /* 0x000fea0003800200 */
.L_x_822:
[----:B------:R-:W-:Y:S01]  /*4110*/  VIADD R0, R4, 0x1 ;  /* 0x0000000104007836 */ /* 0x000fe20000000000 */
[----:B------:R-:W-:Y:S06]  /*4120*/  BRA `(.L_x_824) ;  /* 0x0000000000087947 */ /* 0x000fec0003800000 */
.L_x_821:
[----:B------:R-:W-:Y:S01]  /*4130*/  DMUL R2, RZ, R14 ;  /* 0x0000000eff027228 */ /* 0x000fe20000000000 */
[----:B------:R-:W-:-:S10]  /*4140*/  IMAD.MOV.U32 R0, RZ, RZ, 0x1 ;  /* 0x00000001ff007424 */ /* 0x000fd400078e00ff */
.L_x_824:
[----:B------:R-:W-:Y:S05]  /*4150*/  BSYNC.RECONVERGENT B3 ;  /* 0x0000000000037941 */ /* 0x000fea0003800200 */
.L_x_820:
[----:B------:R-:W0:Y:S01]  /*4160*/  LDCU.64 UR4, c[0x4][0x160] ;  /* 0x01002c00ff0477ac */ /* 0x000e220008000a00 */
[C---:B------:R-:W-:Y:S01]  /*4170*/  IMAD.SHL.U32 R4, R0.reuse, 0x40, RZ ;  /* 0x0000004000047824 */ /* 0x040fe200078e00ff */
[----:B------:R-:W-:Y:S01]  /*4180*/  LOP3.LUT R14, R0, 0x1, RZ, 0xc0, !PT ;  /* 0x00000001000e7812 */ /* 0x000fe200078ec0ff */
[----:B------:R-:W-:Y:S01]  /*4190*/  IMAD.MOV.U32 R36, RZ, RZ, 0x20fd8164 ;  /* 0x20fd8164ff247424 */ /* 0x000fe200078e00ff */
[----:B------:R-:W-:Y:S01]  /*41a0*/  DADD R24, R26, R24 ;  /* 0x000000001a187229 */ /* 0x000fe20000000018 */
[----:B------:R-:W1:Y:S01]  /*41b0*/  S2UR UR7, SR_CTAID.X ;  /* 0x00000000000779c3 */ /* 0x000e620000002500 */
[----:B------:R-:W-:Y:S01]  /*41c0*/  LOP3.LUT R4, R4, 0x40, RZ, 0xc0, !PT ;  /* 0x0000004004047812 */ /* 0x000fe200078ec0ff */
[----:B------:R-:W2:Y:S03]  /*41d0*/  LDCU.64 UR8, c[0x0][0x3a8] ;  /* 0x00007500ff0877ac */ /* 0x000ea60008000a00 */
[----:B0-----:R-:W-:-:S05]  /*41e0*/  IADD3 R32, P0, PT, R4, UR4, RZ ;  /* 0x0000000404207c10 */ /* 0x001fca000ff1e0ff */
[----:B------:R-:W-:Y:S01]  /*41f0*/  IMAD.X R33, RZ, RZ, UR5, P0 ;  /* 0x00000005ff217e24 */ /* 0x000fe200080e06ff */
[----:B------:R-:W-:Y:S01]  /*4200*/  DADD R22, R22, R24 ;  /* 0x0000000016167229 */ /* 0x000fe20000000018 */
[----:B------:R-:W0:Y:S03]  /*4210*/  LDCU.64 UR4, c[0x0][0x3c0] ;  /* 0x00007800ff0477ac */ /* 0x000e260008000a00 */
[----:B------:R-:W3:Y:S04]  /*4220*/  LDG.E.128.CONSTANT R4, desc[UR12][R32.64] ;  /* 0x0000000c20047981 */ /* 0x000ee8000c1e9d00 */
[----:B------:R-:W4:Y:S04]  /*4230*/  LDG.E.128.CONSTANT R8, desc[UR12][R32.64+0x10] ;  /* 0x0000100c20087981 */ /* 0x000f28000c1e9d00 */
[----:B------:R-:W5:Y:S01]  /*4240*/  LDG.E.128.CONSTANT R28, desc[UR12][R32.64+0x20] ;  /* 0x0000200c201c7981 */ /* 0x000f62000c1e9d00 */
[----:B------:R-:W-:Y:S01]  /*4250*/  ISETP.NE.U32.AND P0, PT, R14, 0x1, PT ;  /* 0x000000010e00780c */ /* 0x000fe20003f05070 */
[----:B------:R-:W-:Y:S01]  /*4260*/  IMAD.MOV.U32 R14, RZ, RZ, 0x3da8ff83 ;  /* 0x3da8ff83ff0e7424 */ /* 0x000fe200078e00ff */
[----:B------:R-:W-:Y:S01]  /*4270*/  DADD R20, R20, R22 ;  /* 0x0000000014147229 */ /* 0x000fe20000000016 */
[----:B-1----:R-:W-:Y:S01]  /*4280*/  UIMAD UR6, UR7, 0x1400, URZ ;  /* 0x00001400070678a4 */ /* 0x002fe2000f8e02ff */
[----:B------:R-:W-:-:S02]  /*4290*/  FSEL R36, R36, -8.06006814911005101289e+34, !P0 ;  /* 0xf9785eba24247808 */ /* 0x000fc40004000000 */
[----:B------:R-:W-:Y:S01]  /*42a0*/  FSEL R37, -R14, 0.11223486810922622681, !P0 ;  /* 0x3de5db650e257808 */ /* 0x000fe20004000100 */
[----:B------:R-:W-:-:S03]  /*42b0*/  DMUL R14, R2, R2 ;  /* 0x00000002020e7228 */ /* 0x000fc60000000000 */
        /* <DEDUP_REMOVED lines=18> */
[----:B--2---:R-:W-:Y:S02]  /*43e0*/  UIMAD UR4, UR9, 0x1400, URZ ;  /* 0x00001400090478a4 */ /* 0x004fe4000f8e02ff */
[----:B------:R-:W-:-:S04]  /*43f0*/  UIADD3 UR5, UPT, UPT, -UR6, UR8, URZ ;  /* 0x0000000806057290 */ /* 0x000fc8000fffe1ff */
[----:B------:R-:W-:Y:S01]  /*4400*/  UISETP.GE.U32.AND UP0, UPT, UR5, UR4, UPT ;  /* 0x000000040500728c */ /* 0x000fe2000bf06070 */
[----:B------:R-:W-:-:S08]  /*4410*/  DFMA R2, R34, R34, -R2 ;  /* 0x000000222202722b */ /* 0x000fd00000000802 */
[----:B------:R-:W-:Y:S01]  /*4420*/  DADD R16, R2, R16 ;  /* 0x0000000002107229 */ /* 0x000fe20000000010 */
[----:B------:R-:W-:Y:S10]  /*4430*/  BRA.U !UP0, `(.L_x_825) ;  /* 0x0000003108607547 */ /* 0x000ff4000b800000 */
[----:B------:R-:W0:Y:S01]  /*4440*/  S2R R12, SR_TID.X ;  /* 0x00000000000c7919 */ /* 0x000e220000002100 */
[----:B------:R-:W-:Y:S01]  /*4450*/  UIMAD UR6, UR9, 0x1400, UR6 ;  /* 0x00001400090678a4 */ /* 0x000fe2000f8e0206 */
[----:B------:R-:W-:Y:S01]  /*4460*/  IMAD.MOV.U32 R32, RZ, RZ, RZ ;  /* 0x000000ffff207224 */ /* 0x000fe200078e00ff */
[----:B------:R-:W-:Y:S02]  /*4470*/  UIADD3 UR11, UPT, UPT, UR8, -0x1400, URZ ;  /* 0xffffec00080b7890 */ /* 0x000fe4000fffe0ff */
[----:B------:R-:W-:Y:S02]  /*4480*/  UIADD3 UR7, UPT, UPT, UR7, UR9, URZ ;  /* 0x0000000907077290 */ /* 0x000fe4000fffe0ff */
[----:B------:R-:W-:Y:S01]  /*4490*/  UISETP.GT.U32.AND UP0, UPT, UR6, UR11, UPT ;  /* 0x0000000b0600728c */ /* 0x000fe2000bf04070 */
[----:B------:R-:W-:Y:S01]  /*44a0*/  UMOV UR10, 0x1400 ;  /* 0x00001400000a7882 */ /* 0x000fe20000000000 */
[----:B------:R-:W1:Y:S01]  /*44b0*/  LDCU.64 UR14, c[0x0][0x3c0] ;  /* 0x00007800ff0e77ac */ /* 0x000e620008000a00 */
[----:B------:R-:W2:Y:S01]  /*44c0*/  LDCU.64 UR16, c[0x4][0x160] ;  /* 0x01002c00ff1077ac */ /* 0x000ea20008000a00 */
[----:B------:R-:W3:Y:S01]  /*44d0*/  LDCU.64 UR4, c[0x0][0x3a8] ;  /* 0x00007500ff0477ac */ /* 0x000ee20008000a00 */
[----:B------:R-:W-:-:S04]  /*44e0*/  UIMAD UR7, UR7, UR10, 0x280 ;  /* 0x00000280070774a4 */ /* 0x000fc8000f8e020a */
[----:B------:R-:W-:Y:S08]  /*44f0*/  BRA.U UP0, `(.L_x_826) ;  /* 0x00000021008c7547 */ /* 0x000ff0000b800000 */
.L_x_866:
[----:B----4-:R-:W4:Y:S01]  /*4500*/  LDC.64 R28, c[0x0][0x380] ;  /* 0x0000e000ff1c7b82 */ /* 0x010f220000000a00 */
[----:B0-----:R-:W-:-:S04]  /*4510*/  VIADD R21, R12, UR6 ;  /* 0x000000060c157c36 */ /* 0x001fc80008000000 */
[----:B----4-:R-:W-:-:S05]  /*4520*/  IMAD.WIDE.U32 R20, R21, 0x8, R28 ;  /* 0x0000000815147825 */ /* 0x010fca00078e001c */
[----:B------:R-:W4:Y:S01]  /*4530*/  LDG.E.64 R18, desc[UR12][R20.64] ;  /* 0x0000000c14127981 */ /* 0x000f22000c1e1b00 */
[----:B------:R-:W-:Y:S01]  /*4540*/  UMOV UR8, 0x54442d18 ;  /* 0x54442d1800087882 */ /* 0x000fe20000000000 */
[----:B------:R-:W-:Y:S01]  /*4550*/  UMOV UR9, 0x401921fb ;  /* 0x401921fb00097882 */ /* 0x000fe20000000000 */
[----:B------:R-:W-:Y:S01]  /*4560*/  BSSY.RECONVERGENT B3, `(.L_x_827) ;  /* 0x000001c000037945 */ /* 0x000fe20003800200 */
[----:B----4-:R-:W-:-:S08]  /*4570*/  DMUL R14, R18, UR8 ;  /* 0x00000008120e7c28 */ /* 0x010fd00008000000 */
        /* <DEDUP_REMOVED lines=23> */
[----:B-123--:R-:W-:Y:S05]  /*46f0*/  CALL.REL.NOINC `($_ZN3cub18CUB_300001_SM_10006detail6reduce18DeviceReduceKernelINS2_10policy_hubIdjN4cuda3std3__44plusIdEEE10Policy1000EN6thrust24THRUST_300001_SM_1000_NS6detail15normal_iteratorINSD_10device_ptrIdEEEEjS9_dN9Rastrigin17evaluate_functionEEEvT0_PT3_T1_NS0_13GridEvenShareISO_EET2_T4_$__internal_trig_reduction_slowpathd) ;  /* 0x0000003400007944 */ /* 0x00efea0003c00000 */
.L_x_830:
[----:B-123--:R-:W-:Y:S05]  /*4700*/  BSYNC.RECONVERGENT B4 ;  /* 0x0000000000047941 */ /* 0x00efea0003800200 */
.L_x_829:
[----:B------:R-:W-:-:S07]  /*4710*/  VIADD R0, R4, 0x1 ;  /* 0x0000000104007836 */ /* 0x000fce0000000000 */
.L_x_828:
[----:B-123--:R-:W-:Y:S05]  /*4720*/  BSYNC.RECONVERGENT B3 ;  /* 0x0000000000037941 */ /* 0x00efea0003800200 */
.L_x_827:
        /* <DEDUP_REMOVED lines=57> */
.L_x_834:
[----:B------:R-:W-:Y:S05]  /*4ac0*/  BSYNC.RECONVERGENT B4 ;  /* 0x0000000000047941 */ /* 0x000fea0003800200 */
.L_x_833:
[----:B------:R-:W-:Y:S01]  /*4ad0*/  VIADD R0, R4, 0x1 ;  /* 0x0000000104007836 */ /* 0x000fe20000000000 */
[----:B------:R-:W-:Y:S06]  /*4ae0*/  BRA `(.L_x_835) ;  /* 0x0000000000087947 */ /* 0x000fec0003800000 */
.L_x_832:
[----:B------:R-:W-:Y:S01]  /*4af0*/  DMUL R2, RZ, R14 ;  /* 0x0000000eff027228 */ /* 0x000fe20000000000 */
[----:B------:R-:W-:-:S10]  /*4b00*/  IMAD.MOV.U32 R0, RZ, RZ, 0x1 ;  /* 0x00000001ff007424 */ /* 0x000fd400078e00ff */
.L_x_835:
[----:B------:R-:W-:Y:S05]  /*4b10*/  BSYNC.RECONVERGENT B3 ;  /* 0x0000000000037941 */ /* 0x000fea0003800200 */
.L_x_831:
        /* <DEDUP_REMOVED lines=8> */
[----:B0-----:R-:W-:-:S04]  /*4ba0*/  VIADD R23, R23, UR6 ;  /* 0x0000000617177c36 */ /* 0x001fc80008000000 */
[----:B------:R-:W-:-:S06]  /*4bb0*/  IMAD.WIDE.U32 R22, R23, 0x8, R28 ;  /* 0x0000000817167825 */ /* 0x000fcc00078e001c */
[----:B------:R-:W5:Y:S01]  /*4bc0*/  LDG.E.64 R22, desc[UR12][R22.64+0x2800] ;  /* 0x0028000c16167981 */ /* 0x000f62000c1e1b00 */
[----:B------:R-:W-:Y:S01]  /*4bd0*/  LOP3.LUT R24, R0, 0x1, RZ, 0xc0, !PT ;  /* 0x0000000100187812 */ /* 0x000fe200078ec0ff */
[----:B------:R-:W-:Y:S01]  /*4be0*/  IMAD.MOV.U32 R30, RZ, RZ, 0x20fd8164 ;  /* 0x20fd8164ff1e7424 */ /* 0x000fe200078e00ff */
[----:B------:R-:W-:Y:S01]  /*4bf0*/  UMOV UR8, 0x54442d18 ;  /* 0x54442d1800087882 */ /* 0x000fe20000000000 */
[----:B------:R-:W-:Y:S01]  /*4c00*/  IMAD.MOV.U32 R31, RZ, RZ, 0x3da8ff83 ;  /* 0x3da8ff83ff1f7424 */ /* 0x000fe200078e00ff */
[----:B------:R-:W-:Y:S01]  /*4c10*/  ISETP.NE.U32.AND P0, PT, R24, 0x1, PT ;  /* 0x000000011800780c */ /* 0x000fe20003f05070 */
[----:B------:R-:W-:Y:S01]  /*4c20*/  DMUL R24, R2, R2 ;  /* 0x0000000202187228 */ /* 0x000fe20000000000 */
[----:B------:R-:W-:Y:S01]  /*4c30*/  UMOV UR9, 0x401921fb ;  /* 0x401921fb00097882 */ /* 0x000fe20000000000 */
[----:B------:R-:W-:Y:S01]  /*4c40*/  BSSY.RECONVERGENT B3, `(.L_x_836) ;  /* 0x000002f000037945 */ /* 0x000fe20003800200 */
        /* <DEDUP_REMOVED lines=9> */
[----:B------:R-:W-:Y:S02]  /*4ce0*/  DFMA R4, R24, R4, 1 ;  /* 0x3ff000001804742b */ /* 0x000fe40000000004 */
[----:B-----5:R-:W-:-:S08]  /*4cf0*/  DMUL R14, R22, UR8 ;  /* 0x00000008160e7c28 */ /* 0x020fd00008000000 */
        /* <DEDUP_REMOVED lines=30> */
.L_x_839:
[----:B------:R-:W-:Y:S05]  /*4ee0*/  BSYNC.RECONVERGENT B4 ;  /* 0x0000000000047941 */ /* 0x000fea0003800200 */
.L_x_838:
[----:B------:R-:W-:Y:S01]  /*4ef0*/  VIADD R0, R4, 0x1 ;  /* 0x0000000104007836 */ /* 0x000fe20000000000 */
[----:B------:R-:W-:Y:S06]  /*4f00*/  BRA `(.L_x_840) ;  /* 0x0000000000087947 */ /* 0x000fec0003800000 */
.L_x_837:
[----:B------:R-:W-:Y:S01]  /*4f10*/  DMUL R2, RZ, R14 ;  /* 0x0000000eff027228 */ /* 0x000fe20000000000 */
[----:B------:R-:W-:-:S10]  /*4f20*/  IMAD.MOV.U32 R0, RZ, RZ, 0x1 ;  /* 0x00000001ff007424 */ /* 0x000fd400078e00ff */
.L_x_840:
[----:B------:R-:W-:Y:S05]  /*4f30*/  BSYNC.RECONVERGENT B3 ;  /* 0x0000000000037941 */ /* 0x000fea0003800200 */
.L_x_836:
        /* <DEDUP_REMOVED lines=60> */
.L_x_844:
[----:B------:R-:W-:Y:S05]  /*5300*/  BSYNC.RECONVERGENT B4 ;  /* 0x0000000000047941 */ /* 0x000fea0003800200 */
.L_x_843:
[----:B------:R-:W-:Y:S01]  /*5310*/  VIADD R0, R4, 0x1 ;  /* 0x0000000104007836 */ /* 0x000fe20000000000 */
[----:B------:R-:W-:Y:S06]  /*5320*/  BRA `(.L_x_845) ;  /* 0x0000000000087947 */ /* 0x000fec0003800000 */
.L_x_842:
[----:B------:R-:W-:Y:S01]  /*5330*/  DMUL R2, RZ, R14 ;  /* 0x0000000eff027228 */ /* 0x000fe20000000000 */
[----:B------:R-:W-:-:S10]  /*5340*/  IMAD.MOV.U32 R0, RZ, RZ, 0x1 ;  /* 0x00000001ff007424 */ /* 0x000fd400078e00ff */
.L_x_845:
[----:B------:R-:W-:Y:S05]  /*5350*/  BSYNC.RECONVERGENT B3 ;  /* 0x0000000000037941 */ /* 0x000fea0003800200 */
.L_x_841:
[----:B------:R-:W-:-:S05]  /*5360*/  IMAD.SHL.U32 R4, R0, 0x40, RZ ;  /* 0x0000004000047824 */ /* 0x000fca00078e00ff */
[----:B------:R-:W-:-:S04]  /*5370*/  LOP3.LUT R4, R4, 0x40, RZ, 0xc0, !PT ;  /* 0x0000004004047812 */ /* 0x000fc800078ec0ff */
[----:B------:R-:W-:-:S05]  /*5380*/  IADD3 R30, P0, PT, R4, UR16, RZ ;  /* 0x00000010041e7c10 */ /* 0x000fca000ff1e0ff */
[----:B------:R-:W-:-:S05]  /*5390*/  IMAD.X R31, RZ, RZ, UR17, P0 ;  /* 0x00000011ff1f7e24 */ /* 0x000fca00080e06ff */
[----:B------:R-:W2:Y:S04]  /*53a0*/  LDG.E.128.CONSTANT R4, desc[UR12][R30.64] ;  /* 0x0000000c1e047981 */ /* 0x000ea8000c1e9d00 */
[----:B------:R-:W3:Y:S01]  /*53b0*/  LDG.E.128.CONSTANT R8, desc[UR12][R30.64+0x10] ;  /* 0x0000100c1e087981 */ /* 0x000ee2000c1e9d00 */
[----:B------:R-:W0:Y:S03]  /*53c0*/  S2R R26, SR_TID.X ;  /* 0x00000000001a7919 */ /* 0x000e260000002100 */
[----:B------:R1:W4:Y:S01]  /*53d0*/  LDG.E.128.CONSTANT R12, desc[UR12][R30.64+0x20] ;  /* 0x0000200c1e0c7981 */ /* 0x000322000c1e9d00 */
[----:B0-----:R-:W-:-:S04]  /*53e0*/  VIADD R27, R26, UR6 ;  /* 0x000000061a1b7c36 */ /* 0x001fc80008000000 */
[----:B------:R-:W-:-:S06]  /*53f0*/  IMAD.WIDE.U32 R26, R27, 0x8, R28 ;  /* 0x000000081b1a7825 */ /* 0x000fcc00078e001c */
[----:B------:R-:W5:Y:S01]  /*5400*/  LDG.E.64 R26, desc[UR12][R26.64+0x5000] ;  /* 0x0050000c1a1a7981 */ /* 0x000f62000c1e1b00 */
[----:B------:R-:W-:Y:S01]  /*5410*/  LOP3.LUT R33, R0, 0x1, RZ, 0xc0, !PT ;  /* 0x0000000100217812 */ /* 0x000fe200078ec0ff */
[----:B------:R-:W-:Y:S01]  /*5420*/  IMAD.MOV.U32 R34, RZ, RZ, 0x20fd8164 ;  /* 0x20fd8164ff227424 */ /* 0x000fe200078e00ff */
[----:B-1----:R-:W-:Y:S01]  /*5430*/  DMUL R30, R2, R2 ;  /* 0x00000002021e7228 */ /* 0x002fe20000000000 */
        /* <DEDUP_REMOVED lines=46> */
.L_x_849:
[----:B------:R-:W-:Y:S05]  /*5720*/  BSYNC.RECONVERGENT B4 ;  /* 0x0000000000047941 */ /* 0x000fea0003800200 */
.L_x_848:
[----:B------:R-:W-:Y:S01]  /*5730*/  VIADD R0, R4, 0x1 ;  /* 0x0000000104007836 */ /* 0x000fe20000000000 */
[----:B------:R-:W-:Y:S06]  /*5740*/  BRA `(.L_x_850) ;  /* 0x0000000000087947 */ /* 0x000fec0003800000 */
.L_x_847:
[----:B------:R-:W-:Y:S01]  /*5750*/  DMUL R2, RZ, R14 ;  /* 0x0000000eff027228 */ /* 0x000fe20000000000 */
[----:B------:R-:W-:-:S10]  /*5760*/  IMAD.MOV.U32 R0, RZ, RZ, 0x1 ;  /* 0x00000001ff007424 */ /* 0x000fd400078e00ff */
.L_x_850:
[----:B------:R-:W-:Y:S05]  /*5770*/  BSYNC.RECONVERGENT B3 ;  /* 0x0000000000037941 */ /* 0x000fea0003800200 */
.L_x_846:
[----:B------:R-:W-:-:S05]  /*5780*/  IMAD.SHL.U32 R4, R0, 0x40, RZ ;  /* 0x0000004000047824 */ /* 0x000fca00078e00ff */
[----:B------:R-:W-:-:S04]  /*5790*/  LOP3.LUT R4, R4, 0x40, RZ, 0xc0, !PT ;  /* 0x0000004004047812 */ /* 0x000fc800078ec0ff */
[----:B------:R-:W-:-:S05]  /*57a0*/  IADD3 R34, P0, PT, R4, UR16, RZ ;  /* 0x0000001004227c10 */ /* 0x000fca000ff1e0ff */
[----:B------:R-:W-:-:S05]  /*57b0*/  IMAD.X R35, RZ, RZ, UR17, P0 ;  /* 0x00000011ff237e24 */ /* 0x000fca00080e06ff */
[----:B------:R-:W2:Y:S04]  /*57c0*/  LDG.E.128.CONSTANT R4, desc[UR12][R34.64] ;  /* 0x0000000c22047981 */ /* 0x000ea8000c1e9d00 */
[----:B------:R-:W3:Y:S01]  /*57d0*/  LDG.E.128.CONSTANT R8, desc[UR12][R34.64+0x10] ;  /* 0x0000100c22087981 */ /* 0x000ee2000c1e9d00 */
[----:B------:R-:W-:Y:S01]  /*57e0*/  LOP3.LUT R12, R0, 0x1, RZ, 0xc0, !PT ;  /* 0x00000001000c7812 */ /* 0x000fe200078ec0ff */
[----:B------:R-:W-:Y:S01]  /*57f0*/  IMAD.MOV.U32 R36, RZ, RZ, 0x20fd8164 ;  /* 0x20fd8164ff247424 */ /* 0x000fe200078e00ff */
[----:B------:R-:W-:Y:S01]  /*5800*/  DMUL R30, R2, R2 ;  /* 0x00000002021e7228 */ /* 0x000fe20000000000 */
[----:B------:R-:W0:Y:S01]  /*5810*/  S2R R33, SR_TID.X ;  /* 0x0000000000217919 */ /* 0x000e220000002100 */
[----:B------:R-:W-:Y:S01]  /*5820*/  ISETP.NE.U32.AND P0, PT, R12, 0x1, PT ;  /* 0x000000010c00780c */ /* 0x000fe20003f05070 */
[----:B------:R-:W-:-:S03]  /*5830*/  IMAD.MOV.U32 R12, RZ, RZ, 0x3da8ff83 ;  /* 0x3da8ff83ff0c7424 */ /* 0x000fc600078e00ff */
[----:B------:R-:W-:Y:S02]  /*5840*/  FSEL R36, R36, -8.06006814911005101289e+34, !P0 ;  /* 0xf9785eba24247808 */ /* 0x000fe40004000000 */
[----:B------:R-:W-:Y:S02]  /*5850*/  FSEL R37, -R12, 0.11223486810922622681, !P0 ;  /* 0x3de5db650c257808 */ /* 0x000fe40004000100 */
[----:B------:R-:W4:Y:S01]  /*5860*/  LDG.E.128.CONSTANT R12, desc[UR12][R34.64+0x20] ;  /* 0x0000200c220c7981 */ /* 0x000f22000c1e9d00 */
[----:B0-----:R-:W-:-:S04]  /*5870*/  VIADD R33, R33, UR6 ;  /* 0x0000000621217c36 */ /* 0x001fc80008000000 */
[----:B------:R-:W-:-:S06]  /*5880*/  IMAD.WIDE.U32 R28, R33, 0x8, R28 ;  /* 0x00000008211c7825 */ /* 0x000fcc00078e001c */
[----:B------:R-:W5:Y:S01]  /*5890*/  LDG.E.64 R28, desc[UR12][R28.64+0x6400] ;  /* 0x0064000c1c1c7981 */ /* 0x000f62000c1e1b00 */
[----:B------:R-:W-:Y:S01]  /*58a0*/  UMOV UR8, 0x54442d18 ;  /* 0x54442d1800087882 */ /* 0x000fe20000000000 */
[----:B------:R-:W-:Y:S01]  /*58b0*/  UMOV UR9, 0x401921fb ;  /* 0x401921fb00097882 */ /* 0x000fe20000000000 */
[----:B------:R-:W-:Y:S01]  /*58c0*/  BSSY.RECONVERGENT B3, `(.L_x_851) ;  /* 0x000002d000037945 */ /* 0x000fe20003800200 */
        /* <DEDUP_REMOVED lines=9> */
[----:B------:R-:W-:Y:S01]  /*5960*/  FSEL R5, R5, R3, !P0 ;  /* 0x0000000305057208 */ /* 0x000fe20004000000 */
[----:B-----5:R-:W-:Y:S01]  /*5970*/  DMUL R14, R28, UR8 ;  /* 0x000000081c0e7c28 */ /* 0x020fe20008000000 */
        /* <DEDUP_REMOVED lines=28> */
.L_x_854:
[----:B------:R-:W-:Y:S05]  /*5b40*/  BSYNC.RECONVERGENT B4 ;  /* 0x0000000000047941 */ /* 0x000fea0003800200 */
.L_x_853:
[----:B------:R-:W-:Y:S01]  /*5b50*/  VIADD R0, R4, 0x1 ;  /* 0x0000000104007836 */ /* 0x000fe20000000000 */
[----:B------:R-:W-:Y:S06]  /*5b60*/  BRA `(.L_x_855) ;  /* 0x0000000000087947 */ /* 0x000fec0003800000 */
.L_x_852:
[----:B------:R-:W-:Y:S01]  /*5b70*/  DMUL R2, RZ, R14 ;  /* 0x0000000eff027228 */ /* 0x000fe20000000000 */
[----:B------:R-:W-:-:S10]  /*5b80*/  IMAD.MOV.U32 R0, RZ, RZ, 0x1 ;  /* 0x00000001ff007424 */ /* 0x000fd400078e00ff */
.L_x_855:
[----:B------:R-:W-:Y:S05]  /*5b90*/  BSYNC.RECONVERGENT B3 ;  /* 0x0000000000037941 */ /* 0x000fea0003800200 */
.L_x_851:
[----:B------:R-:W-:-:S05]  /*5ba0*/  IMAD.SHL.U32 R4, R0, 0x40, RZ ;  /* 0x0000004000047824 */ /* 0x000fca00078e00ff */
[----:B------:R-:W-:-:S04]  /*5bb0*/  LOP3.LUT R4, R4, 0x40, RZ, 0xc0, !PT ;  /* 0x0000004004047812 */ /* 0x000fc800078ec0ff */
[----:B------:R-:W-:-:S05]  /*5bc0*/  IADD3 R34, P0, PT, R4, UR16, RZ ;  /* 0x0000001004227c10 */ /* 0x000fca000ff1e0ff */
[----:B------:R-:W-:-:S05]  /*5bd0*/  IMAD.X R35, RZ, RZ, UR17, P0 ;  /* 0x00000011ff237e24 */ /* 0x000fca00080e06ff */
[----:B------:R-:W2:Y:S01]  /*5be0*/  LDG.E.128.CONSTANT R12, desc[UR12][R34.64] ;  /* 0x0000000c220c7981 */ /* 0x000ea2000c1e9d00 */
[----:B------:R-:W-:Y:S01]  /*5bf0*/  LOP3.LUT R8, R0, 0x1, RZ, 0xc0, !PT ;  /* 0x0000000100087812 */ /* 0x000fe200078ec0ff */
[----:B------:R-:W-:Y:S02]  /*5c00*/  IMAD.MOV.U32 R36, RZ, RZ, 0x20fd8164 ;  /* 0x20fd8164ff247424 */ /* 0x000fe400078e00ff */
[----:B------:R-:W3:Y:S01]  /*5c10*/  LDG.E.128.CONSTANT R4, desc[UR12][R34.64+0x10] ;  /* 0x0000100c22047981 */ /* 0x000ee2000c1e9d00 */
[----:B------:R-:W-:Y:S01]  /*5c20*/  ISETP.NE.U32.AND P0, PT, R8, 0x1, PT ;  /* 0x000000010800780c */ /* 0x000fe20003f05070 */
[----:B------:R-:W-:Y:S01]  /*5c30*/  IMAD.MOV.U32 R8, RZ, RZ, 0x3da8ff83 ;  /* 0x3da8ff83ff087424 */ /* 0x000fe200078e00ff */
[----:B------:R-:W-:Y:S02]  /*5c40*/  DMUL R30, R2, R2 ;  /* 0x00000002021e7228 */ /* 0x000fe40000000000 */
[----:B------:R-:W-:Y:S02]  /*5c50*/  FSEL R36, R36, -8.06006814911005101289e+34, !P0 ;  /* 0xf9785eba24247808 */ /* 0x000fe40004000000 */
[----:B------:R-:W-:Y:S01]  /*5c60*/  FSEL R37, -R8, 0.11223486810922622681, !P0 ;  /* 0x3de5db6508257808 */ /* 0x000fe20004000100 */
[----:B------:R-:W0:Y:S01]  /*5c70*/  S2R R33, SR_TID.X ;  /* 0x0000000000217919 */ /* 0x000e220000002100 */
[----:B------:R-:W4:Y:S01]  /*5c80*/  LDG.E.128.CONSTANT R8, desc[UR12][R34.64+0x20] ;  /* 0x0000200c22087981 */ /* 0x000f22000c1e9d00 */
[----:B0-----:R-:W-:-:S03]  /*5c90*/  VIADD R33, R33, UR6 ;  /* 0x0000000621217c36 */ /* 0x001fc60008000000 */
[----:B--2---:R-:W-:-:S08]  /*5ca0*/  DFMA R12, R30, R36, R12 ;  /* 0x000000241e0c722b */ /* 0x004fd0000000000c */
[----:B------:R-:W-:Y:S02]  /*5cb0*/  DFMA R14, R30, R12, R14 ;  /* 0x0000000c1e0e722b */ /* 0x000fe4000000000e */
[----:B------:R-:W0:Y:S02]  /*5cc0*/  LDC.64 R12, c[0x0][0x380] ;  /* 0x0000e000ff0c7b82 */ /* 0x000e240000000a00 */
[----:B0-----:R-:W-:-:S06]  /*5cd0*/  IMAD.WIDE.U32 R12, R33, 0x8, R12 ;  /* 0x00000008210c7825 */ /* 0x001fcc00078e000c */
[----:B------:R-:W2:Y:S01]  /*5ce0*/  LDG.E.64 R12, desc[UR12][R12.64+0x7800] ;  /* 0x0078000c0c0c7981 */ /* 0x000ea2000c1e1b00 */
[C---:B---3--:R-:W-:Y:S01]  /*5cf0*/  DFMA R4, R30.reuse, R14, R4 ;  /* 0x0000000e1e04722b */ /* 0x048fe20000000004 */
[----:B------:R-:W-:Y:S01]  /*5d00*/  UMOV UR8, 0x54442d18 ;  /* 0x54442d1800087882 */ /* 0x000fe20000000000 */
[----:B------:R-:W-:Y:S01]  /*5d10*/  UMOV UR9, 0x401921fb ;  /* 0x401921fb00097882 */ /* 0x000fe20000000000 */
[----:B------:R-:W-:Y:S05]  /*5d20*/  BSSY.RECONVERGENT B3, `(.L_x_856) ;  /* 0x000002a000037945 */ /* 0x000fea0003800200 */
        /* <DEDUP_REMOVED lines=36> */
.L_x_859:
[----:B------:R-:W-:Y:S05]  /*5f70*/  BSYNC.RECONVERGENT B4 ;  /* 0x0000000000047941 */ /* 0x000fea0003800200 */
.L_x_858:
[----:B------:R-:W-:Y:S01]  /*5f80*/  VIADD R0, R4, 0x1 ;  /* 0x0000000104007836 */ /* 0x000fe20000000000 */
[----:B------:R-:W-:Y:S06]  /*5f90*/  BRA `(.L_x_860) ;  /* 0x0000000000087947 */ /* 0x000fec0003800000 */
.L_x_857:
[----:B------:R-:W-:Y:S01]  /*5fa0*/  DMUL R2, RZ, R14 ;  /* 0x0000000eff027228 */ /* 0x000fe20000000000 */
[----:B------:R-:W-:-:S10]  /*5fb0*/  IMAD.MOV.U32 R0, RZ, RZ, 0x1 ;  /* 0x00000001ff007424 */ /* 0x000fd400078e00ff */
.L_x_860:
[----:B------:R-:W-:Y:S05]  /*5fc0*/  BSYNC.RECONVERGENT B3 ;  /* 0x0000000000037941 */ /* 0x000fea0003800200 */
.L_x_856:
[----:B------:R-:W-:-:S05]  /*5fd0*/  IMAD.SHL.U32 R4, R0, 0x40, RZ ;  /* 0x0000004000047824 */ /* 0x000fca00078e00ff */
[----:B------:R-:W-:-:S04]  /*5fe0*/  LOP3.LUT R4, R4, 0x40, RZ, 0xc0, !PT ;  /* 0x0000004004047812 */ /* 0x000fc800078ec0ff */
[----:B------:R-:W-:-:S05]  /*5ff0*/  IADD3 R34, P0, PT, R4, UR16, RZ ;  /* 0x0000001004227c10 */ /* 0x000fca000ff1e0ff */
[----:B------:R-:W-:-:S05]  /*6000*/  IMAD.X R35, RZ, RZ, UR17, P0 ;  /* 0x00000011ff237e24 */ /* 0x000fca00080e06ff */
[----:B------:R-:W2:Y:S04]  /*6010*/  LDG.E.128.CONSTANT R8, desc[UR12][R34.64] ;  /* 0x0000000c22087981 */ /* 0x000ea8000c1e9d00 */
[----:B------:R-:W3:Y:S01]  /*6020*/  LDG.E.128.CONSTANT R4, desc[UR12][R34.64+0x10] ;  /* 0x0000100c22047981 */ /* 0x000ee2000c1e9d00 */
[----:B------:R-:W-:Y:S01]  /*6030*/  LOP3.LUT R14, R0, 0x1, RZ, 0xc0, !PT ;  /* 0x00000001000e7812 */ /* 0x000fe200078ec0ff */
[----:B------:R-:W-:-:S03]  /*6040*/  IMAD.MOV.U32 R30, RZ, RZ, 0x20fd8164 ;  /* 0x20fd8164ff1e7424 */ /* 0x000fc600078e00ff */
[----:B------:R-:W-:Y:S01]  /*6050*/  ISETP.NE.U32.AND P0, PT, R14, 0x1, PT ;  /* 0x000000010e00780c */ /* 0x000fe20003f05070 */
[----:B------:R-:W-:-:S03]  /*6060*/  IMAD.MOV.U32 R14, RZ, RZ, 0x3da8ff83 ;  /* 0x3da8ff83ff0e7424 */ /* 0x000fc600078e00ff */
[----:B------:R-:W-:Y:S02]  /*6070*/  FSEL R30, R30, -8.06006814911005101289e+34, !P0 ;  /* 0xf9785eba1e1e7808 */ /* 0x000fe40004000000 */
[----:B------:R-:W-:Y:S01]  /*6080*/  FSEL R31, -R14, 0.11223486810922622681, !P0 ;  /* 0x3de5db650e1f7808 */ /* 0x000fe20004000100 */
[----:B------:R-:W-:Y:S01]  /*6090*/  DMUL R14, R2, R2 ;  /* 0x00000002020e7228 */ /* 0x000fe20000000000 */
[----:B------:R-:W0:Y:S02]  /*60a0*/  S2R R33, SR_TID.X ;  /* 0x0000000000217919 */ /* 0x000e240000002100 */
[----:B0-----:R-:W-:-:S05]  /*60b0*/  VIADD R33, R33, UR6 ;  /* 0x0000000621217c36 */ /* 0x001fca0008000000 */
[----:B--2---:R-:W-:-:S08]  /*60c0*/  DFMA R8, R14, R30, R8 ;  /* 0x0000001e0e08722b */ /* 0x004fd00000000008 */
[C---:B------:R-:W-:Y:S02]  /*60d0*/  DFMA R30, R14.reuse, R8, R10 ;  /* 0x000000080e1e722b */ /* 0x040fe4000000000a */
[----:B------:R-:W2:Y:S06]  /*60e0*/  LDG.E.128.CONSTANT R8, desc[UR12][R34.64+0x20] ;  /* 0x0000200c22087981 */ /* 0x000eac000c1e9d00 */
[----:B---3--:R-:W-:Y:S02]  /*60f0*/  DFMA R4, R14, R30, R4 ;  /* 0x0000001e0e04722b */ /* 0x008fe40000000004 */
[----:B------:R-:W0:Y:S02]  /*6100*/  LDC.64 R30, c[0x0][0x380] ;  /* 0x0000e000ff1e7b82 */ /* 0x000e240000000a00 */
[----:B0-----:R-:W-:-:S06]  /*6110*/  IMAD.WIDE.U32 R30, R33, 0x8, R30 ;  /* 0x00000008211e7825 */ /* 0x001fcc00078e001e */
[----:B------:R-:W3:Y:S01]  /*6120*/  LDG.E.64 R30, desc[UR12][R30.64+0x8c00] ;  /* 0x008c000c1e1e7981 */ /* 0x000ee2000c1e1b00 */
[C---:B------:R-:W-:Y:S01]  /*6130*/  DFMA R4, R14.reuse, R4, R6 ;  /* 0x000000040e04722b */ /* 0x040fe20000000006 */
[----:B------:R-:W-:Y:S01]  /*6140*/  UMOV UR8, 0x54442d18 ;  /* 0x54442d1800087882 */ /* 0x000fe20000000000 */
[----:B------:R-:W-:Y:S01]  /*6150*/  UMOV UR9, 0x401921fb ;  /* 0x401921fb00097882 */ /* 0x000fe20000000000 */
[----:B------:R-:W-:Y:S05]  /*6160*/  BSSY.RECONVERGENT B3, `(.L_x_861) ;  /* 0x0000029000037945 */ /* 0x000fea0003800200 */
[----:B--2---:R-:W-:-:S08]  /*6170*/  DFMA R4, R14, R4, R8 ;  /* 0x000000040e04722b */ /* 0x004fd00000000008 */
[----:B------:R-:W-:-:S08]  /*6180*/  DFMA R4, R14, R4, R10 ;  /* 0x000000040e04722b */ /* 0x000fd0000000000a */
[----:B------:R-:W-:Y:S02]  /*6190*/  DFMA R2, R4, R2, R2 ;  /* 0x000000020402722b */ /* 0x000fe40000000002 */
[----:B------:R-:W-:-:S10]  /*61a0*/  DFMA R4, R14, R4, 1 ;  /* 0x3ff000000e04742b */ /* 0x000fd40000000004 */
[----:B------:R-:W-:Y:S02]  /*61b0*/  FSEL R4, R4, R2, !P0 ;  /* 0x0000000204047208 */ /* 0x000fe40004000000 */
[----:B------:R-:W-:Y:S02]  /*61c0*/  FSEL R5, R5, R3, !P0 ;  /* 0x0000000305057208 */ /* 0x000fe40004000000 */
[----:B------:R-:W-:-:S04]  /*61d0*/  LOP3.LUT P0, RZ, R0, 0x2, RZ, 0xc0, !PT ;  /* 0x0000000200ff7812 */ /* 0x000fc8000780c0ff */
[----:B------:R-:W-:Y:S02]  /*61e0*/  DADD R2, RZ, -R4 ;  /* 0x00000000ff027229 */ /* 0x000fe40000000804 */
[----:B---3--:R-:W-:-:S08]  /*61f0*/  DMUL R14, R30, UR8 ;  /* 0x000000081e0e7c28 */ /* 0x008fd00008000000 */
        /* <DEDUP_REMOVED lines=26> */
.L_x_864:
[----:B------:R-:W-:Y:S05]  /*63a0*/  BSYNC.RECONVERGENT B4 ;  /* 0x0000000000047941 */ /* 0x000fea0003800200 */
.L_x_863:
[----:B------:R-:W-:Y:S01]  /*63b0*/  VIADD R0, R4, 0x1 ;  /* 0x0000000104007836 */ /* 0x000fe20000000000 */
[----:B------:R-:W-:Y:S06]  /*63c0*/  BRA `(.L_x_865) ;  /* 0x0000000000087947 */ /* 0x000fec0003800000 */
.L_x_862:
[----:B------:R-:W-:Y:S01]  /*63d0*/  DMUL R2, RZ, R14 ;  /* 0x0000000eff027228 */ /* 0x000fe20000000000 */
[----:B------:R-:W-:-:S10]  /*63e0*/  IMAD.MOV.U32 R0, RZ, RZ, 0x1 ;  /* 0x00000001ff007424 */ /* 0x000fd400078e00ff */
.L_x_865:
[----:B------:R-:W-:Y:S05]  /*63f0*/  BSYNC.RECONVERGENT B3 ;  /* 0x0000000000037941 */ /* 0x000fea0003800200 */
.L_x_861:
[----:B------:R-:W-:-:S05]  /*6400*/  IMAD.SHL.U32 R4, R0, 0x40, RZ ;  /* 0x0000004000047824 */ /* 0x000fca00078e00ff */
[----:B------:R-:W-:-:S04]  /*6410*/  LOP3.LUT R4, R4, 0x40, RZ, 0xc0, !PT ;  /* 0x0000004004047812 */ /* 0x000fc800078ec0ff */
[----:B------:R-:W-:-:S05]  /*6420*/  IADD3 R38, P0, PT, R4, UR16, RZ ;  /* 0x0000001004267c10 */ /* 0x000fca000ff1e0ff */
[----:B------:R-:W-:-:S05]  /*6430*/  IMAD.X R39, RZ, RZ, UR17, P0 ;  /* 0x00000011ff277e24 */ /* 0x000fca00080e06ff */
[----:B------:R-:W2:Y:S01]  /*6440*/  LDG.E.128.CONSTANT R4, desc[UR12][R38.64] ;  /* 0x0000000c26047981 */ /* 0x000ea2000c1e9d00 */
[----:B------:R-:W-:Y:S01]  /*6450*/  LOP3.LUT R8, R0, 0x1, RZ, 0xc0, !PT ;  /* 0x0000000100087812 */ /* 0x000fe200078ec0ff */
[----:B------:R-:W-:Y:S01]  /*6460*/  IMAD.MOV.U32 R9, RZ, RZ, 0x20fd8164 ;  /* 0x20fd8164ff097424 */ /* 0x000fe200078e00ff */
[----:B------:R-:W-:Y:S01]  /*6470*/  DMUL R36, R2, R2 ;  /* 0x0000000202247228 */ /* 0x000fe20000000000 */
[----:B------:R-:W-:Y:S01]  /*6480*/  IMAD.MOV.U32 R10, RZ, RZ, 0x3da8ff83 ;  /* 0x3da8ff83ff0a7424 */ /* 0x000fe200078e00ff */
[----:B------:R-:W-:Y:S01]  /*6490*/  ISETP.NE.U32.AND P0, PT, R8, 0x1, PT ;  /* 0x000000010800780c */ /* 0x000fe20003f05070 */
[----:B------:R-:W3:Y:S03]  /*64a0*/  LDG.E.128.CONSTANT R12, desc[UR12][R38.64+0x20] ;  /* 0x0000200c260c7981 */ /* 0x000ee6000c1e9d00 */
[----:B------:R-:W-:Y:S02]  /*64b0*/  FSEL R8, R9, -8.06006814911005101289e+34, !P0 ;  /* 0xf9785eba09087808 */ /* 0x000fe40004000000 */
[----:B------:R-:W-:-:S06]  /*64c0*/  FSEL R9, -R10, 0.11223486810922622681, !P0 ;  /* 0x3de5db650a097808 */ /* 0x000fcc0004000100 */
[C---:B--2---:R-:W-:Y:S01]  /*64d0*/  DFMA R4, R36.reuse, R8, R4 ;  /* 0x000000082404722b */ /* 0x044fe20000000004 */
[----:B------:R-:W2:Y:S07]  /*64e0*/  LDG.E.128.CONSTANT R8, desc[UR12][R38.64+0x10] ;  /* 0x0000100c26087981 */ /* 0x000eae000c1e9d00 */
[----:B------:R-:W-:Y:S02]  /*64f0*/  DFMA R4, R36, R4, R6 ;  /* 0x000000042404722b */ /* 0x000fe40000000006 */
[----:B------:R-:W-:-:S08]  /*6500*/  DADD R18, R18, R16 ;  /* 0x0000000012127229 */ /* 0x000fd00000000010 */
[----:B------:R-:W-:-:S08]  /*6510*/  DADD R18, R20, R18 ;  /* 0x0000000014127229 */ /* 0x000fd00000000012 */
[----:B------:R-:W-:-:S08]  /*6520*/  DADD R18, R22, R18 ;  /* 0x0000000016127229 */ /* 0x000fd00000000012 */
[----:B------:R-:W-:-:S08]  /*6530*/  DADD R18, R24, R18 ;  /* 0x0000000018127229 */ /* 0x000fd00000000012 */
[----:B------:R-:W-:Y:S01]  /*6540*/  DADD R18, R26, R18 ;  /* 0x000000001a127229 */ /* 0x000fe20000000012 */
[----:B------:R-:W-:Y:S01]  /*6550*/  UMOV UR8, UR4 ;  /* 0x0000000400087c82 */ /* 0x000fe20008000000 */
[----:B------:R-:W-:Y:S01]  /*6560*/  UMOV UR9, UR5 ;  /* 0x0000000500097c82 */ /* 0x000fe20008000000 */
[----:B------:R-:W-:Y:S02]  /*6570*/  UIADD3 UR11, UPT, UPT, -UR6, UR8, URZ ;  /* 0x00000008060b7290 */ /* 0x000fe4000fffe1ff */
[----:B------:R-:W-:-:S03]  /*6580*/  UIMAD UR10, UR9, 0x1400, URZ ;  /* 0x00001400090a78a4 */ /* 0x000fc6000f8e02ff */
[----:B------:R-:W-:Y:S01]  /*6590*/  DADD R18, R28, R18 ;  /* 0x000000001c127229 */ /* 0x000fe20000000012 */
[----:B------:R-:W-:-:S07]  /*65a0*/  UISETP.GE.U32.AND UP0, UPT, UR11, UR10, UPT ;  /* 0x0000000a0b00728c */ /* 0x000fce000bf06070 */
[----:B------:R-:W-:Y:S01]  /*65b0*/  DADD R18, R34, R18 ;  /* 0x0000000022127229 */ /* 0x000fe20000000012 */
[----:B------:R-:W-:Y:S01]  /*65c0*/  UIADD3 UR7, UPT, UPT, UR10, UR7, URZ ;  /* 0x000000070a077290 */ /* 0x000fe2000fffe0ff */
[----:B--2---:R-:W-:-:S08]  /*65d0*/  DFMA R4, R36, R4, R8 ;  /* 0x000000042404722b */ /* 0x004fd00000000008 */
[----:B------:R-:W-:-:S08]  /*65e0*/  DFMA R4, R36, R4, R10 ;  /* 0x000000042404722b */ /* 0x000fd0000000000a */
[----:B---3--:R-:W-:-:S08]  /*65f0*/  DFMA R4, R36, R4, R12 ;  /* 0x000000042404722b */ /* 0x008fd0000000000c */
        /* <DEDUP_REMOVED lines=8> */
[----:B------:R-:W-:-:S06]  /*6680*/  FSEL R3, R5, R3, !P0 ;  /* 0x0000000305037208 */ /* 0x000fcc0004000000 */
[----:B------:R-:W-:-:S08]  /*6690*/  DMUL R2, R2, UR14 ;  /* 0x0000000e02027c28 */ /* 0x000fd00008000000 */
[----:B------:R-:W-:-:S08]  /*66a0*/  DFMA R2, R30, R30, -R2 ;  /* 0x0000001e1e02722b */ /* 0x000fd00000000802 */
[----:B------:R-:W-:Y:S01]  /*66b0*/  DADD R16, R2, R18 ;  /* 0x0000000002107229 */ /* 0x000fe20000000012 */
[----:B------:R-:W-:Y:S10]  /*66c0*/  BRA.U !UP0, `(.L_x_825) ;  /* 0x0000000d08bc7547 */ /* 0x000ff4000b800000 */
[----:B------:R-:W4:Y:S01]  /*66d0*/  S2R R12, SR_TID.X ;  /* 0x00000000000c7919 */ /* 0x000f220000002100 */
[----:B------:R-:W-:Y:S01]  /*66e0*/  UIMAD UR6, UR9, 0x1400, UR6 ;  /* 0x00001400090678a4 */ /* 0x000fe2000f8e0206 */
[----:B------:R-:W-:Y:S01]  /*66f0*/  VIADD R32, R32, 0x1 ;  /* 0x0000000120207836 */ /* 0x000fe20000000000 */
[----:B------:R-:W-:-:S04]  /*6700*/  UIADD3 UR10, UPT, UPT, UR8, -0x1400, URZ ;  /* 0xffffec00080a7890 */ /* 0x000fc8000fffe0ff */
[----:B------:R-:W-:-:S09]  /*6710*/  UISETP.GT.U32.AND UP0, UPT, UR6, UR10, UPT ;  /* 0x0000000a0600728c */ /* 0x000fd2000bf04070 */
[----:B------:R-:W-:Y:S05]  /*6720*/  BRA.U !UP0, `(.L_x_866) ;  /* 0xffffffdd08747547 */ /* 0x000fea000b83ffff */
.L_x_826:
[----:B------:R-:W-:-:S09]  /*6730*/  UISETP.GE.U32.AND UP0, UPT, UR6, UR8, UPT ;  /* 0x000000080600728c */ /* 0x000fd2000bf06070 */
[----:B------:R-:W-:Y:S05]  /*6740*/  BRA.U UP0, `(.L_x_825) ;  /* 0x0000000d009c7547 */ /* 0x000fea000b800000 */
[----:B---3--:R-:W-:Y:S01]  /*6750*/  UIADD3 UR4, UPT, UPT, -UR6, UR8, URZ ;  /* 0x0000000806047290 */ /* 0x008fe2000fffe1ff */
[----:B------:R-:W-:Y:S01]  /*6760*/  BSSY.RECONVERGENT B3, `(.L_x_825) ;  /* 0x00000e5000037945 */ /* 0x000fe20003800200 */
[----:B--2---:R-:W2:Y:S04]  /*6770*/  LDCU.64 UR16, c[0x0][0x3c0] ;  /* 0x00007800ff1077ac */ /* 0x004ea80008000a00 */
[----:B0---4-:R-:W-:Y:S01]  /*6780*/  ISETP.GE.AND P0, PT, R12, UR4, PT ;  /* 0x000000040c007c0c */ /* 0x011fe2000bf06270 */
[----:B-1----:R-:W0:-:S12]  /*6790*/  LDCU.64 UR14, c[0x4][0x160] ;  /* 0x01002c00ff0e77ac */ /* 0x002e180008000a00 */
[----:B------:R-:W-:Y:S05]  /*67a0*/  @P0 BRA `(.L_x_867) ;  /* 0x0000000c00800947 */ /* 0x000fea0003800000 */
[----:B------:R-:W1:Y:S01]  /*67b0*/  S2R R0, SR_CTAID.X ;  /* 0x0000000000007919 */ /* 0x000e620000002500 */
[----:B------:R-:W-:Y:S01]  /*67c0*/  IMAD R13, R32, UR9, RZ ;  /* 0x00000009200d7c24 */ /* 0x000fe2000f8e02ff */
[----:B------:R-:W-:Y:S01]  /*67d0*/  BSSY.RECONVERGENT B4, `(.L_x_868) ;  /* 0x0000051000047945 */ /* 0x000fe20003800200 */
[----:B-1----:R-:W-:-:S04]  /*67e0*/  VIADD R0, R0, UR9 ;  /* 0x0000000900007c36 */ /* 0x002fc80008000000 */
[----:B------:R-:W-:Y:S01]  /*67f0*/  IMAD R3, R0, 0x1400, RZ ;  /* 0x0000140000037824 */ /* 0x000fe200078e02ff */
[----:B------:R-:W-:-:S04]  /*6800*/  LOP3.LUT R0, RZ, R12, RZ, 0x33, !PT ;  /* 0x0000000cff007212 */ /* 0x000fc800078e33ff */
[----:B------:R-:W-:-:S05]  /*6810*/  IADD3 R0, PT, PT, -R3, UR8, R0 ;  /* 0x0000000803007c10 */ /* 0x000fca000fffe100 */
[----:B------:R-:W-:-:S04]  /*6820*/  IMAD R13, R13, -0x1400, R0 ;  /* 0xffffec000d0d7824 */ /* 0x000fc800078e0200 */
[----:B------:R-:W-:-:S05]  /*6830*/  IMAD.HI.U32 R0, R13, -0x33333333, RZ ;  /* 0xcccccccd0d007827 */ /* 0x000fca00078e00ff */
[----:B------:R-:W-:-:S04]  /*6840*/  SHF.R.U32.HI R0, RZ, 0x9, R0 ;  /* 0x00000009ff007819 */ /* 0x000fc80000011600 */
[----:B------:R-:W-:-:S04]  /*6850*/  LOP3.LUT R0, R0, 0x1, RZ, 0xc0, !PT ;  /* 0x0000000100007812 */ /* 0x000fc800078ec0ff */
[----:B------:R-:W-:-:S13]  /*6860*/  ISETP.NE.U32.AND P0, PT, R0, 0x1, PT ;  /* 0x000000010000780c */ /* 0x000fda0003f05070 */
[----:B------:R-:W-:Y:S05]  /*6870*/  @!P0 BRA `(.L_x_869) ;  /* 0x0000000400188947 */ /* 0x000fea0003800000 */
[----:B------:R-:W1:Y:S01]  /*6880*/  LDC.64 R18, c[0x0][0x380] ;  /* 0x0000e000ff127b82 */ /* 0x000e620000000a00 */
[----:B------:R-:W-:-:S04]  /*6890*/  VIADD R3, R12, UR6 ;  /* 0x000000060c037c36 */ /* 0x000fc80008000000 */
[----:B-1----:R-:W-:-:S06]  /*68a0*/  IMAD.WIDE.U32 R18, R3, 0x8, R18 ;  /* 0x0000000803127825 */ /* 0x002fcc00078e0012 */
[----:B------:R-:W3:Y:S01]  /*68b0*/  LDG.E.64 R18, desc[UR12][R18.64] ;  /* 0x0000000c12127981 */ /* 0x000ee2000c1e1b00 */
[----:B------:R-:W-:Y:S01]  /*68c0*/  UMOV UR10, 0x54442d18 ;  /* 0x54442d18000a7882 */ /* 0x000fe20000000000 */
[----:B------:R-:W-:Y:S01]  /*68d0*/  UMOV UR11, 0x401921fb ;  /* 0x401921fb000b7882 */ /* 0x000fe20000000000 */
[----:B------:R-:W-:Y:S01]  /*68e0*/  BSSY.RECONVERGENT B5, `(.L_x_870) ;  /* 0x000001d000057945 */ /* 0x000fe20003800200 */
[----:B---3--:R-:W-:-:S08]  /*68f0*/  DMUL R14, R18, UR10 ;  /* 0x0000000a120e7c28 */ /* 0x008fd00008000000 */
        /* <DEDUP_REMOVED lines=9> */
[----:B------:R-:W1:Y:S08]  /*6990*/  F2I.F64 R4, R4 ;  /* 0x0000000400047311 */ /* 0x000e700000301100 */
[----:B-1----:R-:W1:Y:S02]  /*69a0*/  I2F.F64 R2, R4 ;  /* 0x0000000400027312 */ /* 0x002e640000201c00 */
[----:B-1----:R-:W-:Y:S01]  /*69b0*/  DFMA R6, R2, -UR10, R14 ;  /* 0x8000000a02067c2b */ /* 0x002fe2000800000e */
        /* <DEDUP_REMOVED lines=9> */
[----:B0-2---:R-:W-:Y:S05]  /*6a50*/  CALL.REL.NOINC `($_ZN3cub18CUB_300001_SM_10006detail6reduce18DeviceReduceKernelINS2_10policy_hubIdjN4cuda3std3__44plusIdEEE10Policy1000EN6thrust24THRUST_300001_SM_1000_NS6detail15normal_iteratorINSD_10device_ptrIdEEEEjS9_dN9Rastrigin17evaluate_functionEEEvT0_PT3_T1_NS0_13GridEvenShareISO_EET2_T4_$__internal_trig_reduction_slowpathd) ;  /* 0x0000001000287944 */ /* 0x005fea0003c00000 */
.L_x_873:
[----:B0-2---:R-:W-:Y:S05]  /*6a60*/  BSYNC.RECONVERGENT B6 ;  /* 0x0000000000067941 */ /* 0x005fea0003800200 */
.L_x_872:
[----:B------:R-:W-:Y:S01]  /*6a70*/  VIADD R0, R4, 0x1 ;  /* 0x0000000104007836 */ /* 0x000fe20000000000 */
[----:B------:R-:W-:Y:S06]  /*6a80*/  BRA `(.L_x_874) ;  /* 0x0000000000087947 */ /* 0x000fec0003800000 */
.L_x_871:
[----:B------:R-:W-:Y:S01]  /*6a90*/  DMUL R2, RZ, R14 ;  /* 0x0000000eff027228 */ /* 0x000fe20000000000 */
[----:B------:R-:W-:-:S10]  /*6aa0*/  IMAD.MOV.U32 R0, RZ, RZ, 0x1 ;  /* 0x00000001ff007424 */ /* 0x000fd400078e00ff */
.L_x_874:
[----:B0-2---:R-:W-:Y:S05]  /*6ab0*/  BSYNC.RECONVERGENT B5 ;  /* 0x0000000000057941 */ /* 0x005fea0003800200 */
.L_x_870:
        /* <DEDUP_REMOVED lines=13> */
[----:B------:R-:W-:Y:S01]  /*6b90*/  DMUL R14, R2, R2 ;  /* 0x00000002020e7228 */ /* 0x000fe20000000000 */
[----:B------:R-:W-:-:S02]  /*6ba0*/  VIADD R12, R12, 0x280 ;  /* 0x000002800c0c7836 */ /* 0x000fc40000000000 */
        /* <DEDUP_REMOVED lines=19> */
.L_x_869:
[----:B0-2---:R-:W-:Y:S05]  /*6ce0*/  BSYNC.RECONVERGENT B4 ;  /* 0x0000000000047941 */ /* 0x005fea0003800200 */
.L_x_868:
[----:B------:R-:W-:-:S13]  /*6cf0*/  ISETP.GE.U32.AND P0, PT, R13, 0x280, PT ;  /* 0x000002800d00780c */ /* 0x000fda0003f06070 */
[----:B------:R-:W-:Y:S05]  /*6d00*/  @!P0 BRA `(.L_x_867) ;  /* 0x0000000800288947 */ /* 0x000fea0003800000 */
[----:B------:R-:W0:Y:S01]  /*6d10*/  LDC.64 R18, c[0x0][0x380] ;  /* 0x0000e000ff127b82 */ /* 0x000e220000000a00 */
[C---:B------:R-:W-:Y:S02]  /*6d20*/  VIADD R13, R12.reuse, 0x280 ;  /* 0x000002800c0d7836 */ /* 0x040fe40000000000 */
[----:B------:R-:W-:-:S07]  /*6d30*/  VIADD R12, R12, UR7 ;  /* 0x000000070c0c7c36 */ /* 0x000fce0008000000 */
.L_x_884:
[----:B------:R-:W-:-:S04]  /*6d40*/  VIADD R23, R12, 0xfffffd80 ;  /* 0xfffffd800c177836 */ /* 0x000fc80000000000 */
        /* <DEDUP_REMOVED lines=30> */
.L_x_878:
[----:B------:R-:W-:Y:S05]  /*6f30*/  BSYNC.RECONVERGENT B5 ;  /* 0x0000000000057941 */ /* 0x000fea0003800200 */
.L_x_877:
[----:B------:R-:W-:-:S07]  /*6f40*/  VIADD R0, R4, 0x1 ;  /* 0x0000000104007836 */ /* 0x000fce0000000000 */
.L_x_876:
[----:B------:R-:W-:Y:S05]  /*6f50*/  BSYNC.RECONVERGENT B4 ;  /* 0x0000000000047941 */ /* 0x000fea0003800200 */
.L_x_875:
[----:B------:R-:W-:-:S05]  /*6f60*/  IMAD.SHL.U32 R4, R0, 0x40, RZ ;  /* 0x0000004000047824 */ /* 0x000fca00078e00ff */
[----:B------:R-:W-:-:S04]  /*6f70*/  LOP3.LUT R4, R4, 0x40, RZ, 0xc0, !PT ;  /* 0x0000004004047812 */ /* 0x000fc800078ec0ff */
[----:B------:R-:W-:-:S05]  /*6f80*/  IADD3 R28, P0, PT, R4, UR14, RZ ;  /* 0x0000000e041c7c10 */ /* 0x000fca000ff1e0ff */
[----:B------:R-:W-:-:S05]  /*6f90*/  IMAD.X R29, RZ, RZ, UR15, P0 ;  /* 0x0000000fff1d7e24 */ /* 0x000fca00080e06ff */
[----:B------:R-:W2:Y:S04]  /*6fa0*/  LDG.E.128.CONSTANT R4, desc[UR12][R28.64] ;  /* 0x0000000c1c047981 */ /* 0x000ea8000c1e9d00 */
[----:B------:R-:W3:Y:S04]  /*6fb0*/  LDG.E.128.CONSTANT R8, desc[UR12][R28.64+0x10] ;  /* 0x0000100c1c087981 */ /* 0x000ee8000c1e9d00 */
[----:B------:R-:W4:Y:S01]  /*6fc0*/  LDG.E.128.CONSTANT R24, desc[UR12][R28.64+0x20] ;  /* 0x0000200c1c187981 */ /* 0x000f22000c1e9d00 */
        /* <DEDUP_REMOVED lines=52> */
.L_x_882:
[----:B------:R-:W-:Y:S05]  /*7310*/  BSYNC.RECONVERGENT B5 ;  /* 0x0000000000057941 */ /* 0x000fea0003800200 */
.L_x_881:
[----:B------:R-:W-:Y:S01]  /*7320*/  VIADD R0, R4, 0x1 ;  /* 0x0000000104007836 */ /* 0x000fe20000000000 */
[----:B------:R-:W-:Y:S06]  /*7330*/  BRA `(.L_x_883) ;  /* 0x0000000000087947 */ /* 0x000fec0003800000 */
.L_x_880:
[----:B------:R-:W-:Y:S01]  /*7340*/  DMUL R2, RZ, R14 ;  /* 0x0000000eff027228 */ /* 0x000fe20000000000 */
[----:B------:R-:W-:-:S10]  /*7350*/  IMAD.MOV.U32 R0, RZ, RZ, 0x1 ;  /* 0x00000001ff007424 */ /* 0x000fd400078e00ff */
.L_x_883:
[----:B------:R-:W-:Y:S05]  /*7360*/  BSYNC.RECONVERGENT B4 ;  /* 0x0000000000047941 */ /* 0x000fea0003800200 */
.L_x_879:
        /* <DEDUP_REMOVED lines=8> */
[----:B------:R-:W-:-:S02]  /*73f0*/  IMAD.MOV.U32 R28, RZ, RZ, 0x20fd8164 ;  /* 0x20fd8164ff1c7424 */ /* 0x000fc400078e00ff */
[----:B------:R-:W-:Y:S01]  /*7400*/  IMAD.MOV.U32 R29, RZ, RZ, 0x3da8ff83 ;  /* 0x3da8ff83ff1d7424 */ /* 0x000fe200078e00ff */
[----:B------:R-:W-:Y:S01]  /*7410*/  ISETP.NE.U32.AND P0, PT, R14, 0x1, PT ;  /* 0x000000010e00780c */ /* 0x000fe20003f05070 */
[----:B------:R-:W-:Y:S01]  /*7420*/  DMUL R14, R2, R2 ;  /* 0x00000002020e7228 */ /* 0x000fe20000000000 */
[----:B------:R-:W-:Y:S02]  /*7430*/  VIADD R12, R12, 0x500 ;  /* 0x000005000c0c7836 */ /* 0x000fe40000000000 */
        /* <DEDUP_REMOVED lines=23> */
.L_x_867:
[----:B0-2---:R-:W-:Y:S05]  /*75b0*/  BSYNC.RECONVERGENT B3 ;  /* 0x0000000000037941 */ /* 0x005fea0003800200 */
.L_x_825:
[----:B------:R-:W5:Y:S01]  /*75c0*/  S2R R10, SR_LANEID ;  /* 0x00000000000a7919 */ /* 0x000f620000000000 */
[----:B------:R-:W-:Y:S04]  /*75d0*/  SHFL.DOWN PT, R2, R16, 0x1, 0x1f ;  /* 0x08201f0010027f89 */ /* 0x000fe800000e0000 */
[----:B------:R-:W0:Y:S01]  /*75e0*/  SHFL.DOWN PT, R3, R17, 0x1, 0x1f ;  /* 0x08201f0011037f89 */ /* 0x000e2200000e0000 */
[----:B------:R-:W1:Y:S01]  /*75f0*/  S2R R0, SR_TID.X ;  /* 0x0000000000007919 */ /* 0x000e620000002100 */
[----:B0-----:R-:W-:Y:S01]  /*7600*/  DADD R2, R2, R16 ;  /* 0x0000000002027229 */ /* 0x001fe20000000010 */
[C---:B-----5:R-:W-:Y:S02]  /*7610*/  ISETP.GT.AND P0, PT, R10.reuse, 0x1e, PT ;  /* 0x0000001e0a00780c */ /* 0x060fe40003f04270 */
[----:B------:R-:W-:-:S07]  /*7620*/  ISETP.NE.AND P1, PT, R10, RZ, PT ;  /* 0x000000ff0a00720c */ /* 0x000fce0003f25270 */
[----:B------:R-:W-:Y:S02]  /*7630*/  FSEL R4, R16, R2, P0 ;  /* 0x0000000210047208 */ /* 0x000fe40000000000 */
[----:B------:R-:W-:Y:S02]  /*7640*/  FSEL R5, R17, R3, P0 ;  /* 0x0000000311057208 */ /* 0x000fe40000000000 */
[----:B------:R-:W-:Y:S01]  /*7650*/  ISETP.GT.AND P0, PT, R10, 0x1d, PT ;  /* 0x0000001d0a00780c */ /* 0x000fe20003f04270 */
[----:B------:R-:W-:Y:S04]  /*7660*/  SHFL.DOWN PT, R2, R4, 0x2, 0x1f ;  /* 0x08401f0004027f89 */ /* 0x000fe800000e0000 */
[----:B------:R-:W0:Y:S01]  /*7670*/  SHFL.DOWN PT, R3, R5, 0x2, 0x1f ;  /* 0x08401f0005037f89 */ /* 0x000e2200000e0000 */
[----:B----4-:R-:W4:Y:S01]  /*7680*/  @!P1 S2R R12, SR_CgaCtaId ;  /* 0x00000000000c9919 */ /* 0x010f220000008800 */
        /* <DEDUP_REMOVED lines=12> */
[----:B-1----:R-:W-:Y:S01]  /*7750*/  @!P1 SHF.R.U32.HI R6, RZ, 0x2, R0 ;  /* 0x00000002ff069819 */ /* 0x002fe20000011600 */
[----:B------:R-:W0:Y:S01]  /*7760*/  SHFL.DOWN PT, R3, R9, 0x8, 0x1f ;  /* 0x09001f0009037f89 */ /* 0x000e2200000e0000 */
[----:B----4-:R-:W-:-:S02]  /*7770*/  @!P1 LEA R7, R12, R7, 0x18 ;  /* 0x000000070c079211 */ /* 0x010fc400078ec0ff */
[----:B------:R-:W-:-:S05]  /*7780*/  @!P1 LOP3.LUT R6, R6, 0xf8, RZ, 0xc0, !PT ;  /* 0x000000f806069812 */ /* 0x000fca00078ec0ff */
[----:B------:R-:W-:Y:S01]  /*7790*/  @!P1 IMAD.IADD R7, R6, 0x1, R7 ;  /* 0x0000000106079824 */ /* 0x000fe200078e0207 */
        /* <DEDUP_REMOVED lines=15> */
[----:B---3--:R-:W0:Y:S01]  /*7890*/  S2UR UR5, SR_CgaCtaId ;  /* 0x00000000000579c3 */ /* 0x008e220000008800 */
[----:B------:R-:W-:Y:S02]  /*78a0*/  UMOV UR4, 0x400 ;  /* 0x0000040000047882 */ /* 0x000fe40000000000 */
[----:B0-----:R-:W-:-:S09]  /*78b0*/  ULEA UR4, UR5, UR4, 0x18 ;  /* 0x0000000405047291 */ /* 0x001fd2000f8ec0ff */
[----:B------:R-:W0:Y:S04]  /*78c0*/  LDS.128 R8, [UR4+0x20] ;  /* 0x00002004ff087984 */ /* 0x000e280008000c00 */
[----:B------:R-:W1:Y:S04]  /*78d0*/  LDS.128 R12, [UR4+0x30] ;  /* 0x00003004ff0c7984 */ /* 0x000e680008000c00 */
[----:B------:R-:W3:Y:S01]  /*78e0*/  LDS.128 R4, [UR4+0x40] ;  /* 0x00004004ff047984 */ /* 0x000ee20008000c00 */
[----:B0-----:R-:W-:-:S08]  /*78f0*/  DADD R8, R2, R8 ;  /* 0x0000000002087229 */ /* 0x001fd00000000008 */
[----:B------:R-:W-:Y:S02]  /*7900*/  DADD R2, R8, R10 ;  /* 0x0000000008027229 */ /* 0x000fe4000000000a */
[----:B------:R-:W0:Y:S06]  /*7910*/  LDS.128 R8, [UR4+0x50] ;  /* 0x00005004ff087984 */ /* 0x000e2c0008000c00 */
[----:B-1----:R-:W-:-:S08]  /*7920*/  DADD R2, R2, R12 ;  /* 0x0000000002027229 */ /* 0x002fd0000000000c */
[----:B------:R-:W-:Y:S01]  /*7930*/  DADD R2, R2, R14 ;  /* 0x0000000002027229 */ /* 0x000fe2000000000e */
[----:B------:R-:W1:Y:S07]  /*7940*/  LDS.128 R12, [UR4+0x60] ;  /* 0x00006004ff0c7984 */ /* 0x000e6e0008000c00 */
[----:B---3--:R-:W-:-:S08]  /*7950*/  DADD R2, R2, R4 ;  /* 0x0000000002027229 */ /* 0x008fd00000000004 */
[----:B------:R-:W-:Y:S01]  /*7960*/  DADD R2, R2, R6 ;  /* 0x0000000002027229 */ /* 0x000fe20000000006 */
[----:B------:R-:W3:Y:S07]  /*7970*/  LDS.128 R4, [UR4+0x70] ;  /* 0x00007004ff047984 */ /* 0x000eee0008000c00 */
[----:B0-----:R-:W-:-:S08]  /*7980*/  DADD R2, R2, R8 ;  /* 0x0000000002027229 */ /* 0x001fd00000000008 */
[----:B------:R-:W-:Y:S01]  /*7990*/  DADD R2, R2, R10 ;  /* 0x0000000002027229 */ /* 0x000fe2000000000a */
[----:B------:R-:W0:Y:S07]  /*79a0*/  LDS.128 R8, [UR4+0x80] ;  /* 0x00008004ff087984 */ /* 0x000e2e0008000c00 */
[----:B-1----:R-:W-:-:S08]  /*79b0*/  DADD R2, R2, R12 ;  /* 0x0000000002027229 */ /* 0x002fd0000000000c */
[----:B------:R-:W-:Y:S01]  /*79c0*/  DADD R2, R2, R14 ;  /* 0x0000000002027229 */ /* 0x000fe2000000000e */
[----:B------:R-:W1:Y:S07]  /*79d0*/  LDS.128 R12, [UR4+0x90] ;  /* 0x00009004ff0c7984 */ /* 0x000e6e0008000c00 */
[----:B---3--:R-:W-:-:S08]  /*79e0*/  DADD R2, R2, R4 ;  /* 0x0000000002027229 */ /* 0x008fd00000000004 */
[----:B------:R-:W-:Y:S01]  /*79f0*/  DADD R2, R2, R6 ;  /* 0x0000000002027229 */ /* 0x000fe20000000006 */
[----:B------:R-:W3:Y:S07]  /*7a00*/  LDS.128 R4, [UR4+0xa0] ;  /* 0x0000a004ff047984 */ /* 0x000eee0008000c00 */
[----:B0-----:R-:W-:Y:S01]  /*7a10*/  DADD R2, R2, R8 ;  /* 0x0000000002027229 */ /* 0x001fe20000000008 */
[----:B------:R-:W0:Y:S07]  /*7a20*/  LDS.64 R8, [UR4+0xb0] ;  /* 0x0000b004ff087984 */ /* 0x000e2e0008000a00 */
[----:B------:R-:W-:-:S08]  /*7a30*/  DADD R2, R2, R10 ;  /* 0x0000000002027229 */ /* 0x000fd0000000000a */
[----:B-1----:R-:W-:-:S08]  /*7a40*/  DADD R2, R2, R12 ;  /* 0x0000000002027229 */ /* 0x002fd0000000000c */
[----:B------:R-:W-:-:S08]  /*7a50*/  DADD R2, R2, R14 ;  /* 0x0000000002027229 */ /* 0x000fd0000000000e */
[----:B---3--:R-:W-:-:S08]  /*7a60*/  DADD R2, R2, R4 ;  /* 0x0000000002027229 */ /* 0x008fd00000000004 */
[----:B------:R-:W-:-:S08]  /*7a70*/  DADD R2, R2, R6 ;  /* 0x0000000002027229 */ /* 0x000fd00000000006 */
[----:B0-----:R-:W-:-:S11]  /*7a80*/  DADD R2, R2, R8 ;  /* 0x0000000002027229 */ /* 0x001fd60000000008 */
.L_x_785:
[----:B--23--:R-:W-:Y:S05]  /*7a90*/  BSYNC.RECONVERGENT B0 ;  /* 0x0000000000007941 */ /* 0x00cfea0003800200 */
.L_x_757:
[----:B------:R-:W-:Y:S05]  /*7aa0*/  @P0 EXIT ;  /* 0x000000000000094d */ /* 0x000fea0003800000 */
[----:B0-----:R-:W0:Y:S01]  /*7ab0*/  S2R R7, SR_CTAID.X ;  /* 0x0000000000077919 */ /* 0x001e220000002500 */
[----:B-1----:R-:W0:Y:S02]  /*7ac0*/  LDC.64 R4, c[0x0][0x388] ;  /* 0x0000e200ff047b82 */ /* 0x002e240000000a00 */
[----:B0-----:R-:W-:-:S05]  /*7ad0*/  IMAD.WIDE.U32 R4, R7, 0x8, R4 ;  /* 0x0000000807047825 */ /* 0x001fca00078e0004 */
[----:B------:R-:W-:Y:S01]  /*7ae0*/  STG.E.64 desc[UR12][R4.64], R2 ;  /* 0x0000000204007986 */ /* 0x000fe2000c101b0c */
[----:B------:R-:W-:Y:S05]  /*7af0*/  EXIT ;  /* 0x000000000000794d */ /* 0x000fea0003800000 */
        .type           $_ZN3cub18CUB_300001_SM_10006detail6reduce18DeviceReduceKernelINS2_10policy_hubIdjN4cuda3std3__44plusIdEEE10Policy1000EN6thrust24THRUST_300001_SM_1000_NS6detail15normal_iteratorINSD_10device_ptrIdEEEEjS9_dN9Rastrigin17evaluate_functionEEEvT0_PT3_T1_NS0_13GridEvenShareISO_EET2_T4_$__internal_trig_reduction_slowpathd,@function
        .size           $_ZN3cub18CUB_300001_SM_10006detail6reduce18DeviceReduceKernelINS2_10policy_hubIdjN4cuda3std3__44plusIdEEE10Policy1000EN6thrust24THRUST_300001_SM_1000_NS6detail15normal_iteratorINSD_10device_ptrIdEEEEjS9_dN9Rastrigin17evaluate_functionEEEvT0_PT3_T1_NS0_13GridEvenShareISO_EET2_T4_$__internal_trig_reduction_slowpathd,(.L_x_1362 - $_ZN3cub18CUB_300001_SM_10006detail6reduce18DeviceReduceKernelINS2_10policy_hubIdjN4cuda3std3__44plusIdEEE10Policy1000EN6thrust24THRUST_300001_SM_1000_NS6detail15normal_iteratorINSD_10device_ptrIdEEEEjS9_dN9Rastrigin17evaluate_functionEEEvT0_PT3_T1_NS0_13GridEvenShareISO_EET2_T4_$__internal_trig_reduction_slowpathd)
$_ZN3cub18CUB_300001_SM_10006detail6reduce18DeviceReduceKernelINS2_10policy_hubIdjN4cuda3std3__44plusIdEEE10Policy1000EN6thrust24THRUST_300001_SM_1000_NS6detail15normal_iteratorINSD_10device_ptrIdEEEEjS9_dN9Rastrigin17evaluate_functionEEEvT0_PT3_T1_NS0_13GridEvenShareISO_EET2_T4_$__internal_trig_reduction_slowpathd:
        /* <DEDUP_REMOVED lines=18> */
[----:B------:R-:W-:Y:S01]  /*7c20*/  IADD3 R3, PT, PT, RZ, -R4, -R3 ;  /* 0x80000004ff037210 */ /* 0x000fe20007ffe803 */
[----:B------:R-:W-:Y:S01]  /*7c30*/  IMAD.SHL.U32 R2, R2, 0x800, RZ ;  /* 0x0000080002027824 */ /* 0x000fe200078e00ff */
[----:B------:R-:W-:Y:S01]  /*7c40*/  CS2R R38, SRZ ;  /* 0x0000000000267805 */ /* 0x000fe2000001ff00 */
[----:B------:R-:W-:Y:S01]  /*7c50*/  IMAD.MOV.U32 R4, RZ, RZ, RZ ;  /* 0x000000ffff047224 */ /* 0x000fe200078e00ff */
[----:B------:R-:W-:-:S07]  /*7c60*/  LOP3.LUT R5, R5, 0x80000000, RZ, 0xfc, !PT ;  /* 0x8000000005057812 */ /* 0x000fce00078efcff */
.L_x_889:
[----:B------:R-:W1:Y:S01]  /*7c70*/  LDC.64 R6, c[0x4][0x158] ;  /* 0x01005600ff067b82 */ /* 0x000e620000000a00 */
[----:B0-----:R-:W-:Y:S02]  /*7c80*/  R2UR UR10, R36 ;  /* 0x00000000240a72ca */ /* 0x001fe400000e0000 */
[----:B------:R-:W-:Y:S01]  /*7c90*/  R2UR UR11, R37 ;  /* 0x00000000250b72ca */ /* 0x000fe200000e0000 */
[----:B-1----:R-:W-:-:S12]  /*7ca0*/  IMAD.WIDE R8, R0, 0x8, R6 ;  /* 0x0000000800087825 */ /* 0x002fd800078e0206 */
[----:B------:R-:W2:Y:S01]  /*7cb0*/  LDG.E.64.CONSTANT R8, desc[UR10][R8.64] ;  /* 0x0000000a08087981 */ /* 0x000ea2000c1e9b00 */
[----:B------:R-:W-:Y:S02]  /*7cc0*/  VIADD R3, R3, 0x1 ;  /* 0x0000000103037836 */ /* 0x000fe40000000000 */
[C---:B------:R-:W-:Y:S02]  /*7cd0*/  IMAD R11, R4.reuse, 0x8, R1 ;  /* 0x00000008040b7824 */ /* 0x040fe400078e0201 */
[----:B------:R-:W-:Y:S02]  /*7ce0*/  VIADD R4, R4, 0x1 ;  /* 0x0000000104047836 */ /* 0x000fe40000000000 */
[----:B------:R-:W-:Y:S02]  /*7cf0*/  VIADD R0, R0, 0x1 ;  /* 0x0000000100007836 */ /* 0x000fe40000000000 */
[----:B--2---:R-:W-:-:S04]  /*7d00*/  IMAD.WIDE.U32 R38, P2, R8, R2, R38 ;  /* 0x0000000208267225 */ /* 0x004fc80007840026 */
[----:B------:R-:W-:Y:S02]  /*7d10*/  IMAD R7, R8, R5, RZ ;  /* 0x0000000508077224 */ /* 0x000fe400078e02ff */
[----:B------:R-:W-:-:S03]  /*7d20*/  IMAD R6, R9, R2, RZ ;  /* 0x0000000209067224 */ /* 0x000fc600078e02ff */
[----:B------:R-:W-:-:S04]  /*7d30*/  IADD3 R7, P0, PT, R7, R39, RZ ;  /* 0x0000002707077210 */ /* 0x000fc80007f1e0ff */
[----:B------:R-:W-:Y:S01]  /*7d40*/  IADD3 R39, P1, PT, R6, R7, RZ ;  /* 0x0000000706277210 */ /* 0x000fe20007f3e0ff */
[----:B------:R-:W-:-:S04]  /*7d50*/  IMAD.HI.U32 R6, R8, R5, RZ ;  /* 0x0000000508067227 */ /* 0x000fc800078e00ff */
[----:B------:R-:W-:Y:S01]  /*7d60*/  IMAD.X R6, RZ, RZ, R6, P2 ;  /* 0x000000ffff067224 */ /* 0x000fe200010e0606 */
[----:B------:R0:W-:Y:S01]  /*7d70*/  STL.64 [R11], R38 ;  /* 0x000000260b007387 */ /* 0x0001e20000100a00 */
[----:B------:R-:W-:-:S04]  /*7d80*/  IMAD.HI.U32 R7, R9, R2, RZ ;  /* 0x0000000209077227 */ /* 0x000fc800078e00ff */
[----:B------:R-:W-:Y:S01]  /*7d90*/  IMAD.HI.U32 R8, R9, R5, RZ ;  /* 0x0000000509087227 */ /* 0x000fe200078e00ff */
[----:B------:R-:W-:-:S03]  /*7da0*/  IADD3.X R6, P0, PT, R7, R6, RZ, P0, !PT ;  /* 0x0000000607067210 */ /* 0x000fc6000071e4ff */
[----:B------:R-:W-:Y:S02]  /*7db0*/  IMAD R9, R9, R5, RZ ;  /* 0x0000000509097224 */ /* 0x000fe400078e02ff */
[----:B------:R-:W-:Y:S01]  /*7dc0*/  IMAD.X R7, RZ, RZ, R8, P0 ;  /* 0x000000ffff077224 */ /* 0x000fe200000e0608 */
[----:B------:R-:W-:Y:S02]  /*7dd0*/  ISETP.NE.AND P0, PT, R3, -0xf, PT ;  /* 0xfffffff10300780c */ /* 0x000fe40003f05270 */
[----:B------:R-:W-:-:S05]  /*7de0*/  IADD3.X R6, P1, PT, R9, R6, RZ, P1, !PT ;  /* 0x0000000609067210 */ /* 0x000fca0000f3e4ff */
[----:B------:R-:W-:Y:S02]  /*7df0*/  IMAD.X R7, RZ, RZ, R7, P1 ;  /* 0x000000ffff077224 */ /* 0x000fe400008e0607 */
[----:B0-----:R-:W-:Y:S02]  /*7e00*/  IMAD.MOV.U32 R38, RZ, RZ, R6 ;  /* 0x000000ffff267224 */ /* 0x001fe400078e0006 */
[----:B------:R-:W-:Y:S02]  /*7e10*/  IMAD.MOV.U32 R39, RZ, RZ, R7 ;  /* 0x000000ffff277224 */ /* 0x000fe400078e0007 */
[----:B------:R-:W-:Y:S05]  /*7e20*/  @P0 BRA `(.L_x_889) ;  /* 0xfffffffc00900947 */ /* 0x000fea000383ffff */
[----:B------:R-:W-:Y:S05]  /*7e30*/  BSYNC.RECONVERGENT B2 ;  /* 0x0000000000027941 */ /* 0x000fea0003800200 */
.L_x_888:
[----:B------:R-:W-:-:S05]  /*7e40*/  LOP3.LUT R2, R33, 0x7ff, RZ, 0xc0, !PT ;  /* 0x000007ff21027812 */ /* 0x000fca00078ec0ff */
[----:B------:R-:W-:-:S05]  /*7e50*/  VIADD R2, R2, 0xfffffc00 ;  /* 0xfffffc0002027836 */ /* 0x000fca0000000000 */
[----:B------:R-:W-:Y:S02]  /*7e60*/  SHF.R.U32.HI R0, RZ, 0x6, R2 ;  /* 0x00000006ff007819 */ /* 0x000fe40000011602 */
[----:B------:R-:W-:Y:S02]  /*7e70*/  ISETP.GE.U32.AND P0, PT, R2, 0x80, PT ;  /* 0x000000800200780c */ /* 0x000fe40003f06070 */
[----:B------:R-:W-:-:S04]  /*7e80*/  IADD3 R0, PT, PT, -R0, 0x13, RZ ;  /* 0x0000001300007810 */ /* 0x000fc80007ffe1ff */
[----:B------:R-:W-:-:S07]  /*7e90*/  SEL R0, R0, 0x12, P0 ;  /* 0x0000001200007807 */ /* 0x000fce0000000000 */
.L_x_887:
[----:B------:R-:W-:Y:S05]  /*7ea0*/  BSYNC.RECONVERGENT B1 ;  /* 0x0000000000017941 */ /* 0x000fea0003800200 */
.L_x_886:
[C---:B------:R-:W-:Y:S02]  /*7eb0*/  LOP3.LUT R3, R33.reuse, 0x7ff, RZ, 0xc0, !PT ;  /* 0x000007ff21037812 */ /* 0x040fe400078ec0ff */
[----:B------:R-:W-:-:S03]  /*7ec0*/  LOP3.LUT P0, R33, R33, 0x3f, RZ, 0xc0, !PT ;  /* 0x0000003f21217812 */ /* 0x000fc6000780c0ff */
[----:B------:R-:W-:-:S05]  /*7ed0*/  VIADD R3, R3, 0xfffffc00 ;  /* 0xfffffc0003037836 */ /* 0x000fca0000000000 */
[----:B------:R-:W-:-:S05]  /*7ee0*/  SHF.R.U32.HI R3, RZ, 0x6, R3 ;  /* 0x00000006ff037819 */ /* 0x000fca0000011603 */
[----:B------:R-:W-:-:S04]  /*7ef0*/  IMAD.IADD R0, R3, 0x1, R0 ;  /* 0x0000000103007824 */ /* 0x000fc800078e0200 */
[----:B------:R-:W-:-:S05]  /*7f00*/  IMAD.U32 R36, R0, 0x8, R1 ;  /* 0x0000000800247824 */ /* 0x000fca00078e0001 */
[----:B------:R0:W-:Y:S04]  /*7f10*/  STL.64 [R36+-0x78], R38 ;  /* 0xffff882624007387 */ /* 0x0001e80000100a00 */
[----:B------:R-:W2:Y:S04]  /*7f20*/  @P0 LDL.64 R6, [R1+0x8] ;  /* 0x0000080001060983 */ /* 0x000ea80000100a00 */
[----:B------:R-:W3:Y:S04]  /*7f30*/  LDL.64 R2, [R1+0x10] ;  /* 0x0000100001027983 */ /* 0x000ee80000100a00 */
[----:B------:R-:W4:Y:S01]  /*7f40*/  LDL.64 R4, [R1+0x18] ;  /* 0x0000180001047983 */ /* 0x000f220000100a00 */
[----:B------:R-:W-:Y:S01]  /*7f50*/  @P0 LOP3.LUT R0, R33, 0x3f, RZ, 0x3c, !PT ;  /* 0x0000003f21000812 */ /* 0x000fe200078e3cff */
[----:B------:R-:W-:Y:S01]  /*7f60*/  BSSY.RECONVERGENT B1, `(.L_x_890) ;  /* 0x0000034000017945 */ /* 0x000fe20003800200 */
[----:B--2---:R-:W-:-:S02]  /*7f70*/  @P0 SHF.R.U64 R9, R6, 0x1, R7 ;  /* 0x0000000106090819 */ /* 0x004fc40000001207 */
[----:B------:R-:W-:Y:S02]  /*7f80*/  @P0 SHF.R.U32.HI R11, RZ, 0x1, R7 ;  /* 0x00000001ff0b0819 */ /* 0x000fe40000011607 */
[CC--:B---3--:R-:W-:Y:S02]  /*7f90*/  @P0 SHF.L.U32 R8, R2.reuse, R33.reuse, RZ ;  /* 0x0000002102080219 */ /* 0x0c8fe400000006ff */
[----:B------:R-:W-:Y:S02]  /*7fa0*/  @P0 SHF.R.U64 R9, R9, R0, R11 ;  /* 0x0000000009090219 */ /* 0x000fe4000000120b */
[C-C-:B------:R-:W-:Y:S02]  /*7fb0*/  @P0 SHF.R.U64 R7, R2.reuse, 0x1, R3.reuse ;  /* 0x0000000102070819 */ /* 0x140fe40000001203 */
[----:B------:R-:W-:Y:S02]  /*7fc0*/  @P0 SHF.L.U64.HI R6, R2, R33, R3 ;  /* 0x0000002102060219 */ /* 0x000fe40000010203 */
[----:B------:R-:W-:-:S02]  /*7fd0*/  @P0 LOP3.LUT R2, R8, R9, RZ, 0xfc, !PT ;  /* 0x0000000908020212 */ /* 0x000fc400078efcff */
[----:B------:R-:W-:Y:S02]  /*7fe0*/  @P0 SHF.R.U32.HI R9, RZ, 0x1, R3 ;  /* 0x00000001ff090819 */ /* 0x000fe40000011603 */
[-C--:B------:R-:W-:Y:S02]  /*7ff0*/  @P0 SHF.R.U32.HI R11, RZ, R0.reuse, R11 ;  /* 0x00000000ff0b0219 */ /* 0x080fe4000001160b */
[----:B----4-:R-:W-:Y:S02]  /*8000*/  @P0 SHF.L.U32 R8, R4, R33, RZ ;  /* 0x0000002104080219 */ /* 0x010fe400000006ff */
[-CC-:B------:R-:W-:Y:S02]  /*8010*/  @P0 SHF.R.U64 R7, R7, R0.reuse, R9.reuse ;  /* 0x0000000007070219 */ /* 0x180fe40000001209 */
[----:B------:R-:W-:Y:S02]  /*8020*/  @P0 LOP3.LUT R3, R6, R11, RZ, 0xfc, !PT ;  /* 0x0000000b06030212 */ /* 0x000fe400078efcff */
[----:B------:R-:W-:Y:S01]  /*8030*/  @P0 SHF.R.U32.HI R6, RZ, R0, R9 ;  /* 0x00000000ff060219 */ /* 0x000fe20000011609 */
[----:B------:R-:W-:Y:S01]  /*8040*/  IMAD.SHL.U32 R0, R2, 0x4, RZ ;  /* 0x0000000402007824 */ /* 0x000fe200078e00ff */
[----:B------:R-:W-:-:S02]  /*8050*/  @P0 SHF.L.U64.HI R33, R4, R33, R5 ;  /* 0x0000002104210219 */ /* 0x000fc40000010205 */
[----:B------:R-:W-:Y:S02]  /*8060*/  @P0 LOP3.LUT R4, R8, R7, RZ, 0xfc, !PT ;  /* 0x0000000708040212 */ /* 0x000fe400078efcff */
[----:B------:R-:W-:Y:S02]  /*8070*/  SHF.L.U64.HI R2, R2, 0x2, R3 ;  /* 0x0000000202027819 */ /* 0x000fe40000010203 */
[----:B------:R-:W-:Y:S02]  /*8080*/  @P0 LOP3.LUT R5, R33, R6, RZ, 0xfc, !PT ;  /* 0x0000000621050212 */ /* 0x000fe400078efcff */
[----:B------:R-:W-:Y:S02]  /*8090*/  SHF.L.W.U32.HI R3, R3, 0x2, R4 ;  /* 0x0000000203037819 */ /* 0x000fe40000010e04 */
[----:B------:R-:W-:Y:S02]  /*80a0*/  IADD3 RZ, P0, PT, RZ, -R0, RZ ;  /* 0x80000000ffff7210 */ /* 0x000fe40007f1e0ff */
[----:B------:R-:W-:-:S02]  /*80b0*/  LOP3.LUT R7, RZ, R2, RZ, 0x33, !PT ;  /* 0x00000002ff077212 */ /* 0x000fc400078e33ff */
[----:B------:R-:W-:Y:S02]  /*80c0*/  SHF.L.W.U32.HI R4, R4, 0x2, R5 ;  /* 0x0000000204047819 */ /* 0x000fe40000010e05 */
[----:B------:R-:W-:Y:S02]  /*80d0*/  LOP3.LUT R8, RZ, R3, RZ, 0x33, !PT ;  /* 0x00000003ff087212 */ /* 0x000fe400078e33ff */
[----:B------:R-:W-:Y:S02]  /*80e0*/  IADD3.X R7, P0, PT, RZ, R7, RZ, P0, !PT ;  /* 0x00000007ff077210 */ /* 0x000fe4000071e4ff */
[----:B------:R-:W-:Y:S02]  /*80f0*/  LOP3.LUT R9, RZ, R4, RZ, 0x33, !PT ;  /* 0x00000004ff097212 */ /* 0x000fe400078e33ff */
        /* <DEDUP_REMOVED lines=10> */
[----:B------:R-:W1:Y:S02]  /*81a0*/  FLO.U32 R8, R11 ;  /* 0x0000000b00087300 */ /* 0x000e6400000e0000 */
[C---:B-1----:R-:W-:Y:S02]  /*81b0*/  IADD3 R9, PT, PT, -R8.reuse, 0x1f, RZ ;  /* 0x0000001f08097810 */ /* 0x042fe40007ffe1ff */
[----:B------:R-:W-:-:S03]  /*81c0*/  IADD3 R8, PT, PT, -R8, 0x3f, RZ ;  /* 0x0000003f08087810 */ /* 0x000fc60007ffe1ff */
[----:B------:R-:W-:-:S05]  /*81d0*/  @P1 IMAD.MOV R8, RZ, RZ, R9 ;  /* 0x000000ffff081224 */ /* 0x000fca00078e0209 */
[----:B------:R-:W-:-:S13]  /*81e0*/  ISETP.NE.AND P1, PT, R8, RZ, PT ;  /* 0x000000ff0800720c */ /* 0x000fda0003f25270 */
[----:B0-----:R-:W-:Y:S05]  /*81f0*/  @!P1 BRA `(.L_x_891) ;  /* 0x0000000000289947 */ /* 0x001fea0003800000 */
[----:B------:R-:W-:Y:S02]  /*8200*/  LOP3.LUT R2, R8, 0x3f, RZ, 0xc0, !PT ;  /* 0x0000003f08027812 */ /* 0x000fe400078ec0ff */
[--C-:B------:R-:W-:Y:S02]  /*8210*/  SHF.R.U64 R0, R0, 0x1, R7.reuse ;  /* 0x0000000100007819 */ /* 0x100fe40000001207 */
        /* <DEDUP_REMOVED lines=8> */
.L_x_891:
[----:B------:R-:W-:Y:S05]  /*82a0*/  BSYNC.RECONVERGENT B1 ;  /* 0x0000000000017941 */ /* 0x000fea0003800200 */
.L_x_890:
        /* <DEDUP_REMOVED lines=21> */
[----:B------:R-:W-:-:S05]  /*8400*/  IMAD.X R0, RZ, RZ, R0, P2 ;  /* 0x000000ffff007224 */ /* 0x000fca00010e0600 */
[----:B------:R-:W-:-:S04]  /*8410*/  SHF.R.U64 R3, R3, 0xa, R0 ;  /* 0x0000000a03037819 */ /* 0x000fc80000001200 */
[----:B------:R-:W-:Y:S02]  /*8420*/  IADD3 R7, P2, PT, R3, 0x1, RZ ;  /* 0x0000000103077810 */ /* 0x000fe40007f5e0ff */
[----:B------:R-:W-:Y:S02]  /*8430*/  SEL R3, RZ, 0xffffffff, !P1 ;  /* 0xffffffffff037807 */ /* 0x000fe40004800000 */
[----:B------:R-:W-:Y:S02]  /*8440*/  LEA.HI.X R0, R0, RZ, RZ, 0x16, P2 ;  /* 0x000000ff00007211 */ /* 0x000fe400010fb4ff */
[----:B------:R-:W-:Y:S01]  /*8450*/  LOP3.LUT P1, R15, R15, 0x80000000, RZ, 0xc0, !PT ;  /* 0x800000000f0f7812 */ /* 0x000fe2000782c0ff */
[----:B------:R-:W-:Y:S01]  /*8460*/  IMAD.IADD R3, R3, 0x1, -R8 ;  /* 0x0000000103037824 */ /* 0x000fe200078e0a08 */
[--C-:B------:R-:W-:Y:S02]  /*8470*/  SHF.R.U64 R7, R7, 0x1, R0.reuse ;  /* 0x0000000107077819 */ /* 0x100fe40000001200 */
[----:B------:R-:W-:Y:S01]  /*8480*/  SHF.R.U32.HI R0, RZ, 0x1, R0 ;  /* 0x00000001ff007819 */ /* 0x000fe20000011600 */
[----:B------:R-:W-:Y:S01]  /*8490*/  IMAD.SHL.U32 R3, R3, 0x100000, RZ ;  /* 0x0010000003037824 */ /* 0x000fe200078e00ff */
[----:B------:R-:W-:-:S02]  /*84a0*/  IADD3 R2, P2, P3, RZ, RZ, R7 ;  /* 0x000000ffff027210 */ /* 0x000fc40007b5e007 */
[----:B------:R-:W-:Y:S02]  /*84b0*/  @!P0 LOP3.LUT R15, R15, 0x80000000, RZ, 0x3c, !PT ;  /* 0x800000000f0f8812 */ /* 0x000fe400078e3cff */
[----:B------:R-:W-:-:S03]  /*84c0*/  IADD3.X R0, PT, PT, R3, 0x3fe00000, R0, P2, P3 ;  /* 0x3fe0000003007810 */ /* 0x000fc600017e6400 */
[----:B------:R-:W-:Y:S01]  /*84d0*/  @P1 IMAD.MOV R4, RZ, RZ, -R4 ;  /* 0x000000ffff041224 */ /* 0x000fe200078e0a04 */
[----:B------:R-:W-:-:S07]  /*84e0*/  LOP3.LUT R15, R0, R15, RZ, 0xfc, !PT ;  /* 0x0000000f000f7212 */ /* 0x000fce00078efcff */
.L_x_885:
[----:B------:R-:W-:Y:S02]  /*84f0*/  IMAD.MOV.U32 R11, RZ, RZ, 0x0 ;  /* 0x00000000ff0b7424 */ /* 0x000fe400078e00ff */
[----:B------:R-:W-:Y:S02]  /*8500*/  IMAD.MOV.U32 R3, RZ, RZ, R15 ;  /* 0x000000ffff037224 */ /* 0x000fe400078e000f */
[----:B------:R-:W-:Y:S05]  /*8510*/  RET.REL.NODEC R10 `(_ZN3cub18CUB_300001_SM_10006detail6reduce18DeviceReduceKernelINS2_10policy_hubIdjN4cuda3std3__44plusIdEEE10Policy1000EN6thrust24THRUST_300001_SM_1000_NS6detail15normal_iteratorINSD_10device_ptrIdEEEEjS9_dN9Rastrigin17evaluate_functionEEEvT0_PT3_T1_NS0_13GridEvenShareISO_EET2_T4_) ;  /* 0xffffff780ab87950 */ /* 0x000fea0003c3ffff */
.L_x_892:
        /* <DEDUP_REMOVED lines=14> */
.L_x_1362:


//--------------------- .text._ZN3cub18CUB_300001_SM_10006detail6reduce28DeviceReduceSingleTileKernelINS2_10policy_hubIdjN4cuda3std3__44plusIdEEE10Policy1000EN6thrust24THRUST_300001_SM_1000_NS6detail15normal_iteratorINSD_10device_ptrIdEEEEPdjS9_ddN9Rastrigin17evaluate_functionEEEvT0_T1_T2_T3_T4_T6_ --------------------------
	.section	.text._ZN3cub18CUB_300001_SM_10006detail6reduce28DeviceReduceSingleTileKernelINS2_10policy_hubIdjN4cuda3std3__44plusIdEEE10Policy1000EN6thrust24THRUST_300001_SM_1000_NS6detail15normal_iteratorINSD_10device_ptrIdEEEEPdjS9_ddN9Rastrigin17evaluate_functionEEEvT0_T1_T2_T3_T4_T6_,"ax",@progbits
	.align	128
        .global         _ZN3cub18CUB_300001_SM_10006detail6reduce28DeviceReduceSingleTileKernelINS2_10policy_hubIdjN4cuda3std3__44plusIdEEE10Policy1000EN6thrust24THRUST_300001_SM_1000_NS6detail15normal_iteratorINSD_10device_ptrIdEEEEPdjS9_ddN9Rastrigin17evaluate_functionEEEvT0_T1_T2_T3_T4_T6_
        .type           _ZN3cub18CUB_300001_SM_10006detail6reduce28DeviceReduceSingleTileKernelINS2_10policy_hubIdjN4cuda3std3__44plusIdEEE10Policy1000EN6thrust24THRUST_300001_SM_1000_NS6detail15normal_iteratorINSD_10device_ptrIdEEEEPdjS9_ddN9Rastrigin17evaluate_functionEEEvT0_T1_T2_T3_T4_T6_,@function
        .size           _ZN3cub18CUB_300001_SM_10006detail6reduce28DeviceReduceSingleTileKernelINS2_10policy_hubIdjN4cuda3std3__44plusIdEEE10Policy1000EN6thrust24THRUST_300001_SM_1000_NS6detail15normal_iteratorINSD_10device_ptrIdEEEEPdjS9_ddN9Rastrigin17evaluate_functionEEEvT0_T1_T2_T3_T4_T6_,(.L_x_1363 - _ZN3cub18CUB_300001_SM_10006detail6reduce28DeviceReduceSingleTileKernelINS2_10policy_hubIdjN4cuda3std3__44plusIdEEE10Policy1000EN6thrust24THRUST_300001_SM_1000_NS6detail15normal_iteratorINSD_10device_ptrIdEEEEPdjS9_ddN9Rastrigin17evaluate_functionEEEvT0_T1_T2_T3_T4_T6_)
        .other          _ZN3cub18CUB_300001_SM_10006detail6reduce28DeviceReduceSingleTileKernelINS2_10policy_hubIdjN4cuda3std3__44plusIdEEE10Policy1000EN6thrust24THRUST_300001_SM_1000_NS6detail15normal_iteratorINSD_10device_ptrIdEEEEPdjS9_ddN9Rastrigin17evaluate_functionEEEvT0_T1_T2_T3_T4_T6_,@"STO_CUDA_ENTRY STV_DEFAULT"
_ZN3cub18CUB_300001_SM_10006detail6reduce28DeviceReduceSingleTileKernelINS2_10policy_hubIdjN4cuda3std3__44plusIdEEE10Policy1000EN6thrust24THRUST_300001_SM_1000_NS6detail15normal_iteratorINSD_10device_ptrIdEEEEPdjS9_ddN9Rastrigin17evaluate_functionEEEvT0_T1_T2_T3_T4_T6_:
.text._ZN3cub18CUB_300001_SM_10006detail6reduce28DeviceReduceSingleTileKernelINS2_10policy_hubIdjN4cuda3std3__44plusIdEEE10Policy1000EN6thrust24THRUST_300001_SM_1000_NS6detail15normal_iteratorINSD_10device_ptrIdEEEEPdjS9_ddN9Rastrigin17evaluate_functionEEEvT0_T1_T2_T3_T4_T6_:
[----:B------:R-:W0:Y:S01]  /*0000*/  LDC R1, c[0x0][0x37c] ;  /* 0x0000df00ff017b82 */ /* 0x000e220000000800 */
[----:B------:R-:W1:Y:S01]  /*0010*/  LDCU UR4, c[0x0][0x390] ;  /* 0x00007200ff0477ac */ /* 0x000e620008000800 */
[----:B0-----:R-:W-:Y:S01]  /*0020*/  VIADD R1, R1, 0xffffffd8 ;  /* 0xffffffd801017836 */ /* 0x001fe20000000000 */
[----:B------:R-:W0:Y:S01]  /*0030*/  LDCU.64 UR6, c[0x0][0x358] ;  /* 0x00006b00ff0677ac */ /* 0x000e220008000a00 */
[----:B-1----:R-:W-:-:S09]  /*0040*/  UISETP.NE.AND UP0, UPT, UR4, URZ, UPT ;  /* 0x000000ff0400728c */ /* 0x002fd2000bf05270 */
        /* <DEDUP_REMOVED lines=8> */
.L_x_893:
[----:B------:R-:W-:Y:S01]  /*00d0*/  UISETP.GT.U32.AND UP0, UPT, UR4, 0x13ff, UPT ;  /* 0x000013ff0400788c */ /* 0x000fe2000bf04070 */
[----:B------:R-:W-:Y:S08]  /*00e0*/  BSSY.RECONVERGENT B0, `(.L_x_894) ;  /* 0x000078f000007945 */ /* 0x000ff00003800200 */
        /* <DEDUP_REMOVED lines=37> */
[----:B------:R-:W-:Y:S05]  /*0340*/  CALL.REL.NOINC `($_ZN3cub18CUB_300001_SM_10006detail6reduce28DeviceReduceSingleTileKernelINS2_10policy_hubIdjN4cuda3std3__44plusIdEEE10Policy1000EN6thrust24THRUST_300001_SM_1000_NS6detail15normal_iteratorINSD_10device_ptrIdEEEEPdjS9_ddN9Rastrigin17evaluate_functionEEEvT0_T1_T2_T3_T4_T6_$__internal_trig_reduction_slowpathd) ;  /* 0x0000007400bc7944 */ /* 0x000fea0003c00000 */
[----:B------:R-:W-:Y:S02]  /*0350*/  IMAD.MOV.U32 R4, RZ, RZ, R18 ;  /* 0x000000ffff047224 */ /* 0x000fe400078e0012 */
[----:B------:R-:W-:-:S07]  /*0360*/  IMAD.MOV.U32 R5, RZ, RZ, R19 ;  /* 0x000000ffff057224 */ /* 0x000fce00078e0013 */
.L_x_901:
[----:B------:R-:W-:Y:S05]  /*0370*/  BSYNC.RECONVERGENT B5 ;  /* 0x0000000000057941 */ /* 0x000fea0003800200 */
.L_x_900:
[----:B------:R-:W-:-:S07]  /*0380*/  VIADD R2, R17, 0x1 ;  /* 0x0000000111027836 */ /* 0x000fce0000000000 */
.L_x_899:
[----:B------:R-:W-:Y:S05]  /*0390*/  BSYNC.RECONVERGENT B4 ;  /* 0x0000000000047941 */ /* 0x000fea0003800200 */
.L_x_898:
        /* <DEDUP_REMOVED lines=28> */
[----:B------:R-:W-:Y:S01]  /*0560*/  FSEL R2, R8, R4, !P0 ;  /* 0x0000000408027208 */ /* 0x000fe20004000000 */
[----:B------:R-:W-:Y:S01]  /*0570*/  VIADD R4, R0, 0x280 ;  /* 0x0000028000047836 */ /* 0x000fe20000000000 */
[----:B------:R-:W-:-:S06]  /*0580*/  FSEL R3, R9, R5, !P0 ;  /* 0x0000000509037208 */ /* 0x000fcc0004000000 */
[----:B0-----:R-:W-:-:S08]  /*0590*/  DMUL R2, R2, UR4 ;  /* 0x0000000402027c28 */ /* 0x001fd00008000000 */
[----:B------:R-:W-:-:S11]  /*05a0*/  DFMA R6, R6, R6, -R2 ;  /* 0x000000060606722b */ /* 0x000fd60000000802 */
.L_x_897:
[----:B0-----:R-:W-:Y:S05]  /*05b0*/  BSYNC.RECONVERGENT B3 ;  /* 0x0000000000037941 */ /* 0x001fea0003800200 */
.L_x_896:
        /* <DEDUP_REMOVED lines=9> */
[----:B------:R-:W-:-:S04]  /*0650*/  VIADD R2, R2, UR4 ;  /* 0x0000000402027c36 */ /* 0x000fc80008000000 */
[----:B------:R-:W-:-:S05]  /*0660*/  IMAD.HI.U32 R3, R2, -0x33333333, RZ ;  /* 0xcccccccd02037827 */ /* 0x000fca00078e00ff */
[----:B------:R-:W-:-:S04]  /*0670*/  SHF.R.U32.HI R3, RZ, 0x9, R3 ;  /* 0x00000009ff037819 */ /* 0x000fc80000011603 */
[----:B------:R-:W-:-:S04]  /*0680*/  LOP3.LUT R3, R3, 0x1, RZ, 0xc0, !PT ;  /* 0x0000000103037812 */ /* 0x000fc800078ec0ff */
[----:B------:R-:W-:-:S13]  /*0690*/  ISETP.NE.U32.AND P0, PT, R3, 0x1, PT ;  /* 0x000000010300780c */ /* 0x000fda0003f05070 */
[----:B------:R-:W-:Y:S05]  /*06a0*/  @!P0 BRA `(.L_x_905) ;  /* 0x00000004001c8947 */ /* 0x000fea0003800000 */
        /* <DEDUP_REMOVED lines=31> */
.L_x_909:
[----:B------:R-:W-:Y:S05]  /*08a0*/  BSYNC.RECONVERGENT B6 ;  /* 0x0000000000067941 */ /* 0x000fea0003800200 */
.L_x_908:
[----:B------:R-:W-:Y:S01]  /*08b0*/  VIADD R3, R17, 0x1 ;  /* 0x0000000111037836 */ /* 0x000fe20000000000 */
[----:B------:R-:W-:Y:S06]  /*08c0*/  BRA `(.L_x_910) ;  /* 0x0000000000087947 */ /* 0x000fec0003800000 */
.L_x_907:
[----:B------:R-:W-:Y:S01]  /*08d0*/  DMUL R10, RZ, R18 ;  /* 0x00000012ff0a7228 */ /* 0x000fe20000000000 */
[----:B------:R-:W-:-:S10]  /*08e0*/  IMAD.MOV.U32 R3, RZ, RZ, 0x1 ;  /* 0x00000001ff037424 */ /* 0x000fd400078e00ff */
.L_x_910:
[----:B------:R-:W-:Y:S05]  /*08f0*/  BSYNC.RECONVERGENT B5 ;  /* 0x0000000000057941 */ /* 0x000fea0003800200 */
.L_x_906:
        /* <DEDUP_REMOVED lines=34> */
.L_x_905:
[----:B------:R-:W-:Y:S05]  /*0b20*/  BSYNC.RECONVERGENT B4 ;  /* 0x0000000000047941 */ /* 0x000fea0003800200 */
.L_x_904:
[----:B------:R-:W-:-:S13]  /*0b30*/  ISETP.GE.U32.AND P0, PT, R2, 0x280, PT ;  /* 0x000002800200780c */ /* 0x000fda0003f06070 */
[----:B------:R-:W-:Y:S05]  /*0b40*/  @!P0 BRA `(.L_x_903) ;  /* 0x0000000800308947 */ /* 0x000fea0003800000 */
[----:B------:R-:W0:Y:S02]  /*0b50*/  LDC.64 R2, c[0x0][0x380] ;  /* 0x0000e000ff027b82 */ /* 0x000e240000000a00 */
[----:B0-----:R-:W-:-:S04]  /*0b60*/  IMAD.WIDE.U32 R2, R4, 0x8, R2 ;  /* 0x0000000804027825 */ /* 0x001fc800078e0002 */
[----:B------:R-:W-:Y:S02]  /*0b70*/  IMAD.MOV.U32 R12, RZ, RZ, R2 ;  /* 0x000000ffff0c7224 */ /* 0x000fe400078e0002 */
[----:B------:R-:W-:-:S07]  /*0b80*/  IMAD.MOV.U32 R13, RZ, RZ, R3 ;  /* 0x000000ffff0d7224 */ /* 0x000fce00078e0003 */
.L_x_920:
        /* <DEDUP_REMOVED lines=31> */
.L_x_914:
[----:B------:R-:W-:Y:S05]  /*0d80*/  BSYNC.RECONVERGENT B5 ;  /* 0x0000000000057941 */ /* 0x000fea0003800200 */
.L_x_913:
[----:B------:R-:W-:-:S07]  /*0d90*/  VIADD R2, R17, 0x1 ;  /* 0x0000000111027836 */ /* 0x000fce0000000000 */
.L_x_912:
[----:B------:R-:W-:Y:S05]  /*0da0*/  BSYNC.RECONVERGENT B4 ;  /* 0x0000000000047941 */ /* 0x000fea0003800200 */
.L_x_911:
        /* <DEDUP_REMOVED lines=60> */
.L_x_918:
[----:B------:R-:W-:Y:S05]  /*1170*/  BSYNC.RECONVERGENT B5 ;  /* 0x0000000000057941 */ /* 0x000fea0003800200 */
.L_x_917:
[----:B------:R-:W-:Y:S01]  /*1180*/  VIADD R2, R17, 0x1 ;  /* 0x0000000111027836 */ /* 0x000fe20000000000 */
[----:B------:R-:W-:Y:S06]  /*1190*/  BRA `(.L_x_919) ;  /* 0x0000000000087947 */ /* 0x000fec0003800000 */
.L_x_916:
[----:B------:R-:W-:Y:S01]  /*11a0*/  DMUL R10, RZ, R18 ;  /* 0x00000012ff0a7228 */ /* 0x000fe20000000000 */
[----:B------:R-:W-:-:S10]  /*11b0*/  IMAD.MOV.U32 R2, RZ, RZ, 0x1 ;  /* 0x00000001ff027424 */ /* 0x000fd400078e00ff */
.L_x_919:
[----:B------:R-:W-:Y:S05]  /*11c0*/  BSYNC.RECONVERGENT B4 ;  /* 0x0000000000047941 */ /* 0x000fea0003800200 */
.L_x_915:
        /* <DEDUP_REMOVED lines=36> */
.L_x_903:
[----:B------:R-:W-:Y:S05]  /*1410*/  BSYNC.RECONVERGENT B3 ;  /* 0x0000000000037941 */ /* 0x000fea0003800200 */
.L_x_902:
[----:B------:R-:W0:Y:S02]  /*1420*/  LDC R2, c[0x0][0x390] ;  /* 0x0000e400ff027b82 */ /* 0x000e240000000800 */
[----:B0-----:R-:W-:-:S13]  /*1430*/  ISETP.GE.AND P0, PT, R2, 0x280, PT ;  /* 0x000002800200780c */ /* 0x001fda0003f06270 */
        /* <DEDUP_REMOVED lines=34> */
[----:B------:R-:W-:-:S03]  /*1660*/  ISETP.NE.AND P0, PT, R0, RZ, PT ;  /* 0x000000ff0000720c */ /* 0x000fc60003f05270 */
        /* <DEDUP_REMOVED lines=12> */
[----:B------:R-:W2:Y:S04]  /*1730*/  LDS.128 R16, [UR4+0x30] ;  /* 0x00003004ff107984 */ /* 0x000ea80008000c00 */
[----:B-1----:R-:W1:Y:S01]  /*1740*/  LDS.128 R4, [UR4+0x40] ;  /* 0x00004004ff047984 */ /* 0x002e620008000c00 */
[----:B0-----:R-:W-:-:S03]  /*1750*/  DADD R12, R8, R12 ;  /* 0x00000000080c7229 */ /* 0x001fc6000000000c */
[----:B------:R-:W0:Y:S05]  /*1760*/  LDS.128 R8, [UR4+0x50] ;  /* 0x00005004ff087984 */ /* 0x000e2a0008000c00 */
[----:B------:R-:W-:-:S08]  /*1770*/  DADD R12, R12, R14 ;  /* 0x000000000c0c7229 */ /* 0x000fd0000000000e */
[----:B--2---:R-:W-:-:S08]  /*1780*/  DADD R12, R12, R16 ;  /* 0x000000000c0c7229 */ /* 0x004fd00000000010 */
[----:B------:R-:W-:Y:S02]  /*1790*/  DADD R18, R12, R18 ;  /* 0x000000000c127229 */ /* 0x000fe40000000012 */
[----:B------:R-:W2:Y:S06]  /*17a0*/  LDS.128 R12, [UR4+0x60] ;  /* 0x00006004ff0c7984 */ /* 0x000eac0008000c00 */
[----:B-1----:R-:W-:-:S08]  /*17b0*/  DADD R4, R18, R4 ;  /* 0x0000000012047229 */ /* 0x002fd00000000004 */
[----:B------:R-:W-:Y:S02]  /*17c0*/  DADD R2, R4, R6 ;  /* 0x0000000004027229 */ /* 0x000fe40000000006 */
[----:B------:R-:W1:Y:S06]  /*17d0*/  LDS.128 R4, [UR4+0x70] ;  /* 0x00007004ff047984 */ /* 0x000e6c0008000c00 */
[----:B0-----:R-:W-:-:S08]  /*17e0*/  DADD R2, R2, R8 ;  /* 0x0000000002027229 */ /* 0x001fd00000000008 */
[----:B------:R-:W-:Y:S01]  /*17f0*/  DADD R2, R2, R10 ;  /* 0x0000000002027229 */ /* 0x000fe2000000000a */
[----:B------:R-:W0:Y:S07]  /*1800*/  LDS.128 R8, [UR4+0x80] ;  /* 0x00008004ff087984 */ /* 0x000e2e0008000c00 */
[----:B--2---:R-:W-:-:S08]  /*1810*/  DADD R2, R2, R12 ;  /* 0x0000000002027229 */ /* 0x004fd0000000000c */
        /* <DEDUP_REMOVED lines=14> */
.L_x_921:
        /* <DEDUP_REMOVED lines=11> */
[----:B------:R-:W-:Y:S01]  /*19b0*/  ISETP.NE.AND P1, PT, R12, RZ, PT ;  /* 0x000000ff0c00720c */ /* 0x000fe20003f25270 */
[----:B-1----:R-:W-:-:S10]  /*19c0*/  DADD R4, R4, R6 ;  /* 0x0000000004047229 */ /* 0x002fd40000000006 */
[----:B------:R-:W-:Y:S01]  /*19d0*/  FSEL R8, R4, R6, !P0 ;  /* 0x0000000604087208 */ /* 0x000fe20004000000 */
[----:B------:R-:W-:Y:S01]  /*19e0*/  VIADD R6, R12, 0x4 ;  /* 0x000000040c067836 */ /* 0x000fe20000000000 */
[----:B------:R-:W-:Y:S02]  /*19f0*/  FSEL R9, R5, R7, !P0 ;  /* 0x0000000705097208 */ /* 0x000fe40004000000 */
[----:B------:R-:W-:Y:S01]  /*1a00*/  ISETP.GT.AND P0, PT, R10, R3, PT ;  /* 0x000000030a00720c */ /* 0x000fe20003f04270 */
[----:B------:R-:W-:Y:S04]  /*1a10*/  SHFL.DOWN PT, R4, R8, 0x2, R3 ;  /* 0x0840000008047989 */ /* 0x000fe800000e0003 */
[----:B------:R-:W0:Y:S02]  /*1a20*/  SHFL.DOWN PT, R5, R9, 0x2, R3 ;  /* 0x0840000009057989 */ /* 0x000e2400000e0003 */
[----:B0-----:R-:W-:-:S10]  /*1a30*/  DADD R4, R4, R8 ;  /* 0x0000000004047229 */ /* 0x001fd40000000008 */
[----:B------:R-:W-:Y:S01]  /*1a40*/  FSEL R10, R8, R4, P0 ;  /* 0x00000004080a7208 */ /* 0x000fe20000000000 */
[----:B------:R-:W-:Y:S01]  /*1a50*/  VIADD R8, R12, 0x8 ;  /* 0x000000080c087836 */ /* 0x000fe20000000000 */
[----:B------:R-:W-:Y:S02]  /*1a60*/  FSEL R11, R9, R5, P0 ;  /* 0x00000005090b7208 */ /* 0x000fe40000000000 */
[----:B------:R-:W-:Y:S01]  /*1a70*/  ISETP.GT.AND P0, PT, R6, R3, PT ;  /* 0x000000030600720c */ /* 0x000fe20003f04270 */
[----:B------:R-:W-:Y:S04]  /*1a80*/  SHFL.DOWN PT, R4, R10, 0x4, R3 ;  /* 0x088000000a047989 */ /* 0x000fe800000e0003 */
[----:B------:R-:W0:Y:S01]  /*1a90*/  SHFL.DOWN PT, R5, R11, 0x4, R3 ;  /* 0x088000000b057989 */ /* 0x000e2200000e0003 */
[----:B------:R-:W1:Y:S01]  /*1aa0*/  @!P1 S2R R9, SR_CgaCtaId ;  /* 0x0000000000099919 */ /* 0x000e620000008800 */
[----:B0-----:R-:W-:-:S10]  /*1ab0*/  DADD R4, R4, R10 ;  /* 0x0000000004047229 */ /* 0x001fd4000000000a */
[----:B------:R-:W-:Y:S02]  /*1ac0*/  FSEL R6, R10, R4, P0 ;  /* 0x000000040a067208 */ /* 0x000fe40000000000 */
[----:B------:R-:W-:Y:S02]  /*1ad0*/  FSEL R7, R11, R5, P0 ;  /* 0x000000050b077208 */ /* 0x000fe40000000000 */
[----:B------:R-:W-:Y:S01]  /*1ae0*/  ISETP.GT.AND P0, PT, R8, R3, PT ;  /* 0x000000030800720c */ /* 0x000fe20003f04270 */
[----:B------:R-:W-:Y:S01]  /*1af0*/  SHFL.DOWN PT, R4, R6, 0x8, R3 ;  /* 0x0900000006047989 */ /* 0x000fe200000e0003 */
[----:B------:R-:W-:-:S03]  /*1b00*/  @!P1 MOV R8, 0x400 ;  /* 0x0000040000089802 */ /* 0x000fc60000000f00 */
        /* <DEDUP_REMOVED lines=8> */
[----:B-1----:R-:W-:Y:S01]  /*1b90*/  @!P1 LEA R6, R9, R8, 0x18 ;  /* 0x0000000809069211 */ /* 0x002fe200078ec0ff */
[----:B------:R-:W0:Y:S01]  /*1ba0*/  SHFL.DOWN PT, R5, R11, 0x10, R3 ;  /* 0x0a0000000b057989 */ /* 0x000e2200000e0003 */
[----:B------:R-:W-:-:S05]  /*1bb0*/  @!P1 LOP3.LUT R7, R7, 0xf8, RZ, 0xc0, !PT ;  /* 0x000000f807079812 */ /* 0x000fca00078ec0ff */
        /* <DEDUP_REMOVED lines=13> */
[----:B--2---:R-:W1:Y:S01]  /*1c90*/  LDS.128 R4, [UR4+0x30] ;  /* 0x00003004ff047984 */ /* 0x004e620008000c00 */
        /* <DEDUP_REMOVED lines=84> */
.L_x_895:
        /* <DEDUP_REMOVED lines=34> */
.L_x_926:
[----:B------:R-:W-:Y:S05]  /*2400*/  BSYNC.RECONVERGENT B4 ;  /* 0x0000000000047941 */ /* 0x000fea0003800200 */
.L_x_925:
[----:B------:R-:W-:-:S07]  /*2410*/  VIADD R2, R17, 0x1 ;  /* 0x0000000111027836 */ /* 0x000fce0000000000 */
.L_x_924:
[----:B------:R-:W-:Y:S05]  /*2420*/  BSYNC.RECONVERGENT B3 ;  /* 0x0000000000037941 */ /* 0x000fea0003800200 */
.L_x_923:
        /* <DEDUP_REMOVED lines=61> */
.L_x_930:
[----:B------:R-:W-:Y:S05]  /*2800*/  BSYNC.RECONVERGENT B4 ;  /* 0x0000000000047941 */ /* 0x000fea0003800200 */
.L_x_929:
[----:B------:R-:W-:Y:S01]  /*2810*/  VIADD R2, R17, 0x1 ;  /* 0x0000000111027836 */ /* 0x000fe20000000000 */
[----:B------:R-:W-:Y:S06]  /*2820*/  BRA `(.L_x_931) ;  /* 0x0000000000087947 */ /* 0x000fec0003800000 */
.L_x_928:
[----:B------:R-:W-:Y:S01]  /*2830*/  DMUL R6, RZ, R18 ;  /* 0x00000012ff067228 */ /* 0x000fe20000000000 */
[----:B------:R-:W-:-:S10]  /*2840*/  IMAD.MOV.U32 R2, RZ, RZ, 0x1 ;  /* 0x00000001ff027424 */ /* 0x000fd400078e00ff */
.L_x_931:
[----:B------:R-:W-:Y:S05]  /*2850*/  BSYNC.RECONVERGENT B3 ;  /* 0x0000000000037941 */ /* 0x000fea0003800200 */
.L_x_927:
        /* <DEDUP_REMOVED lines=61> */
.L_x_935:
[----:B------:R-:W-:Y:S05]  /*2c30*/  BSYNC.RECONVERGENT B4 ;  /* 0x0000000000047941 */ /* 0x000fea0003800200 */
.L_x_934:
[----:B------:R-:W-:Y:S01]  /*2c40*/  VIADD R6, R17, 0x1 ;  /* 0x0000000111067836 */ /* 0x000fe20000000000 */
[----:B------:R-:W-:Y:S06]  /*2c50*/  BRA `(.L_x_936) ;  /* 0x0000000000087947 */ /* 0x000fec0003800000 */
.L_x_933:
[----:B------:R-:W-:Y:S01]  /*2c60*/  DMUL R2, RZ, R18 ;  /* 0x00000012ff027228 */ /* 0x000fe20000000000 */
[----:B------:R-:W-:-:S10]  /*2c70*/  IMAD.MOV.U32 R6, RZ, RZ, 0x1 ;  /* 0x00000001ff067424 */ /* 0x000fd400078e00ff */
.L_x_936:
[----:B------:R-:W-:Y:S05]  /*2c80*/  BSYNC.RECONVERGENT B3 ;  /* 0x0000000000037941 */ /* 0x000fea0003800200 */
.L_x_932:
        /* <DEDUP_REMOVED lines=60> */
[----:B------:R-:W-:Y:S02]  /*3050*/  IMAD.MOV.U32 R2, RZ, RZ, R18 ;  /* 0x000000ffff027224 */ /* 0x000fe400078e0012 */
[----:B------:R-:W-:-:S07]  /*3060*/  IMAD.MOV.U32 R3, RZ, RZ, R19 ;  /* 0x000000ffff037224 */ /* 0x000fce00078e0013 */
.L_x_940:
[----:B------:R-:W-:Y:S05]  /*3070*/  BSYNC.RECONVERGENT B4 ;  /* 0x0000000000047941 */ /* 0x000fea0003800200 */
.L_x_939:
[----:B------:R-:W-:Y:S01]  /*3080*/  VIADD R28, R6, 0x1 ;  /* 0x00000001061c7836 */ /* 0x000fe20000000000 */
[----:B------:R-:W-:Y:S06]  /*3090*/  BRA `(.L_x_941) ;  /* 0x0000000000087947 */ /* 0x000fec0003800000 */
.L_x_938:
[----:B------:R-:W-:Y:S01]  /*30a0*/  DMUL R2, RZ, R18 ;  /* 0x00000012ff027228 */ /* 0x000fe20000000000 */
[----:B------:R-:W-:-:S10]  /*30b0*/  IMAD.MOV.U32 R28, RZ, RZ, 0x1 ;  /* 0x00000001ff1c7424 */ /* 0x000fd400078e00ff */
.L_x_941:
[----:B------:R-:W-:Y:S05]  /*30c0*/  BSYNC.RECONVERGENT B3 ;  /* 0x0000000000037941 */ /* 0x000fea0003800200 */
.L_x_937:
        /* <DEDUP_REMOVED lines=61> */
.L_x_945:
[----:B------:R-:W-:Y:S05]  /*34a0*/  BSYNC.RECONVERGENT B4 ;  /* 0x0000000000047941 */ /* 0x000fea0003800200 */
.L_x_944:
[----:B------:R-:W-:Y:S01]  /*34b0*/  VIADD R28, R17, 0x1 ;  /* 0x00000001111c7836 */ /* 0x000fe20000000000 */
[----:B------:R-:W-:Y:S06]  /*34c0*/  BRA `(.L_x_946) ;  /* 0x0000000000087947 */ /* 0x000fec0003800000 */
.L_x_943:
[----:B------:R-:W-:Y:S01]  /*34d0*/  DMUL R2, RZ, R18 ;  /* 0x00000012ff027228 */ /* 0x000fe20000000000 */
[----:B------:R-:W-:-:S10]  /*34e0*/  IMAD.MOV.U32 R28, RZ, RZ, 0x1 ;  /* 0x00000001ff1c7424 */ /* 0x000fd400078e00ff */
.L_x_946:
[----:B------:R-:W-:Y:S05]  /*34f0*/  BSYNC.RECONVERGENT B3 ;  /* 0x0000000000037941 */ /* 0x000fea0003800200 */
.L_x_942:
        /* <DEDUP_REMOVED lines=61> */
.L_x_950:
[----:B------:R-:W-:Y:S05]  /*38d0*/  BSYNC.RECONVERGENT B4 ;  /* 0x0000000000047941 */ /* 0x000fea0003800200 */
.L_x_949:
[----:B------:R-:W-:Y:S01]  /*38e0*/  VIADD R32, R17, 0x1 ;  /* 0x0000000111207836 */ /* 0x000fe20000000000 */
[----:B------:R-:W-:Y:S06]  /*38f0*/  BRA `(.L_x_951) ;  /* 0x0000000000087947 */ /* 0x000fec0003800000 */
.L_x_948:
[----:B------:R-:W-:Y:S01]  /*3900*/  DMUL R2, RZ, R18 ;  /* 0x00000012ff027228 */ /* 0x000fe20000000000 */
[----:B------:R-:W-:-:S10]  /*3910*/  IMAD.MOV.U32 R32, RZ, RZ, 0x1 ;  /* 0x00000001ff207424 */ /* 0x000fd400078e00ff */
.L_x_951:
[----:B------:R-:W-:Y:S05]  /*3920*/  BSYNC.RECONVERGENT B3 ;  /* 0x0000000000037941 */ /* 0x000fea0003800200 */
.L_x_947:
        /* <DEDUP_REMOVED lines=61> */
.L_x_955:
[----:B------:R-:W-:Y:S05]  /*3d00*/  BSYNC.RECONVERGENT B4 ;  /* 0x0000000000047941 */ /* 0x000fea0003800200 */
.L_x_954:
[----:B------:R-:W-:Y:S01]  /*3d10*/  VIADD R32, R17, 0x1 ;  /* 0x0000000111207836 */ /* 0x000fe20000000000 */
[----:B------:R-:W-:Y:S06]  /*3d20*/  BRA `(.L_x_956) ;  /* 0x0000000000087947 */ /* 0x000fec0003800000 */
.L_x_953:
[----:B------:R-:W-:Y:S01]  /*3d30*/  DMUL R2, RZ, R18 ;  /* 0x00000012ff027228 */ /* 0x000fe20000000000 */
[----:B------:R-:W-:-:S10]  /*3d40*/  IMAD.MOV.U32 R32, RZ, RZ, 0x1 ;  /* 0x00000001ff207424 */ /* 0x000fd400078e00ff */
.L_x_956:
[----:B------:R-:W-:Y:S05]  /*3d50*/  BSYNC.RECONVERGENT B3 ;  /* 0x0000000000037941 */ /* 0x000fea0003800200 */
.L_x_952:
        /* <DEDUP_REMOVED lines=61> */
.L_x_960:
[----:B------:R-:W-:Y:S05]  /*4130*/  BSYNC.RECONVERGENT B4 ;  /* 0x0000000000047941 */ /* 0x000fea0003800200 */
.L_x_959:
[----:B------:R-:W-:Y:S01]  /*4140*/  VIADD R32, R17, 0x1 ;  /* 0x0000000111207836 */ /* 0x000fe20000000000 */
[----:B------:R-:W-:Y:S06]  /*4150*/  BRA `(.L_x_961) ;  /* 0x0000000000087947 */ /* 0x000fec0003800000 */
.L_x_958:
[----:B------:R-:W-:Y:S01]  /*4160*/  DMUL R2, RZ, R18 ;  /* 0x00000012ff027228 */ /* 0x000fe20000000000 */
[----:B------:R-:W-:-:S10]  /*4170*/  IMAD.MOV.U32 R32, RZ, RZ, 0x1 ;  /* 0x00000001ff207424 */ /* 0x000fd400078e00ff */
.L_x_961:
[----:B------:R-:W-:Y:S05]  /*4180*/  BSYNC.RECONVERGENT B3 ;  /* 0x0000000000037941 */ /* 0x000fea0003800200 */
.L_x_957:
[----:B------:R-:W0:Y:S01]  /*4190*/  LDCU.64 UR4, c[0x4][0x160] ;  /* 0x01002c00ff0477ac */ /* 0x000e220008000a00 */
[C---:B------:R-:W-:Y:S01]  /*41a0*/  IMAD.SHL.U32 R16, R32.reuse, 0x40, RZ ;  /* 0x0000004020107824 */ /* 0x040fe200078e00ff */
[----:B------:R-:W-:Y:S01]  /*41b0*/  LOP3.LUT R33, R32, 0x1, RZ, 0xc0, !PT ;  /* 0x0000000120217812 */ /* 0x000fe200078ec0ff */
[----:B------:R-:W-:Y:S01]  /*41c0*/  IMAD.MOV.U32 R38, RZ, RZ, 0x20fd8164 ;  /* 0x20fd8164ff267424 */ /* 0x000fe200078e00ff */
[----:B------:R-:W-:Y:S01]  /*41d0*/  DMUL R34, R2, R2 ;  /* 0x0000000202227228 */ /* 0x000fe20000000000 */
[----:B------:R-:W1:Y:S01]  /*41e0*/  LDCU.64 UR8, c[0x0][0x3a0] ;  /* 0x00007400ff0877ac */ /* 0x000e620008000a00 */
[----:B------:R-:W-:-:S04]  /*41f0*/  LOP3.LUT R16, R16, 0x40, RZ, 0xc0, !PT ;  /* 0x0000004010107812 */ /* 0x000fc800078ec0ff */
[----:B0-----:R-:W-:Y:S01]  /*4200*/  IADD3 R36, P0, PT, R16, UR4, RZ ;  /* 0x0000000410247c10 */ /* 0x001fe2000ff1e0ff */
[----:B------:R-:W-:Y:S01]  /*4210*/  DADD R12, R14, R12 ;  /* 0x000000000e0c7229 */ /* 0x000fe2000000000c */
[----:B------:R-:W0:Y:S03]  /*4220*/  LDCU UR4, c[0x0][0x390] ;  /* 0x00007200ff0477ac */ /* 0x000e260008000800 */
[----:B------:R-:W-:-:S05]  /*4230*/  IMAD.X R37, RZ, RZ, UR5, P0 ;  /* 0x00000005ff257e24 */ /* 0x000fca00080e06ff */
[----:B------:R-:W2:Y:S04]  /*4240*/  LDG.E.128.CONSTANT R16, desc[UR6][R36.64] ;  /* 0x0000000624107981 */ /* 0x000ea8000c1e9d00 */
[----:B------:R-:W3:Y:S04]  /*4250*/  LDG.E.128.CONSTANT R20, desc[UR6][R36.64+0x10] ;  /* 0x0000100624147981 */ /* 0x000ee8000c1e9d00 */
[----:B------:R-:W4:Y:S01]  /*4260*/  LDG.E.128.CONSTANT R24, desc[UR6][R36.64+0x20] ;  /* 0x0000200624187981 */ /* 0x000f22000c1e9d00 */
[----:B------:R-:W-:Y:S01]  /*4270*/  ISETP.NE.U32.AND P0, PT, R33, 0x1, PT ;  /* 0x000000012100780c */ /* 0x000fe20003f05070 */
[----:B------:R-:W-:Y:S01]  /*4280*/  IMAD.MOV.U32 R33, RZ, RZ, 0x3da8ff83 ;  /* 0x3da8ff83ff217424 */ /* 0x000fe200078e00ff */
[----:B------:R-:W-:Y:S01]  /*4290*/  DADD R10, R10, R12 ;  /* 0x000000000a0a7229 */ /* 0x000fe2000000000c */
[----:B0-----:R-:W-:Y:S01]  /*42a0*/  UIADD3 UR5, UPT, UPT, UR4, -0x1400, URZ ;  /* 0xffffec0004057890 */ /* 0x001fe2000fffe0ff */
[----:B------:R-:W-:-:S02]  /*42b0*/  FSEL R38, R38, -8.06006814911005101289e+34, !P0 ;  /* 0xf9785eba26267808 */ /* 0x000fc40004000000 */
[----:B------:R-:W-:Y:S01]  /*42c0*/  FSEL R39, -R33, 0.11223486810922622681, !P0 ;  /* 0x3de5db6521277808 */ /* 0x000fe20004000100 */
[----:B------:R-:W-:-:S03]  /*42d0*/  UISETP.GE.U32.AND UP0, UPT, UR5, 0x1400, UPT ;  /* 0x000014000500788c */ /* 0x000fc6000bf06070 */
        /* <DEDUP_REMOVED lines=21> */
[----:B------:R-:W-:Y:S01]  /*4430*/  IMAD.MOV.U32 R2, RZ, RZ, 0x1400 ;  /* 0x00001400ff027424 */ /* 0x000fe200078e00ff */
[----:B------:R-:W-:Y:S09]  /*4440*/  BRA.U !UP0, `(.L_x_962) ;  /* 0x0000002108847547 */ /* 0x000ff2000b800000 */
[----:B------:R-:W0:Y:S01]  /*4450*/  LDC.64 R4, c[0x0][0x380] ;  /* 0x0000e000ff047b82 */ /* 0x000e220000000a00 */
[----:B------:R-:W-:Y:S01]  /*4460*/  IMAD.MOV.U32 R2, RZ, RZ, 0x1400 ;  /* 0x00001400ff027424 */ /* 0x000fe200078e00ff */
[----:B------:R-:W1:Y:S01]  /*4470*/  LDCU.64 UR8, c[0x0][0x3a0] ;  /* 0x00007400ff0877ac */ /* 0x000e620008000a00 */
[----:B------:R-:W2:Y:S01]  /*4480*/  LDCU UR4, c[0x0][0x390] ;  /* 0x00007200ff0477ac */ /* 0x000ea20008000800 */
[----:B------:R-:W3:Y:S04]  /*4490*/  LDCU.64 UR10, c[0x4][0x160] ;  /* 0x01002c00ff0a77ac */ /* 0x000ee80008000a00 */
.L_x_1003:
[----:B------:R-:W-:-:S04]  /*44a0*/  IMAD.IADD R29, R0, 0x1, R2 ;  /* 0x00000001001d7824 */ /* 0x000fc800078e0202 */
[----:B0-----:R-:W-:-:S05]  /*44b0*/  IMAD.WIDE.U32 R28, R29, 0x8, R4 ;  /* 0x000000081d1c7825 */ /* 0x001fca00078e0004 */
        /* <DEDUP_REMOVED lines=28> */
[----:B-123--:R-:W-:Y:S05]  /*4680*/  CALL.REL.NOINC `($_ZN3cub18CUB_300001_SM_10006detail6reduce28DeviceReduceSingleTileKernelINS2_10policy_hubIdjN4cuda3std3__44plusIdEEE10Policy1000EN6thrust24THRUST_300001_SM_1000_NS6detail15normal_iteratorINSD_10device_ptrIdEEEEPdjS9_ddN9Rastrigin17evaluate_functionEEEvT0_T1_T2_T3_T4_T6_$__internal_trig_reduction_slowpathd) ;  /* 0x0000003000ec7944 */ /* 0x00efea0003c00000 */
[----:B------:R-:W-:Y:S02]  /*4690*/  IMAD.MOV.U32 R10, RZ, RZ, R18 ;  /* 0x000000ffff0a7224 */ /* 0x000fe400078e0012 */
[----:B------:R-:W-:-:S07]  /*46a0*/  IMAD.MOV.U32 R11, RZ, RZ, R19 ;  /* 0x000000ffff0b7224 */ /* 0x000fce00078e0013 */
.L_x_966:
[----:B-123--:R-:W-:Y:S05]  /*46b0*/  BSYNC.RECONVERGENT B4 ;  /* 0x0000000000047941 */ /* 0x00efea0003800200 */
.L_x_965:
[----:B------:R-:W-:-:S07]  /*46c0*/  VIADD R3, R17, 0x1 ;  /* 0x0000000111037836 */ /* 0x000fce0000000000 */
.L_x_964:
[----:B-123--:R-:W-:Y:S05]  /*46d0*/  BSYNC.RECONVERGENT B3 ;  /* 0x0000000000037941 */ /* 0x00efea0003800200 */
.L_x_963:
        /* <DEDUP_REMOVED lines=60> */
.L_x_970:
[----:B------:R-:W-:Y:S05]  /*4aa0*/  BSYNC.RECONVERGENT B4 ;  /* 0x0000000000047941 */ /* 0x000fea0003800200 */
.L_x_969:
[----:B------:R-:W-:Y:S01]  /*4ab0*/  VIADD R3, R3, 0x1 ;  /* 0x0000000103037836 */ /* 0x000fe20000000000 */
[----:B------:R-:W-:Y:S06]  /*4ac0*/  BRA `(.L_x_971) ;  /* 0x0000000000087947 */ /* 0x000fec0003800000 */
.L_x_968:
[----:B------:R-:W-:Y:S01]  /*4ad0*/  DMUL R12, RZ, R18 ;  /* 0x00000012ff0c7228 */ /* 0x000fe20000000000 */
[----:B------:R-:W-:-:S10]  /*4ae0*/  IMAD.MOV.U32 R3, RZ, RZ, 0x1 ;  /* 0x00000001ff037424 */ /* 0x000fd400078e00ff */
.L_x_971:
[----:B------:R-:W-:Y:S05]  /*4af0*/  BSYNC.RECONVERGENT B3 ;  /* 0x0000000000037941 */ /* 0x000fea0003800200 */
.L_x_967:
        /* <DEDUP_REMOVED lines=60> */
.L_x_975:
[----:B------:R-:W-:Y:S05]  /*4ec0*/  BSYNC.RECONVERGENT B4 ;  /* 0x0000000000047941 */ /* 0x000fea0003800200 */
.L_x_974:
[----:B------:R-:W-:Y:S01]  /*4ed0*/  VIADD R3, R3, 0x1 ;  /* 0x0000000103037836 */ /* 0x000fe20000000000 */
[----:B------:R-:W-:Y:S06]  /*4ee0*/  BRA `(.L_x_976) ;  /* 0x0000000000087947 */ /* 0x000fec0003800000 */
.L_x_973:
[----:B------:R-:W-:Y:S01]  /*4ef0*/  DMUL R30, RZ, R18 ;  /* 0x00000012ff1e7228 */ /* 0x000fe20000000000 */
[----:B------:R-:W-:-:S10]  /*4f00*/  IMAD.MOV.U32 R3, RZ, RZ, 0x1 ;  /* 0x00000001ff037424 */ /* 0x000fd400078e00ff */
.L_x_976:
[----:B------:R-:W-:Y:S05]  /*4f10*/  BSYNC.RECONVERGENT B3 ;  /* 0x0000000000037941 */ /* 0x000fea0003800200 */
.L_x_972:
        /* <DEDUP_REMOVED lines=57> */
[----:B------:R-:W-:Y:S05]  /*52b0*/  CALL.REL.NOINC `($_ZN3cub18CUB_300001_SM_10006detail6reduce28DeviceReduceSingleTileKernelINS2_10policy_hubIdjN4cuda3std3__44plusIdEEE10Policy1000EN6thrust24THRUST_300001_SM_1000_NS6detail15normal_iteratorINSD_10device_ptrIdEEEEPdjS9_ddN9Rastrigin17evaluate_functionEEEvT0_T1_T2_T3_T4_T6_$__internal_trig_reduction_slowpathd) ;  /* 0x0000002400e07944 */ /* 0x000fea0003c00000 */
[----:B------:R-:W-:Y:S02]  /*52c0*/  IMAD.MOV.U32 R32, RZ, RZ, R18 ;  /* 0x000000ffff207224 */ /* 0x000fe400078e0012 */
[----:B------:R-:W-:-:S07]  /*52d0*/  IMAD.MOV.U32 R33, RZ, RZ, R19 ;  /* 0x000000ffff217224 */ /* 0x000fce00078e0013 */
.L_x_980:
[----:B------:R-:W-:Y:S05]  /*52e0*/  BSYNC.RECONVERGENT B4 ;  /* 0x0000000000047941 */ /* 0x000fea0003800200 */
.L_x_979:
[----:B------:R-:W-:Y:S01]  /*52f0*/  VIADD R3, R17, 0x1 ;  /* 0x0000000111037836 */ /* 0x000fe20000000000 */
[----:B------:R-:W-:Y:S06]  /*5300*/  BRA `(.L_x_981) ;  /* 0x0000000000087947 */ /* 0x000fec0003800000 */
.L_x_978:
[----:B------:R-:W-:Y:S01]  /*5310*/  DMUL R32, RZ, R20 ;  /* 0x00000014ff207228 */ /* 0x000fe20000000000 */
[----:B------:R-:W-:-:S10]  /*5320*/  IMAD.MOV.U32 R3, RZ, RZ, 0x1 ;  /* 0x00000001ff037424 */ /* 0x000fd400078e00ff */
.L_x_981:
[----:B------:R-:W-:Y:S05]  /*5330*/  BSYNC.RECONVERGENT B3 ;  /* 0x0000000000037941 */ /* 0x000fea0003800200 */
.L_x_977:
        /* <DEDUP_REMOVED lines=60> */
.L_x_985:
[----:B------:R-:W-:Y:S05]  /*5700*/  BSYNC.RECONVERGENT B4 ;  /* 0x0000000000047941 */ /* 0x000fea0003800200 */
.L_x_984:
[----:B------:R-:W-:Y:S01]  /*5710*/  VIADD R3, R17, 0x1 ;  /* 0x0000000111037836 */ /* 0x000fe20000000000 */
[----:B------:R-:W-:Y:S06]  /*5720*/  BRA `(.L_x_986) ;  /* 0x0000000000087947 */ /* 0x000fec0003800000 */
.L_x_983:
[----:B------:R-:W-:Y:S01]  /*5730*/  DMUL R32, RZ, R20 ;  /* 0x00000014ff207228 */ /* 0x000fe20000000000 */
[----:B------:R-:W-:-:S10]  /*5740*/  IMAD.MOV.U32 R3, RZ, RZ, 0x1 ;  /* 0x00000001ff037424 */ /* 0x000fd400078e00ff */
.L_x_986:
[----:B------:R-:W-:Y:S05]  /*5750*/  BSYNC.RECONVERGENT B3 ;  /* 0x0000000000037941 */ /* 0x000fea0003800200 */
.L_x_982:
        /* <DEDUP_REMOVED lines=60> */
.L_x_990:
[----:B------:R-:W-:Y:S05]  /*5b20*/  BSYNC.RECONVERGENT B4 ;  /* 0x0000000000047941 */ /* 0x000fea0003800200 */
.L_x_989:
[----:B------:R-:W-:Y:S01]  /*5b30*/  VIADD R3, R17, 0x1 ;  /* 0x0000000111037836 */ /* 0x000fe20000000000 */
[----:B------:R-:W-:Y:S06]  /*5b40*/  BRA `(.L_x_991) ;  /* 0x0000000000087947 */ /* 0x000fec0003800000 */
.L_x_988:
[----:B------:R-:W-:Y:S01]  /*5b50*/  DMUL R36, RZ, R20 ;  /* 0x00000014ff247228 */ /* 0x000fe20000000000 */
[----:B------:R-:W-:-:S10]  /*5b60*/  IMAD.MOV.U32 R3, RZ, RZ, 0x1 ;  /* 0x00000001ff037424 */ /* 0x000fd400078e00ff */
.L_x_991:
[----:B------:R-:W-:Y:S05]  /*5b70*/  BSYNC.RECONVERGENT B3 ;  /* 0x0000000000037941 */ /* 0x000fea0003800200 */
.L_x_987:
        /* <DEDUP_REMOVED lines=59> */
.L_x_995:
[----:B------:R-:W-:Y:S05]  /*5f30*/  BSYNC.RECONVERGENT B4 ;  /* 0x0000000000047941 */ /* 0x000fea0003800200 */
.L_x_994:
[----:B------:R-:W-:Y:S01]  /*5f40*/  VIADD R3, R17, 0x1 ;  /* 0x0000000111037836 */ /* 0x000fe20000000000 */
[----:B------:R-:W-:Y:S06]  /*5f50*/  BRA `(.L_x_996) ;  /* 0x0000000000087947 */ /* 0x000fec0003800000 */
.L_x_993:
[----:B------:R-:W-:Y:S01]  /*5f60*/  DMUL R36, RZ, R18 ;  /* 0x00000012ff247228 */ /* 0x000fe20000000000 */
[----:B------:R-:W-:-:S10]  /*5f70*/  IMAD.MOV.U32 R3, RZ, RZ, 0x1 ;  /* 0x00000001ff037424 */ /* 0x000fd400078e00ff */
.L_x_996:
[----:B------:R-:W-:Y:S05]  /*5f80*/  BSYNC.RECONVERGENT B3 ;  /* 0x0000000000037941 */ /* 0x000fea0003800200 */
.L_x_992:
        /* <DEDUP_REMOVED lines=59> */
.L_x_1000:
[----:B------:R-:W-:Y:S05]  /*6340*/  BSYNC.RECONVERGENT B4 ;  /* 0x0000000000047941 */ /* 0x000fea0003800200 */
.L_x_999:
[----:B------:R-:W-:Y:S01]  /*6350*/  VIADD R3, R17, 0x1 ;  /* 0x0000000111037836 */ /* 0x000fe20000000000 */
[----:B------:R-:W-:Y:S06]  /*6360*/  BRA `(.L_x_1001) ;  /* 0x0000000000087947 */ /* 0x000fec0003800000 */
.L_x_998:
[----:B------:R-:W-:Y:S01]  /*6370*/  DMUL R36, RZ, R18 ;  /* 0x00000012ff247228 */ /* 0x000fe20000000000 */
[----:B------:R-:W-:-:S10]  /*6380*/  IMAD.MOV.U32 R3, RZ, RZ, 0x1 ;  /* 0x00000001ff037424 */ /* 0x000fd400078e00ff */
.L_x_1001:
[----:B------:R-:W-:Y:S05]  /*6390*/  BSYNC.RECONVERGENT B3 ;  /* 0x0000000000037941 */ /* 0x000fea0003800200 */
.L_x_997:
        /* <DEDUP_REMOVED lines=31> */
[----:B------:R-:W-:Y:S02]  /*6590*/  LOP3.LUT P0, RZ, R3, 0x2, RZ, 0xc0, !PT ;  /* 0x0000000203ff7812 */ /* 0x000fe4000780c0ff */
[----:B------:R-:W-:Y:S02]  /*65a0*/  IADD3 R3, PT, PT, -R2, UR4, RZ ;  /* 0x0000000402037c10 */ /* 0x000fe4000fffe1ff */
[----:B------:R-:W-:-:S10]  /*65b0*/  DADD R6, RZ, -R8 ;  /* 0x00000000ff067229 */ /* 0x000fd40000000808 */
[----:B------:R-:W-:Y:S02]  /*65c0*/  FSEL R6, R8, R6, !P0 ;  /* 0x0000000608067208 */ /* 0x000fe40004000000 */
[----:B------:R-:W-:Y:S02]  /*65d0*/  FSEL R7, R9, R7, !P0 ;  /* 0x0000000709077208 */ /* 0x000fe40004000000 */
[----:B------:R-:W-:-:S04]  /*65e0*/  ISETP.GE.U32.AND P0, PT, R3, 0x1400, PT ;  /* 0x000014000300780c */ /* 0x000fc80003f06070 */
[----:B------:R-:W-:-:S08]  /*65f0*/  DMUL R6, R6, UR8 ;  /* 0x0000000806067c28 */ /* 0x000fd00008000000 */
[----:B------:R-:W-:-:S08]  /*6600*/  DFMA R6, R28, R28, -R6 ;  /* 0x0000001c1c06722b */ /* 0x000fd00000000806 */
[----:B------:R-:W-:Y:S01]  /*6610*/  DADD R14, R6, R12 ;  /* 0x00000000060e7229 */ /* 0x000fe2000000000c */
[----:B------:R-:W-:Y:S10]  /*6620*/  @!P0 BRA `(.L_x_1002) ;  /* 0x0000000c00c08947 */ /* 0x000ff40003800000 */
[----:B------:R-:W-:-:S05]  /*6630*/  VIADD R2, R2, 0x1400 ;  /* 0x0000140002027836 */ /* 0x000fca0000000000 */
[----:B------:R-:W-:-:S13]  /*6640*/  ISETP.GT.U32.AND P0, PT, R2, UR5, PT ;  /* 0x0000000502007c0c */ /* 0x000fda000bf04070 */
[----:B------:R-:W-:Y:S05]  /*6650*/  @!P0 BRA `(.L_x_1003) ;  /* 0xffffffdc00908947 */ /* 0x000fea000383ffff */
.L_x_962:
[----:B------:R-:W-:-:S13]  /*6660*/  ISETP.GE.U32.AND P0, PT, R2, UR4, PT ;  /* 0x0000000402007c0c */ /* 0x000fda000bf06070 */
        /* <DEDUP_REMOVED lines=8> */
[----:B------:R-:W-:Y:S03]  /*66f0*/  BSSY.RECONVERGENT B4, `(.L_x_1005) ;  /* 0x0000050000047945 */ /* 0x000fe60003800200 */
[----:B------:R-:W-:-:S05]  /*6700*/  IADD3 R5, PT, PT, -R2, UR4, R5 ;  /* 0x0000000402057c10 */ /* 0x000fca000fffe105 */
[----:B------:R-:W-:-:S05]  /*6710*/  IMAD.HI.U32 R3, R5, -0x33333333, RZ ;  /* 0xcccccccd05037827 */ /* 0x000fca00078e00ff */
[----:B------:R-:W-:-:S04]  /*6720*/  SHF.R.U32.HI R3, RZ, 0x9, R3 ;  /* 0x00000009ff037819 */ /* 0x000fc80000011603 */
[----:B------:R-:W-:-:S04]  /*6730*/  LOP3.LUT R3, R3, 0x1, RZ, 0xc0, !PT ;  /* 0x0000000103037812 */ /* 0x000fc800078ec0ff */
[----:B------:R-:W-:Y:S01]  /*6740*/  ISETP.NE.U32.AND P0, PT, R3, 0x1, PT ;  /* 0x000000010300780c */ /* 0x000fe20003f05070 */
[----:B------:R-:W-:-:S12]  /*6750*/  IMAD.MOV.U32 R3, RZ, RZ, R0 ;  /* 0x000000ffff037224 */ /* 0x000fd800078e0000 */
[----:B------:R-:W-:Y:S05]  /*6760*/  @!P0 BRA `(.L_x_1006) ;  /* 0x0000000400208947 */ /* 0x000fea0003800000 */
[----:B------:R-:W2:Y:S01]  /*6770*/  LDC.64 R6, c[0x0][0x380] ;  /* 0x0000e000ff067b82 */ /* 0x000ea20000000a00 */
[----:B------:R-:W-:-:S04]  /*6780*/  IMAD.IADD R3, R0, 0x1, R2 ;  /* 0x0000000100037824 */ /* 0x000fc800078e0202 */
        /* <DEDUP_REMOVED lines=27> */
[----:B01----:R-:W-:Y:S05]  /*6940*/  CALL.REL.NOINC `($_ZN3cub18CUB_300001_SM_10006detail6reduce28DeviceReduceSingleTileKernelINS2_10policy_hubIdjN4cuda3std3__44plusIdEEE10Policy1000EN6thrust24THRUST_300001_SM_1000_NS6detail15normal_iteratorINSD_10device_ptrIdEEEEPdjS9_ddN9Rastrigin17evaluate_functionEEEvT0_T1_T2_T3_T4_T6_$__internal_trig_reduction_slowpathd) ;  /* 0x00000010003c7944 */ /* 0x003fea0003c00000 */
[----:B------:R-:W-:Y:S02]  /*6950*/  IMAD.MOV.U32 R12, RZ, RZ, R18 ;  /* 0x000000ffff0c7224 */ /* 0x000fe400078e0012 */
[----:B------:R-:W-:-:S07]  /*6960*/  IMAD.MOV.U32 R13, RZ, RZ, R19 ;  /* 0x000000ffff0d7224 */ /* 0x000fce00078e0013 */
.L_x_1010:
[----:B01----:R-:W-:Y:S05]  /*6970*/  BSYNC.RECONVERGENT B6 ;  /* 0x0000000000067941 */ /* 0x003fea0003800200 */
.L_x_1009:
[----:B------:R-:W-:Y:S01]  /*6980*/  VIADD R3, R17, 0x1 ;  /* 0x0000000111037836 */ /* 0x000fe20000000000 */
[----:B------:R-:W-:Y:S06]  /*6990*/  BRA `(.L_x_1011) ;  /* 0x0000000000087947 */ /* 0x000fec0003800000 */
.L_x_1008:
[----:B------:R-:W-:Y:S01]  /*69a0*/  DMUL R12, RZ, R18 ;  /* 0x00000012ff0c7228 */ /* 0x000fe20000000000 */
[----:B------:R-:W-:-:S10]  /*69b0*/  IMAD.MOV.U32 R3, RZ, RZ, 0x1 ;  /* 0x00000001ff037424 */ /* 0x000fd400078e00ff */
.L_x_1011:
[----:B01----:R-:W-:Y:S05]  /*69c0*/  BSYNC.RECONVERGENT B5 ;  /* 0x0000000000057941 */ /* 0x003fea0003800200 */
.L_x_1007:
        /* <DEDUP_REMOVED lines=27> */
[----:B------:R-:W-:-:S03]  /*6b80*/  VIADD R3, R0, 0x280 ;  /* 0x0000028000037836 */ /* 0x000fc60000000000 */
[----:B------:R-:W-:-:S10]  /*6b90*/  DADD R8, RZ, -R10 ;  /* 0x00000000ff087229 */ /* 0x000fd4000000080a */
[----:B------:R-:W-:Y:S02]  /*6ba0*/  FSEL R8, R10, R8, !P0 ;  /* 0x000000080a087208 */ /* 0x000fe40004000000 */
[----:B------:R-:W-:-:S06]  /*6bb0*/  FSEL R9, R11, R9, !P0 ;  /* 0x000000090b097208 */ /* 0x000fcc0004000000 */
[----:B0-----:R-:W-:-:S08]  /*6bc0*/  DMUL R8, R8, UR8 ;  /* 0x0000000808087c28 */ /* 0x001fd00008000000 */
[----:B------:R-:W-:-:S08]  /*6bd0*/  DFMA R8, R6, R6, -R8 ;  /* 0x000000060608722b */ /* 0x000fd00000000808 */
[----:B------:R-:W-:-:S11]  /*6be0*/  DADD R14, R14, R8 ;  /* 0x000000000e0e7229 */ /* 0x000fd60000000008 */
.L_x_1006:
[----:B01----:R-:W-:Y:S05]  /*6bf0*/  BSYNC.RECONVERGENT B4 ;  /* 0x0000000000047941 */ /* 0x003fea0003800200 */
.L_x_1005:
[----:B------:R-:W-:-:S13]  /*6c00*/  ISETP.GE.U32.AND P0, PT, R5, 0x280, PT ;  /* 0x000002800500780c */ /* 0x000fda0003f06070 */
[----:B------:R-:W-:Y:S05]  /*6c10*/  @!P0 BRA `(.L_x_1004) ;  /* 0x0000000800408947 */ /* 0x000fea0003800000 */
[----:B------:R-:W0:Y:S01]  /*6c20*/  LDC.64 R6, c[0x0][0x380] ;  /* 0x0000e000ff067b82 */ /* 0x000e220000000a00 */
[C---:B------:R-:W-:Y:S02]  /*6c30*/  IMAD.IADD R2, R3.reuse, 0x1, R2 ;  /* 0x0000000103027824 */ /* 0x040fe400078e0202 */
[----:B------:R-:W-:-:S07]  /*6c40*/  VIADD R5, R3, 0x280 ;  /* 0x0000028003057836 */ /* 0x000fce0000000000 */
.L_x_1021:
        /* <DEDUP_REMOVED lines=33> */
.L_x_1015:
[----:B------:R-:W-:Y:S05]  /*6e60*/  BSYNC.RECONVERGENT B5 ;  /* 0x0000000000057941 */ /* 0x000fea0003800200 */
.L_x_1014:
[----:B------:R-:W-:-:S07]  /*6e70*/  VIADD R3, R3, 0x1 ;  /* 0x0000000103037836 */ /* 0x000fce0000000000 */
.L_x_1013:
[----:B------:R-:W-:Y:S05]  /*6e80*/  BSYNC.RECONVERGENT B4 ;  /* 0x0000000000047941 */ /* 0x000fea0003800200 */
.L_x_1012:
        /* <DEDUP_REMOVED lines=63> */
.L_x_1019:
[----:B------:R-:W-:Y:S05]  /*7280*/  BSYNC.RECONVERGENT B5 ;  /* 0x0000000000057941 */ /* 0x000fea0003800200 */
.L_x_1018:
[----:B------:R-:W-:Y:S01]  /*7290*/  VIADD R3, R3, 0x1 ;  /* 0x0000000103037836 */ /* 0x000fe20000000000 */
[----:B------:R-:W-:Y:S06]  /*72a0*/  BRA `(.L_x_1020) ;  /* 0x0000000000087947 */ /* 0x000fec0003800000 */
.L_x_1017:
[----:B------:R-:W-:Y:S01]  /*72b0*/  DMUL R10, RZ, R18 ;  /* 0x00000012ff0a7228 */ /* 0x000fe20000000000 */
[----:B------:R-:W-:-:S10]  /*72c0*/  IMAD.MOV.U32 R3, RZ, RZ, 0x1 ;  /* 0x00000001ff037424 */ /* 0x000fd400078e00ff */
.L_x_1020:
[----:B------:R-:W-:Y:S05]  /*72d0*/  BSYNC.RECONVERGENT B4 ;  /* 0x0000000000047941 */ /* 0x000fea0003800200 */
.L_x_1016:
        /* <DEDUP_REMOVED lines=36> */
.L_x_1004:
[----:B01----:R-:W-:Y:S05]  /*7520*/  BSYNC.RECONVERGENT B3 ;  /* 0x0000000000037941 */ /* 0x003fea0003800200 */
.L_x_1002:
        /* <DEDUP_REMOVED lines=49> */
[----:B------:R-:W1:Y:S05]  /*7840*/  LDS.128 R8, [UR4+0x50] ;  /* 0x00005004ff087984 */ /* 0x000e6a0008000c00 */
[----:B------:R-:W-:-:S08]  /*7850*/  DADD R12, R12, R14 ;  /* 0x000000000c0c7229 */ /* 0x000fd0000000000e */
[----:B--2---:R-:W-:-:S08]  /*7860*/  DADD R12, R12, R16 ;  /* 0x000000000c0c7229 */ /* 0x004fd00000000010 */
[----:B------:R-:W-:Y:S02]  /*7870*/  DADD R18, R12, R18 ;  /* 0x000000000c127229 */ /* 0x000fe40000000012 */
[----:B------:R-:W2:Y:S06]  /*7880*/  LDS.128 R12, [UR4+0x60] ;  /* 0x00006004ff0c7984 */ /* 0x000eac0008000c00 */
        /* <DEDUP_REMOVED lines=20> */
.L_x_922:
[----:B------:R-:W-:Y:S05]  /*79d0*/  BSYNC.RECONVERGENT B0 ;  /* 0x0000000000007941 */ /* 0x000fea0003800200 */
.L_x_894:
[----:B------:R-:W-:Y:S05]  /*79e0*/  @P0 EXIT ;  /* 0x000000000000094d */ /* 0x000fea0003800000 */
[----:B------:R-:W2:Y:S01]  /*79f0*/  LDCU.64 UR4, c[0x0][0x398] ;  /* 0x00007300ff0477ac */ /* 0x000ea20008000a00 */
[----:B01----:R-:W0:Y:S01]  /*7a00*/  LDC.64 R2, c[0x0][0x388] ;  /* 0x0000e200ff027b82 */ /* 0x003e220000000a00 */
[----:B--2---:R-:W-:-:S07]  /*7a10*/  DADD R8, R8, UR4 ;  /* 0x0000000408087e29 */ /* 0x004fce0008000000 */
[----:B0-----:R-:W-:Y:S01]  /*7a20*/  STG.E.64 desc[UR6][R2.64], R8 ;  /* 0x0000000802007986 */ /* 0x001fe2000c101b06 */
[----:B------:R-:W-:Y:S05]  /*7a30*/  EXIT ;  /* 0x000000000000794d */ /* 0x000fea0003800000 */
        .type           $_ZN3cub18CUB_300001_SM_10006detail6reduce28DeviceReduceSingleTileKernelINS2_10policy_hubIdjN4cuda3std3__44plusIdEEE10Policy1000EN6thrust24THRUST_300001_SM_1000_NS6detail15normal_iteratorINSD_10device_ptrIdEEEEPdjS9_ddN9Rastrigin17evaluate_functionEEEvT0_T1_T2_T3_T4_T6_$__internal_trig_reduction_slowpathd,@function
        .size           $_ZN3cub18CUB_300001_SM_10006detail6reduce28DeviceReduceSingleTileKernelINS2_10policy_hubIdjN4cuda3std3__44plusIdEEE10Policy1000EN6thrust24THRUST_300001_SM_1000_NS6detail15normal_iteratorINSD_10device_ptrIdEEEEPdjS9_ddN9Rastrigin17evaluate_functionEEEvT0_T1_T2_T3_T4_T6_$__internal_trig_reduction_slowpathd,(.L_x_1363 - $_ZN3cub18CUB_300001_SM_10006detail6reduce28DeviceReduceSingleTileKernelINS2_10policy_hubIdjN4cuda3std3__44plusIdEEE10Policy1000EN6thrust24THRUST_300001_SM_1000_NS6detail15normal_iteratorINSD_10device_ptrIdEEEEPdjS9_ddN9Rastrigin17evaluate_functionEEEvT0_T1_T2_T3_T4_T6_$__internal_trig_reduction_slowpathd)
$_ZN3cub18CUB_300001_SM_10006detail6reduce28DeviceReduceSingleTileKernelINS2_10policy_hubIdjN4cuda3std3__44plusIdEEE10Policy1000EN6thrust24THRUST_300001_SM_1000_NS6detail15normal_iteratorINSD_10device_ptrIdEEEEPdjS9_ddN9Rastrigin17evaluate_functionEEEvT0_T1_T2_T3_T4_T6_$__internal_trig_reduction_slowpathd:
        /* <DEDUP_REMOVED lines=18> */
[----:B------:R-:W-:Y:S01]  /*7b60*/  IMAD.MOV.U32 R21, RZ, RZ, R19 ;  /* 0x000000ffff157224 */ /* 0x000fe200078e0013 */
[----:B------:R-:W-:Y:S01]  /*7b70*/  IADD3 R20, PT, PT, RZ, -R3, -R16 ;  /* 0x80000003ff147210 */ /* 0x000fe20007ffe810 */
[----:B------:R-:W-:Y:S01]  /*7b80*/  IMAD.SHL.U32 R18, R18, 0x800, RZ ;  /* 0x0000080012127824 */ /* 0x000fe200078e00ff */
[----:B------:R-:W-:Y:S01]  /*7b90*/  CS2R R22, SRZ ;  /* 0x0000000000167805 */ /* 0x000fe2000001ff00 */
[----:B------:R-:W-:Y:S01]  /*7ba0*/  IMAD.MOV.U32 R19, RZ, RZ, RZ ;  /* 0x000000ffff137224 */ /* 0x000fe200078e00ff */
[----:B------:R-:W1:Y:S01]  /*7bb0*/  LDC.64 R38, c[0x4][0x158] ;  /* 0x01005600ff267b82 */ /* 0x000e620000000a00 */
[----:B------:R-:W-:-:S07]  /*7bc0*/  LOP3.LUT R17, R17, 0x80000000, RZ, 0xfc, !PT ;  /* 0x8000000011117812 */ /* 0x000fce00078efcff */
.L_x_1026:
        /* <DEDUP_REMOVED lines=13> */
[----:B------:R-:W-:-:S03]  /*7ca0*/  IMAD.HI.U32 R25, R42, R17, RZ ;  /* 0x000000112a197227 */ /* 0x000fc600078e00ff */
[----:B------:R-:W-:Y:S01]  /*7cb0*/  IADD3 R45, P1, PT, R23, R22, RZ ;  /* 0x00000016172d7210 */ /* 0x000fe20007f3e0ff */
[----:B------:R-:W-:Y:S02]  /*7cc0*/  IMAD R23, R19, 0x8, R1 ;  /* 0x0000000813177824 */ /* 0x000fe400078e0201 */
[----:B------:R-:W-:-:S03]  /*7cd0*/  IMAD.HI.U32 R22, R43, R18, RZ ;  /* 0x000000122b167227 */ /* 0x000fc600078e00ff */
[----:B------:R0:W-:Y:S01]  /*7ce0*/  STL.64 [R23], R44 ;  /* 0x0000002c17007387 */ /* 0x0001e20000100a00 */
[----:B------:R-:W-:Y:S02]  /*7cf0*/  IMAD.X R25, RZ, RZ, R25, P2 ;  /* 0x000000ffff197224 */ /* 0x000fe400010e0619 */
[----:B------:R-:W-:Y:S02]  /*7d00*/  IMAD R24, R43, R17, RZ ;  /* 0x000000112b187224 */ /* 0x000fe400078e02ff */
[----:B------:R-:W-:Y:S01]  /*7d10*/  VIADD R19, R19, 0x1 ;  /* 0x0000000113137836 */ /* 0x000fe20000000000 */
[----:B------:R-:W-:-:S04]  /*7d20*/  IADD3.X R22, P0, PT, R22, R25, RZ, P0, !PT ;  /* 0x0000001916167210 */ /* 0x000fc8000071e4ff */
[----:B------:R-:W-:Y:S01]  /*7d30*/  IADD3.X R22, P1, PT, R24, R22, RZ, P1, !PT ;  /* 0x0000001618167210 */ /* 0x000fe20000f3e4ff */
[----:B0-----:R-:W-:-:S04]  /*7d40*/  IMAD.HI.U32 R23, R43, R17, RZ ;  /* 0x000000112b177227 */ /* 0x001fc800078e00ff */
[----:B------:R-:W-:Y:S01]  /*7d50*/  IMAD.X R23, RZ, RZ, R23, P0 ;  /* 0x000000ffff177224 */ /* 0x000fe200000e0617 */
[----:B------:R-:W-:-:S03]  /*7d60*/  ISETP.NE.AND P0, PT, R20, -0xf, PT ;  /* 0xfffffff11400780c */ /* 0x000fc60003f05270 */
[----:B------:R-:W-:-:S10]  /*7d70*/  IMAD.X R23, RZ, RZ, R23, P1 ;  /* 0x000000ffff177224 */ /* 0x000fd400008e0617 */
[----:B------:R-:W-:Y:S05]  /*7d80*/  @P0 BRA `(.L_x_1026) ;  /* 0xfffffffc00900947 */ /* 0x000fea000383ffff */
[----:B------:R-:W-:Y:S05]  /*7d90*/  BSYNC.RECONVERGENT B2 ;  /* 0x0000000000027941 */ /* 0x000fea0003800200 */
.L_x_1025:
[----:B------:R-:W-:-:S07]  /*7da0*/  IMAD.MOV.U32 R19, RZ, RZ, R16 ;  /* 0x000000ffff137224 */ /* 0x000fce00078e0010 */
.L_x_1024:
[----:B------:R-:W-:Y:S05]  /*7db0*/  BSYNC.RECONVERGENT B1 ;  /* 0x0000000000017941 */ /* 0x000fea0003800200 */
.L_x_1023:
        /* <DEDUP_REMOVED lines=11> */
[----:B---3--:R-:W-:Y:S02]  /*7e70*/  @P0 SHF.L.U32 R23, R18, R37, RZ ;  /* 0x0000002512170219 */ /* 0x008fe400000006ff */
[----:B------:R-:W-:Y:S02]  /*7e80*/  @P0 SHF.R.U64 R24, R24, R3, R26 ;  /* 0x0000000318180219 */ /* 0x000fe4000000121a */
[--C-:B------:R-:W-:Y:S02]  /*7e90*/  @P0 SHF.R.U32.HI R20, RZ, 0x1, R19.reuse ;  /* 0x00000001ff140819 */ /* 0x100fe40000011613 */
[C-C-:B------:R-:W-:Y:S02]  /*7ea0*/  @P0 SHF.R.U64 R21, R18.reuse, 0x1, R19.reuse ;  /* 0x0000000112150819 */ /* 0x140fe40000001213 */
[----:B------:R-:W-:-:S02]  /*7eb0*/  @P0 SHF.L.U64.HI R22, R18, R37, R19 ;  /* 0x0000002512160219 */ /* 0x000fc40000010213 */
[----:B------:R-:W-:Y:S02]  /*7ec0*/  @P0 SHF.R.U32.HI R26, RZ, R3, R26 ;  /* 0x00000003ff1a0219 */ /* 0x000fe4000001161a */
[----:B------:R-:W-:Y:S02]  /*7ed0*/  @P0 LOP3.LUT R18, R23, R24, RZ, 0xfc, !PT ;  /* 0x0000001817120212 */ /* 0x000fe400078efcff */
        /* <DEDUP_REMOVED lines=42> */
.L_x_1028:
[----:B------:R-:W-:Y:S05]  /*8180*/  BSYNC.RECONVERGENT B1 ;  /* 0x0000000000017941 */ /* 0x000fea0003800200 */
.L_x_1027:
        /* <DEDUP_REMOVED lines=36> */
.L_x_1022:
[----:B------:R-:W-:Y:S02]  /*83d0*/  IMAD.MOV.U32 R20, RZ, RZ, R27 ;  /* 0x000000ffff147224 */ /* 0x000fe400078e001b */
[----:B------:R-:W-:Y:S02]  /*83e0*/  IMAD.MOV.U32 R21, RZ, RZ, 0x0 ;  /* 0x00000000ff157424 */ /* 0x000fe400078e00ff */
[----:B------:R-:W-:Y:S02]  /*83f0*/  IMAD.MOV.U32 R19, RZ, RZ, R36 ;  /* 0x000000ffff137224 */ /* 0x000fe400078e0024 */
[----:B------:R-:W-:Y:S05]  /*8400*/  RET.REL.NODEC R20 `(_ZN3cub18CUB_300001_SM_10006detail6reduce28DeviceReduceSingleTileKernelINS2_10policy_hubIdjN4cuda3std3__44plusIdEEE10Policy1000EN6thrust24THRUST_300001_SM_1000_NS6detail15normal_iteratorINSD_10device_ptrIdEEEEPdjS9_ddN9Rastrigin17evaluate_functionEEEvT0_T1_T2_T3_T4_T6_) ;  /* 0xffffff7814fc7950 */ /* 0x000fea0003c3ffff */
.L_x_1029:
        /* <DEDUP_REMOVED lines=15> */
.L_x_1363:


//--------------------- .text._ZN3cub18CUB_300001_SM_10006detail9transform16transform_kernelINS2_10policy_hubILb1EN4cuda3std3__45tupleIJP10DEInstanceEEEE10policy1000ElNS7_10__identityESA_JSA_EEEvT0_iT1_T2_DpNS2_10kernel_argIT3_EE --------------------------
	.section	.text._ZN3cub18CUB_300001_SM_10006detail9transform16transform_kernelINS2_10policy_hubILb1EN4cuda3std3__45tupleIJP10DEInstanceEEEE10policy1000ElNS7_10__identityESA_JSA_EEEvT0_iT1_T2_DpNS2_10kernel_argIT3_EE,"ax",@progbits
	.align	128
        .global         _ZN3cub18CUB_300001_SM_10006detail9transform16transform_kernelINS2_10policy_hubILb1EN4cuda3std3__45tupleIJP10DEInstanceEEEE10policy1000ElNS7_10__identityESA_JSA_EEEvT0_iT1_T2_DpNS2_10kernel_argIT3_EE
        .type           _ZN3cub18CUB_300001_SM_10006detail9transform16transform_kernelINS2_10policy_hubILb1EN4cuda3std3__45tupleIJP10DEInstanceEEEE10policy1000ElNS7_10__identityESA_JSA_EEEvT0_iT1_T2_DpNS2_10kernel_argIT3_EE,@function
        .size           _ZN3cub18CUB_300001_SM_10006detail9transform16transform_kernelINS2_10policy_hubILb1EN4cuda3std3__45tupleIJP10DEInstanceEEEE10policy1000ElNS7_10__identityESA_JSA_EEEvT0_iT1_T2_DpNS2_10kernel_argIT3_EE,(.L_x_1378 - _ZN3cub18CUB_300001_SM_10006detail9transform16transform_kernelINS2_10policy_hubILb1EN4cuda3std3__45tupleIJP10DEInstanceEEEE10policy1000ElNS7_10__identityESA_JSA_EEEvT0_iT1_T2_DpNS2_10kernel_argIT3_EE)
        .other          _ZN3cub18CUB_300001_SM_10006detail9transform16transform_kernelINS2_10policy_hubILb1EN4cuda3std3__45tupleIJP10DEInstanceEEEE10policy1000ElNS7_10__identityESA_JSA_EEEvT0_iT1_T2_DpNS2_10kernel_argIT3_EE,@"STO_CUDA_ENTRY STV_DEFAULT"
_ZN3cub18CUB_300001_SM_10006detail9transform16transform_kernelINS2_10policy_hubILb1EN4cuda3std3__45tupleIJP10DEInstanceEEEE10policy1000ElNS7_10__identityESA_JSA_EEEvT0_iT1_T2_DpNS2_10kernel_argIT3_EE:
.text._ZN3cub18CUB_300001_SM_10006detail9transform16transform_kernelINS2_10policy_hubILb1EN4cuda3std3__45tupleIJP10DEInstanceEEEE10policy1000ElNS7_10__identityESA_JSA_EEEvT0_iT1_T2_DpNS2_10kernel_argIT3_EE:
[----:B------:R-:W-:Y:S01]  /*0000*/  LDC R1, c[0x0][0x37c] ;  /* 0x0000df00ff017b82 */ /* 0x000fe20000000800 */
[----:B------:R-:W0:Y:S07]  /*0010*/  LDCU UR17, c[0x0][0x388] ;  /* 0x00007100ff1177ac */ /* 0x000e2e0008000800 */
[----:B------:R-:W1:Y:S01]  /*0020*/  S2UR UR6, SR_CTAID.X ;  /* 0x00000000000679c3 */ /* 0x000e620000002500 */
[----:B------:R-:W2:Y:S01]  /*0030*/  S2R R7, SR_TID.X ;  /* 0x0000000000077919 */ /* 0x000ea20000002100 */
[----:B------:R-:W-:Y:S01]  /*0040*/  BSSY.RECONVERGENT B0, `(.L_x_1030) ;  /* 0x000001c000007945 */ /* 0x000fe20003800200 */
[----:B------:R-:W3:Y:S01]  /*0050*/  LDCU.64 UR8, c[0x0][0x380] ;  /* 0x00007000ff0877ac */ /* 0x000ee20008000a00 */
[----:B0-----:R-:W-:-:S04]  /*0060*/  USHF.L.U32 UR12, UR17, 0x7, URZ ;  /* 0x00000007110c7899 */ /* 0x001fc800080006ff */
[----:B------:R-:W-:Y:S02]  /*0070*/  USHF.R.S32.HI UR7, URZ, 0x1f, UR12 ;  /* 0x0000001fff077899 */ /* 0x000fe4000801140c */
[----:B-1----:R-:W-:Y:S02]  /*0080*/  UIMAD.WIDE.U32 UR4, UR12, UR6, URZ ;  /* 0x000000060c0472a5 */ /* 0x002fe4000f8e00ff */
[----:B------:R-:W-:Y:S02]  /*0090*/  UIMAD UR14, UR7, UR6, URZ ;  /* 0x00000006070e72a4 */ /* 0x000fe4000f8e02ff */
[----:B---3--:R-:W-:Y:S02]  /*00a0*/  UIADD3 UR15, UP1, UPT, -UR4, UR8, URZ ;  /* 0x00000008040f7290 */ /* 0x008fe4000ff3e1ff */
[----:B------:R-:W-:Y:S02]  /*00b0*/  UIADD3 UR14, UPT, UPT, UR5, UR14, URZ ;  /* 0x0000000e050e7290 */ /* 0x000fe4000fffe0ff */
[----:B------:R-:W-:Y:S01]  /*00c0*/  UISETP.LT.U32.AND UP0, UPT, UR15, UR12, UPT ;  /* 0x0000000c0f00728c */ /* 0x000fe2000bf01070 */
[----:B--2---:R-:W-:Y:S01]  /*00d0*/  IMAD.SHL.U32 R0, R7, 0x80, RZ ;  /* 0x0000008007007824 */ /* 0x004fe200078e00ff */
[----:B------:R-:W-:-:S04]  /*00e0*/  UIADD3.X UR6, UPT, UPT, ~UR14, UR9, URZ, UP1, !UPT ;  /* 0x000000090e067290 */ /* 0x000fc80008ffe5ff */
[----:B------:R-:W-:-:S04]  /*00f0*/  UISETP.LT.AND.EX UP0, UPT, UR6, UR7, UPT, UP0 ;  /* 0x000000070600728c */ /* 0x000fc8000bf01300 */
[----:B------:R-:W-:-:S04]  /*0100*/  USEL UR15, UR15, UR12, UP0 ;  /* 0x0000000c0f0f7287 */ /* 0x000fc80008000000 */
[----:B------:R-:W-:-:S06]  /*0110*/  USHF.L.U32 UR8, UR15, 0x4, URZ ;  /* 0x000000040f087899 */ /* 0x000fcc00080006ff */
[----:B------:R-:W-:-:S13]  /*0120*/  ISETP.GE.AND P0, PT, R0, UR8, PT ;  /* 0x0000000800007c0c */ /* 0x000fda000bf06270 */
[----:B------:R-:W-:Y:S05]  /*0130*/  @P0 BRA `(.L_x_1031) ;  /* 0x0000000000300947 */ /* 0x000fea0003800000 */
[----:B------:R-:W0:Y:S02]  /*0140*/  LDCU.64 UR6, c[0x0][0x398] ;  /* 0x00007300ff0677ac */ /* 0x000e240008000a00 */
[----:B0-----:R-:W-:-:S04]  /*0150*/  ULEA UR6, UP0, UR4, UR6, 0x4 ;  /* 0x0000000604067291 */ /* 0x001fc8000f8020ff */
[----:B------:R-:W-:Y:S02]  /*0160*/  ULEA.HI.X UR7, UR4, UR7, UR14, 0x4, UP0 ;  /* 0x0000000704077291 */ /* 0x000fe400080f240e */
[----:B------:R-:W-:-:S04]  /*0170*/  IMAD.U32 R2, RZ, RZ, UR6 ;  /* 0x00000006ff027e24 */ /* 0x000fc8000f8e00ff */
[----:B------:R-:W-:-:S03]  /*0180*/  MOV R3, UR7 ;  /* 0x0000000700037c02 */ /* 0x000fc60008000f00 */
[----:B------:R-:W-:-:S07]  /*0190*/  IMAD.WIDE.U32 R2, R7, 0x80, R2 ;  /* 0x0000008007027825 */ /* 0x000fce00078e0002 */
.L_x_1032:
[----:B------:R-:W-:Y:S01]  /*01a0*/  VIADD R0, R0, 0x4000 ;  /* 0x0000400000007836 */ /* 0x000fe20000000000 */
[----:B------:R0:W-:Y:S04]  /*01b0*/  CCTL.E.PF2 [R2] ;  /* 0x000000000200798f */ /* 0x0001e80000800100 */
[----:B------:R-:W-:Y:S02]  /*01c0*/  ISETP.GE.AND P0, PT, R0, UR8, PT ;  /* 0x0000000800007c0c */ /* 0x000fe4000bf06270 */
[----:B0-----:R-:W-:-:S05]  /*01d0*/  IADD3 R2, P1, PT, R2, 0x4000, RZ ;  /* 0x0000400002027810 */ /* 0x001fca0007f3e0ff */
[----:B------:R-:W-:-:S06]  /*01e0*/  IMAD.X R3, RZ, RZ, R3, P1 ;  /* 0x000000ffff037224 */ /* 0x000fcc00008e0603 */
[----:B------:R-:W-:Y:S05]  /*01f0*/  @!P0 BRA `(.L_x_1032) ;  /* 0xfffffffc00e88947 */ /* 0x000fea000383ffff */
.L_x_1031:
[----:B------:R-:W-:Y:S05]  /*0200*/  BSYNC.RECONVERGENT B0 ;  /* 0x0000000000007941 */ /* 0x000fea0003800200 */
.L_x_1030:
[----:B------:R-:W0:Y:S01]  /*0210*/  LDCU.128 UR8, c[0x0][0x390] ;  /* 0x00007200ff0877ac */ /* 0x000e220008000c00 */
[----:B------:R-:W-:Y:S02]  /*0220*/  USHF.L.U32 UR13, UR4, 0x4, URZ ;  /* 0x00000004040d7899 */ /* 0x000fe400080006ff */
[----:B------:R-:W-:Y:S01]  /*0230*/  USHF.L.U64.HI UR14, UR4, 0x4, UR14 ;  /* 0x00000004040e7899 */ /* 0x000fe2000801020e */
[----:B------:R-:W1:Y:S01]  /*0240*/  LDCU.64 UR18, c[0x0][0x358] ;  /* 0x00006b00ff1277ac */ /* 0x000e620008000a00 */
[----:B0-----:R-:W-:Y:S02]  /*0250*/  UIADD3 UR4, UP0, UPT, UR13, UR10, URZ ;  /* 0x0000000a0d047290 */ /* 0x001fe4000ff1e0ff */
[----:B------:R-:W-:Y:S02]  /*0260*/  UIADD3 UR6, UP1, UPT, UR13, UR8, URZ ;  /* 0x000000080d067290 */ /* 0x000fe4000ff3e0ff */
[----:B------:R-:W-:Y:S02]  /*0270*/  UIADD3.X UR5, UPT, UPT, UR14, UR11, URZ, UP0, !UPT ;  /* 0x0000000b0e057290 */ /* 0x000fe400087fe4ff */
[----:B------:R-:W-:Y:S01]  /*0280*/  UISETP.NE.AND UP0, UPT, UR12, UR15, UPT ;  /* 0x0000000f0c00728c */ /* 0x000fe2000bf05270 */
[----:B------:R-:W-:Y:S01]  /*0290*/  MOV R2, UR4 ;  /* 0x0000000400027c02 */ /* 0x000fe20008000f00 */
[----:B------:R-:W-:Y:S01]  /*02a0*/  UIADD3.X UR7, UPT, UPT, UR14, UR9, URZ, UP1, !UPT ;  /* 0x000000090e077290 */ /* 0x000fe20008ffe4ff */
[----:B------:R-:W-:Y:S01]  /*02b0*/  IMAD.U32 R4, RZ, RZ, UR6 ;  /* 0x00000006ff047e24 */ /* 0x000fe2000f8e00ff */
[----:B------:R-:W-:Y:S01]  /*02c0*/  UMOV UR12, UR14 ;  /* 0x0000000e000c7c82 */ /* 0x000fe20008000000 */
[----:B------:R-:W-:-:S03]  /*02d0*/  IMAD.U32 R3, RZ, RZ, UR5 ;  /* 0x00000005ff037e24 */ /* 0x000fc6000f8e00ff */
[----:B------:R-:W-:Y:S01]  /*02e0*/  MOV R5, UR7 ;  /* 0x0000000700057c02 */ /* 0x000fe20008000f00 */
[----:B------:R-:W-:Y:S01]  /*02f0*/  UMOV UR7, UR13 ;  /* 0x0000000d00077c82 */ /* 0x000fe20008000000 */
[----:B-1----:R-:W-:Y:S05]  /*0300*/  BRA.U !UP0, `(.L_x_1033) ;  /* 0x0000000d08507547 */ /* 0x002fea000b800000 */
[----:B------:R-:W-:-:S06]  /*0310*/  UISETP.GE.AND UP0, UPT, UR17, 0x1, UPT ;  /* 0x000000011100788c */ /* 0x000fcc000bf06270 */
[----:B------:R-:W-:-:S13]  /*0320*/  PLOP3.LUT P0, PT, PT, PT, UP0, 0x80, 0x8 ;  /* 0x000000000008781c */ /* 0x000fda0003f0f008 */
[----:B------:R-:W-:Y:S05]  /*0330*/  @!P0 EXIT ;  /* 0x000000000000894d */ /* 0x000fea0003800000 */
[----:B------:R-:W-:Y:S01]  /*0340*/  UISETP.GE.U32.AND UP0, UPT, UR17, 0x8, UPT ;  /* 0x000000081100788c */ /* 0x000fe2000bf06070 */
[----:B------:R-:W-:Y:S01]  /*0350*/  IMAD.MOV.U32 R0, RZ, RZ, RZ ;  /* 0x000000ffff007224 */ /* 0x000fe200078e00ff */
[----:B------:R-:W-:-:S07]  /*0360*/  ULOP3.LUT UR4, UR17, 0x7, URZ, 0xc0, !UPT ;  /* 0x0000000711047892 */ /* 0x000fce000f8ec0ff */
[----:B------:R-:W-:Y:S05]  /*0370*/  BRA.U !UP0, `(.L_x_1034) ;  /* 0x0000000908107547 */ /* 0x000fea000b800000 */
[----:B------:R-:W-:-:S13]  /*0380*/  ISETP.GE.AND P1, PT, R7, UR15, PT ;  /* 0x0000000f07007c0c */ /* 0x000fda000bf26270 */
[----:B------:R-:W-:-:S05]  /*0390*/  @!P1 IMAD.WIDE.U32 R10, R7, 0x10, R2 ;  /* 0x00000010070a9825 */ /* 0x000fca00078e0002 */
[----:B------:R-:W2:Y:S04]  /*03a0*/  @!P1 LDG.E.64 R16, desc[UR18][R10.64] ;  /* 0x000000120a109981 */ /* 0x000ea8000c1e1b00 */
[----:B------:R-:W3:Y:S01]  /*03b0*/  @!P1 LDG.E.64 R18, desc[UR18][R10.64+0x8] ;  /* 0x000008120a129981 */ /* 0x000ee2000c1e1b00 */
[C---:B------:R-:W-:Y:S02]  /*03c0*/  VIADD R23, R7.reuse, 0x80 ;  /* 0x0000008007177836 */ /* 0x040fe40000000000 */
[----:B------:R-:W-:-:S03]  /*03d0*/  @!P1 IMAD.WIDE.U32 R20, R7, 0x10, R4 ;  /* 0x0000001007149825 */ /* 0x000fc600078e0004 */
[C---:B------:R-:W-:Y:S01]  /*03e0*/  ISETP.GE.AND P0, PT, R23.reuse, UR15, PT ;  /* 0x0000000f17007c0c */ /* 0x040fe2000bf06270 */
[----:B------:R-:W-:Y:S01]  /*03f0*/  IMAD.WIDE R8, R23, 0x10, R2 ;  /* 0x0000001017087825 */ /* 0x000fe200078e0202 */
[C---:B------:R-:W-:Y:S01]  /*0400*/  IADD3 R0, PT, PT, R7.reuse, 0x100, RZ ;  /* 0x0000010007007810 */ /* 0x040fe20007ffe0ff */
[----:B--2---:R0:W-:Y:S04]  /*0410*/  @!P1 STG.E.64 desc[UR18][R20.64], R16 ;  /* 0x0000001014009986 */ /* 0x0041e8000c101b12 */
[----:B---3--:R1:W-:Y:S06]  /*0420*/  @!P1 STG.E.64 desc[UR18][R20.64+0x8], R18 ;  /* 0x0000081214009986 */ /* 0x0083ec000c101b12 */
[----:B------:R-:W2:Y:S04]  /*0430*/  @!P0 LDG.E.64 R14, desc[UR18][R8.64] ;  /* 0x00000012080e8981 */ /* 0x000ea8000c1e1b00 */
[----:B------:R-:W3:Y:S01]  /*0440*/  @!P0 LDG.E.64 R12, desc[UR18][R8.64+0x8] ;  /* 0x00000812080c8981 */ /* 0x000ee2000c1e1b00 */
[----:B------:R-:W-:Y:S01]  /*0450*/  ISETP.GE.AND P6, PT, R0, UR15, PT ;  /* 0x0000000f00007c0c */ /* 0x000fe2000bfc6270 */
[C---:B------:R-:W-:Y:S01]  /*0460*/  VIADD R10, R7.reuse, 0x200 ;  /* 0x00000200070a7836 */ /* 0x040fe20000000000 */
[----:B------:R-:W-:Y:S01]  /*0470*/  ULOP3.LUT UR5, UR17, 0x7ffffff8, URZ, 0xc0, !UPT ;  /* 0x7ffffff811057892 */ /* 0x000fe2000f8ec0ff */
[C---:B------:R-:W-:Y:S01]  /*0480*/  VIADD R6, R7.reuse, 0x180 ;  /* 0x0000018007067836 */ /* 0x040fe20000000000 */
[C---:B------:R-:W-:Y:S01]  /*0490*/  IADD3 R0, PT, PT, R7.reuse, 0x280, RZ ;  /* 0x0000028007007810 */ /* 0x040fe20007ffe0ff */
[----:B0-----:R-:W-:Y:S01]  /*04a0*/  VIADD R16, R7, 0x380 ;  /* 0x0000038007107836 */ /* 0x001fe20000000000 */
[----:B------:R-:W-:Y:S01]  /*04b0*/  ISETP.GE.AND P4, PT, R10, UR15, PT ;  /* 0x0000000f0a007c0c */ /* 0x000fe2000bf86270 */
[----:B------:R-:W-:Y:S01]  /*04c0*/  IMAD.WIDE R10, R23, 0x10, R4 ;  /* 0x00000010170a7825 */ /* 0x000fe200078e0204 */
[----:B------:R-:W-:Y:S01]  /*04d0*/  ISETP.GE.AND P5, PT, R6, UR15, PT ;  /* 0x0000000f06007c0c */ /* 0x000fe2000bfa6270 */
[----:B------:R-:W-:Y:S01]  /*04e0*/  BSSY.RECONVERGENT B0, `(.L_x_1035) ;  /* 0x000000e000007945 */ /* 0x000fe20003800200 */
[----:B------:R-:W-:Y:S01]  /*04f0*/  ISETP.GE.AND P3, PT, R0, UR15, PT ;  /* 0x0000000f00007c0c */ /* 0x000fe2000bf66270 */
[----:B------:R-:W-:Y:S01]  /*0500*/  VIADD R6, R7, 0x300 ;  /* 0x0000030007067836 */ /* 0x000fe20000000000 */
[----:B------:R-:W-:-:S02]  /*0510*/  MOV R0, UR5 ;  /* 0x0000000500007c02 */ /* 0x000fc40008000f00 */
[----:B------:R-:W-:Y:S02]  /*0520*/  ISETP.GE.AND P1, PT, R16, UR15, PT ;  /* 0x0000000f10007c0c */ /* 0x000fe4000bf26270 */
[----:B------:R-:W-:Y:S01]  /*0530*/  ISETP.GE.AND P2, PT, R6, UR15, PT ;  /* 0x0000000f06007c0c */ /* 0x000fe2000bf46270 */
[----:B--2---:R1:W-:Y:S04]  /*0540*/  @!P0 STG.E.64 desc[UR18][R10.64], R14 ;  /* 0x0000000e0a008986 */ /* 0x0043e8000c101b12 */
[----:B---3--:R1:W-:Y:S01]  /*0550*/  @!P0 STG.E.64 desc[UR18][R10.64+0x8], R12 ;  /* 0x0000080c0a008986 */ /* 0x0083e2000c101b12 */
[----:B------:R-:W-:Y:S01]  /*0560*/  ISETP.NE.AND P0, PT, R0, 0x8, PT ;  /* 0x000000080000780c */ /* 0x000fe20003f05270 */
[----:B------:R-:W-:-:S12]  /*0570*/  @P6 BRA `(.L_x_1036) ;  /* 0x0000000000106947 */ /* 0x000fd80003800000 */
[----:B-1----:R-:W2:Y:S04]  /*0580*/  LDG.E.64 R12, desc[UR18][R8.64+0x800] ;  /* 0x00080012080c7981 */ /* 0x002ea8000c1e1b00 */
[----:B------:R-:W3:Y:S04]  /*0590*/  LDG.E.64 R14, desc[UR18][R8.64+0x808] ;  /* 0x00080812080e7981 */ /* 0x000ee8000c1e1b00 */
[----:B--2---:R0:W-:Y:S04]  /*05a0*/  STG.E.64 desc[UR18][R10.64+0x800], R12 ;  /* 0x0008000c0a007986 */ /* 0x0041e8000c101b12 */
[----:B---3--:R0:W-:Y:S02]  /*05b0*/  STG.E.64 desc[UR18][R10.64+0x808], R14 ;  /* 0x0008080e0a007986 */ /* 0x0081e4000c101b12 */
.L_x_1036:
[----:B------:R-:W-:Y:S05]  /*05c0*/  BSYNC.RECONVERGENT B0 ;  /* 0x0000000000007941 */ /* 0x000fea0003800200 */
.L_x_1035:
[----:B------:R-:W-:Y:S04]  /*05d0*/  BSSY.RECONVERGENT B0, `(.L_x_1037) ;  /* 0x0000006000007945 */ /* 0x000fe80003800200 */
[----:B------:R-:W-:Y:S05]  /*05e0*/  @P5 BRA `(.L_x_1038) ;  /* 0x0000000000105947 */ /* 0x000fea0003800000 */
[----:B01----:R-:W2:Y:S04]  /*05f0*/  LDG.E.64 R12, desc[UR18][R8.64+0x1000] ;  /* 0x00100012080c7981 */ /* 0x003ea8000c1e1b00 */
[----:B------:R-:W3:Y:S04]  /*0600*/  LDG.E.64 R14, desc[UR18][R8.64+0x1008] ;  /* 0x00100812080e7981 */ /* 0x000ee8000c1e1b00 */
[----:B--2---:R2:W-:Y:S04]  /*0610*/  STG.E.64 desc[UR18][R10.64+0x1000], R12 ;  /* 0x0010000c0a007986 */ /* 0x0045e8000c101b12 */
[----:B---3--:R2:W-:Y:S02]  /*0620*/  STG.E.64 desc[UR18][R10.64+0x1008], R14 ;  /* 0x0010080e0a007986 */ /* 0x0085e4000c101b12 */
.L_x_1038:
[----:B------:R-:W-:Y:S05]  /*0630*/  BSYNC.RECONVERGENT B0 ;  /* 0x0000000000007941 */ /* 0x000fea0003800200 */
.L_x_1037:
[----:B------:R-:W-:Y:S04]  /*0640*/  BSSY.RECONVERGENT B0, `(.L_x_1039) ;  /* 0x0000006000007945 */ /* 0x000fe80003800200 */
[----:B------:R-:W-:Y:S05]  /*0650*/  @P4 BRA `(.L_x_1040) ;  /* 0x0000000000104947 */ /* 0x000fea0003800000 */
[----:B012---:R-:W2:Y:S04]  /*0660*/  LDG.E.64 R12, desc[UR18][R8.64+0x1800] ;  /* 0x00180012080c7981 */ /* 0x007ea8000c1e1b00 */
[----:B------:R-:W3:Y:S04]  /*0670*/  LDG.E.64 R14, desc[UR18][R8.64+0x1808] ;  /* 0x00180812080e7981 */ /* 0x000ee8000c1e1b00 */
[----:B--2---:R4:W-:Y:S04]  /*0680*/  STG.E.64 desc[UR18][R10.64+0x1800], R12 ;  /* 0x0018000c0a007986 */ /* 0x0049e8000c101b12 */
[----:B---3--:R4:W-:Y:S02]  /*0690*/  STG.E.64 desc[UR18][R10.64+0x1808], R14 ;  /* 0x0018080e0a007986 */ /* 0x0089e4000c101b12 */
.L_x_1040:
[----:B------:R-:W-:Y:S05]  /*06a0*/  BSYNC.RECONVERGENT B0 ;  /* 0x0000000000007941 */ /* 0x000fea0003800200 */
.L_x_1039:
[----:B------:R-:W-:Y:S04]  /*06b0*/  BSSY.RECONVERGENT B0, `(.L_x_1041) ;  /* 0x0000006000007945 */ /* 0x000fe80003800200 */
[----:B------:R-:W-:Y:S05]  /*06c0*/  @P3 BRA `(.L_x_1042) ;  /* 0x0000000000103947 */ /* 0x000fea0003800000 */
[----:B012-4-:R-:W2:Y:S04]  /*06d0*/  LDG.E.64 R12, desc[UR18][R8.64+0x2000] ;  /* 0x00200012080c7981 */ /* 0x017ea8000c1e1b00 */
[----:B------:R-:W3:Y:S04]  /*06e0*/  LDG.E.64 R14, desc[UR18][R8.64+0x2008] ;  /* 0x00200812080e7981 */ /* 0x000ee8000c1e1b00 */
[----:B--2---:R0:W-:Y:S04]  /*06f0*/  STG.E.64 desc[UR18][R10.64+0x2000], R12 ;  /* 0x0020000c0a007986 */ /* 0x0041e8000c101b12 */
[----:B---3--:R0:W-:Y:S02]  /*0700*/  STG.E.64 desc[UR18][R10.64+0x2008], R14 ;  /* 0x0020080e0a007986 */ /* 0x0081e4000c101b12 */
.L_x_1042:
[----:B------:R-:W-:Y:S05]  /*0710*/  BSYNC.RECONVERGENT B0 ;  /* 0x0000000000007941 */ /* 0x000fea0003800200 */
.L_x_1041:
[----:B------:R-:W-:Y:S04]  /*0720*/  BSSY.RECONVERGENT B0, `(.L_x_1043) ;  /* 0x0000006000007945 */ /* 0x000fe80003800200 */
[----:B------:R-:W-:Y:S05]  /*0730*/  @P2 BRA `(.L_x_1044) ;  /* 0x0000000000102947 */ /* 0x000fea0003800000 */
[----:B012-4-:R-:W2:Y:S04]  /*0740*/  LDG.E.64 R12, desc[UR18][R8.64+0x2800] ;  /* 0x00280012080c7981 */ /* 0x017ea8000c1e1b00 */
[----:B------:R-:W3:Y:S04]  /*0750*/  LDG.E.64 R14, desc[UR18][R8.64+0x2808] ;  /* 0x00280812080e7981 */ /* 0x000ee8000c1e1b00 */
[----:B--2---:R0:W-:Y:S04]  /*0760*/  STG.E.64 desc[UR18][R10.64+0x2800], R12 ;  /* 0x0028000c0a007986 */ /* 0x0041e8000c101b12 */
[----:B---3--:R0:W-:Y:S02]  /*0770*/  STG.E.64 desc[UR18][R10.64+0x2808], R14 ;  /* 0x0028080e0a007986 */ /* 0x0081e4000c101b12 */
.L_x_1044:
[----:B------:R-:W-:Y:S05]  /*0780*/  BSYNC.RECONVERGENT B0 ;  /* 0x0000000000007941 */ /* 0x000fea0003800200 */
.L_x_1043:
[----:B------:R-:W-:Y:S04]  /*0790*/  BSSY.RECONVERGENT B0, `(.L_x_1045) ;  /* 0x0000006000007945 */ /* 0x000fe80003800200 */
[----:B------:R-:W-:Y:S05]  /*07a0*/  @P1 BRA `(.L_x_1046) ;  /* 0x0000000000101947 */ /* 0x000fea0003800000 */
[----:B012-4-:R-:W2:Y:S04]  /*07b0*/  LDG.E.64 R12, desc[UR18][R8.64+0x3000] ;  /* 0x00300012080c7981 */ /* 0x017ea8000c1e1b00 */
[----:B------:R-:W3:Y:S04]  /*07c0*/  LDG.E.64 R14, desc[UR18][R8.64+0x3008] ;  /* 0x00300812080e7981 */ /* 0x000ee8000c1e1b00 */
[----:B--2---:R0:W-:Y:S04]  /*07d0*/  STG.E.64 desc[UR18][R10.64+0x3000], R12 ;  /* 0x0030000c0a007986 */ /* 0x0041e8000c101b12 */
[----:B---3--:R0:W-:Y:S02]  /*07e0*/  STG.E.64 desc[UR18][R10.64+0x3008], R14 ;  /* 0x0030080e0a007986 */ /* 0x0081e4000c101b12 */
.L_x_1046:
[----:B------:R-:W-:Y:S05]  /*07f0*/  BSYNC.RECONVERGENT B0 ;  /* 0x0000000000007941 */ /* 0x000fea0003800200 */
.L_x_1045:
[----:B------:R-:W-:Y:S05]  /*0800*/  @!P0 BRA `(.L_x_1034) ;  /* 0x0000000000ec8947 */ /* 0x000fea0003800000 */
[----:B------:R-:W-:-:S07]  /*0810*/  IMAD.MOV.U32 R6, RZ, RZ, 0x8 ;  /* 0x00000008ff067424 */ /* 0x000fce00078e00ff */
.L_x_1049:
[----:B012-4-:R-:W-:-:S05]  /*0820*/  IMAD R13, R6, 0x80, R7 ;  /* 0x00000080060d7824 */ /* 0x017fca00078e0207 */
[----:B------:R-:W-:-:S13]  /*0830*/  ISETP.GE.AND P0, PT, R13, UR15, PT ;  /* 0x0000000f0d007c0c */ /* 0x000fda000bf06270 */
[----:B------:R-:W-:-:S05]  /*0840*/  @!P0 IMAD.WIDE.U32 R8, R13, 0x10, R2 ;  /* 0x000000100d088825 */ /* 0x000fca00078e0002 */
[----:B------:R-:W2:Y:S04]  /*0850*/  @!P0 LDG.E.64 R14, desc[UR18][R8.64] ;  /* 0x00000012080e8981 */ /* 0x000ea8000c1e1b00 */
[----:B------:R-:W3:Y:S01]  /*0860*/  @!P0 LDG.E.64 R16, desc[UR18][R8.64+0x8] ;  /* 0x0000081208108981 */ /* 0x000ee2000c1e1b00 */
[C---:B------:R-:W-:Y:S01]  /*0870*/  IADD3 R19, PT, PT, R13.reuse, 0x80, RZ ;  /* 0x000000800d137810 */ /* 0x040fe20007ffe0ff */
[----:B------:R-:W-:-:S03]  /*0880*/  @!P0 IMAD.WIDE.U32 R26, R13, 0x10, R4 ;  /* 0x000000100d1a8825 */ /* 0x000fc600078e0004 */
[C---:B------:R-:W-:Y:S01]  /*0890*/  ISETP.GE.AND P1, PT, R19.reuse, UR15, PT ;  /* 0x0000000f13007c0c */ /* 0x040fe2000bf26270 */
[----:B------:R-:W-:-:S04]  /*08a0*/  IMAD.WIDE R10, R19, 0x10, R2 ;  /* 0x00000010130a7825 */ /* 0x000fc800078e0202 */
[----:B------:R-:W-:Y:S01]  /*08b0*/  VIADD R12, R13, 0x100 ;  /* 0x000001000d0c7836 */ /* 0x000fe20000000000 */
[----:B--2---:R0:W-:Y:S04]  /*08c0*/  @!P0 STG.E.64 desc[UR18][R26.64], R14 ;  /* 0x0000000e1a008986 */ /* 0x0041e8000c101b12 */
[----:B---3--:R1:W-:Y:S04]  /*08d0*/  @!P0 STG.E.64 desc[UR18][R26.64+0x8], R16 ;  /* 0x000008101a008986 */ /* 0x0083e8000c101b12 */
[----:B------:R-:W2:Y:S04]  /*08e0*/  @!P1 LDG.E.64 R22, desc[UR18][R10.64] ;  /* 0x000000120a169981 */ /* 0x000ea8000c1e1b00 */
[----:B------:R-:W3:Y:S01]  /*08f0*/  @!P1 LDG.E.64 R24, desc[UR18][R10.64+0x8] ;  /* 0x000008120a189981 */ /* 0x000ee2000c1e1b00 */
[----:B------:R-:W-:Y:S01]  /*0900*/  ISETP.GE.AND P0, PT, R12, UR15, PT ;  /* 0x0000000f0c007c0c */ /* 0x000fe2000bf06270 */
[----:B------:R-:W-:-:S04]  /*0910*/  IMAD.WIDE R8, R19, 0x10, R4 ;  /* 0x0000001013087825 */ /* 0x000fc800078e0204 */
[----:B------:R-:W-:Y:S01]  /*0920*/  VIADD R12, R13, 0x180 ;  /* 0x000001800d0c7836 */ /* 0x000fe20000000000 */
[----:B--2---:R2:W-:Y:S04]  /*0930*/  @!P1 STG.E.64 desc[UR18][R8.64], R22 ;  /* 0x0000001608009986 */ /* 0x0045e8000c101b12 */
[----:B---3--:R3:W-:Y:S04]  /*0940*/  @!P1 STG.E.64 desc[UR18][R8.64+0x8], R24 ;  /* 0x0000081808009986 */ /* 0x0087e8000c101b12 */
[----:B------:R-:W4:Y:S04]  /*0950*/  @!P0 LDG.E.64 R18, desc[UR18][R10.64+0x800] ;  /* 0x000800120a128981 */ /* 0x000f28000c1e1b00 */
[----:B------:R-:W5:Y:S01]  /*0960*/  @!P0 LDG.E.64 R20, desc[UR18][R10.64+0x808] ;  /* 0x000808120a148981 */ /* 0x000f62000c1e1b00 */
[----:B------:R-:W-:-:S02]  /*0970*/  ISETP.GE.AND P1, PT, R12, UR15, PT ;  /* 0x0000000f0c007c0c */ /* 0x000fc4000bf26270 */
[C---:B------:R-:W-:Y:S01]  /*0980*/  IADD3 R12, PT, PT, R13.reuse, 0x200, RZ ;  /* 0x000002000d0c7810 */ /* 0x040fe20007ffe0ff */
[----:B----4-:R4:W-:Y:S04]  /*0990*/  @!P0 STG.E.64 desc[UR18][R8.64+0x800], R18 ;  /* 0x0008001208008986 */ /* 0x0109e8000c101b12 */
[----:B-----5:R5:W-:Y:S06]  /*09a0*/  @!P0 STG.E.64 desc[UR18][R8.64+0x808], R20 ;  /* 0x0008081408008986 */ /* 0x020bec000c101b12 */
[----:B0-----:R-:W2:Y:S04]  /*09b0*/  @!P1 LDG.E.64 R14, desc[UR18][R10.64+0x1000] ;  /* 0x001000120a0e9981 */ /* 0x001ea8000c1e1b00 */
[----:B-1----:R-:W3:Y:S01]  /*09c0*/  @!P1 LDG.E.64 R16, desc[UR18][R10.64+0x1008] ;  /* 0x001008120a109981 */ /* 0x002ee2000c1e1b00 */
[----:B------:R-:W-:Y:S01]  /*09d0*/  ISETP.GE.AND P0, PT, R12, UR15, PT ;  /* 0x0000000f0c007c0c */ /* 0x000fe2000bf06270 */
[----:B------:R-:W-:-:S02]  /*09e0*/  VIADD R12, R13, 0x280 ;  /* 0x000002800d0c7836 */ /* 0x000fc40000000000 */
[----:B--2---:R0:W-:Y:S04]  /*09f0*/  @!P1 STG.E.64 desc[UR18][R8.64+0x1000], R14 ;  /* 0x0010000e08009986 */ /* 0x0041e8000c101b12 */
[----:B---3--:R1:W-:Y:S06]  /*0a00*/  @!P1 STG.E.64 desc[UR18][R8.64+0x1008], R16 ;  /* 0x0010081008009986 */ /* 0x0083ec000c101b12 */
[----:B------:R-:W2:Y:S04]  /*0a10*/  @!P0 LDG.E.64 R22, desc[UR18][R10.64+0x1800] ;  /* 0x001800120a168981 */ /* 0x000ea8000c1e1b00 */
[----:B------:R-:W3:Y:S01]  /*0a20*/  @!P0 LDG.E.64 R24, desc[UR18][R10.64+0x1808] ;  /* 0x001808120a188981 */ /* 0x000ee2000c1e1b00 */
[----:B------:R-:W-:-:S02]  /*0a30*/  ISETP.GE.AND P1, PT, R12, UR15, PT ;  /* 0x0000000f0c007c0c */ /* 0x000fc4000bf26270 */
[----:B------:R-:W-:Y:S01]  /*0a40*/  IADD3 R12, PT, PT, R13, 0x300, RZ ;  /* 0x000003000d0c7810 */ /* 0x000fe20007ffe0ff */
[----:B--2---:R2:W-:Y:S04]  /*0a50*/  @!P0 STG.E.64 desc[UR18][R8.64+0x1800], R22 ;  /* 0x0018001608008986 */ /* 0x0045e8000c101b12 */
[----:B---3--:R2:W-:Y:S06]  /*0a60*/  @!P0 STG.E.64 desc[UR18][R8.64+0x1808], R24 ;  /* 0x0018081808008986 */ /* 0x0085ec000c101b12 */
[----:B----4-:R-:W3:Y:S04]  /*0a70*/  @!P1 LDG.E.64 R18, desc[UR18][R10.64+0x2000] ;  /* 0x002000120a129981 */ /* 0x010ee8000c1e1b00 */
[----:B-----5:R-:W4:Y:S01]  /*0a80*/  @!P1 LDG.E.64 R20, desc[UR18][R10.64+0x2008] ;  /* 0x002008120a149981 */ /* 0x020f22000c1e1b00 */
[----:B------:R-:W-:-:S03]  /*0a90*/  ISETP.GE.AND P0, PT, R12, UR15, PT ;  /* 0x0000000f0c007c0c */ /* 0x000fc6000bf06270 */
[----:B---3--:R2:W-:Y:S04]  /*0aa0*/  @!P1 STG.E.64 desc[UR18][R8.64+0x2000], R18 ;  /* 0x0020001208009986 */ /* 0x0085e8000c101b12 */
[----:B----4-:R2:W-:Y:S06]  /*0ab0*/  @!P1 STG.E.64 desc[UR18][R8.64+0x2008], R20 ;  /* 0x0020081408009986 */ /* 0x0105ec000c101b12 */
[----:B0-----:R-:W3:Y:S04]  /*0ac0*/  @!P0 LDG.E.64 R14, desc[UR18][R10.64+0x2800] ;  /* 0x002800120a0e8981 */ /* 0x001ee8000c1e1b00 */
[----:B-1----:R-:W4:Y:S01]  /*0ad0*/  @!P0 LDG.E.64 R16, desc[UR18][R10.64+0x2808] ;  /* 0x002808120a108981 */ /* 0x002f22000c1e1b00 */
[----:B------:R-:W-:Y:S01]  /*0ae0*/  VIADD R13, R13, 0x380 ;  /* 0x000003800d0d7836 */ /* 0x000fe20000000000 */
[----:B------:R-:W-:Y:S01]  /*0af0*/  IADD3 R6, PT, PT, R6, 0x8, RZ ;  /* 0x0000000806067810 */ /* 0x000fe20007ffe0ff */
[----:B------:R-:W-:Y:S03]  /*0b00*/  BSSY.RECONVERGENT B0, `(.L_x_1047) ;  /* 0x000000a000007945 */ /* 0x000fe60003800200 */
[----:B------:R-:W-:Y:S01]  /*0b10*/  ISETP.NE.AND P1, PT, R6, R0, PT ;  /* 0x000000000600720c */ /* 0x000fe20003f25270 */
[----:B---3--:R2:W-:Y:S04]  /*0b20*/  @!P0 STG.E.64 desc[UR18][R8.64+0x2800], R14 ;  /* 0x0028000e08008986 */ /* 0x0085e8000c101b12 */
[----:B----4-:R2:W-:Y:S01]  /*0b30*/  @!P0 STG.E.64 desc[UR18][R8.64+0x2808], R16 ;  /* 0x0028081008008986 */ /* 0x0105e2000c101b12 */
[----:B------:R-:W-:-:S13]  /*0b40*/  ISETP.GE.AND P0, PT, R13, UR15, PT ;  /* 0x0000000f0d007c0c */ /* 0x000fda000bf06270 */
[----:B--2---:R-:W-:Y:S05]  /*0b50*/  @P0 BRA `(.L_x_1048) ;  /* 0x0000000000100947 */ /* 0x004fea0003800000 */
[----:B------:R-:W2:Y:S04]  /*0b60*/  LDG.E.64 R12, desc[UR18][R10.64+0x3000] ;  /* 0x003000120a0c7981 */ /* 0x000ea8000c1e1b00 */
[----:B------:R-:W3:Y:S04]  /*0b70*/  LDG.E.64 R14, desc[UR18][R10.64+0x3008] ;  /* 0x003008120a0e7981 */ /* 0x000ee8000c1e1b00 */
[----:B--2---:R0:W-:Y:S04]  /*0b80*/  STG.E.64 desc[UR18][R8.64+0x3000], R12 ;  /* 0x0030000c08007986 */ /* 0x0041e8000c101b12 */
[----:B---3--:R0:W-:Y:S02]  /*0b90*/  STG.E.64 desc[UR18][R8.64+0x3008], R14 ;  /* 0x0030080e08007986 */ /* 0x0081e4000c101b12 */
.L_x_1048:
[----:B------:R-:W-:Y:S05]  /*0ba0*/  BSYNC.RECONVERGENT B0 ;  /* 0x0000000000007941 */ /* 0x000fea0003800200 */
.L_x_1047:
[----:B------:R-:W-:Y:S05]  /*0bb0*/  @P1 BRA `(.L_x_1049) ;  /* 0xfffffffc00181947 */ /* 0x000fea000383ffff */
.L_x_1034:
[----:B------:R-:W-:-:S13]  /*0bc0*/  ISETP.NE.AND P0, PT, RZ, UR4, PT ;  /* 0x00000004ff007c0c */ /* 0x000fda000bf05270 */
[----:B------:R-:W-:Y:S05]  /*0bd0*/  @!P0 EXIT ;  /* 0x000000000000894d */ /* 0x000fea0003800000 */
[----:B------:R-:W0:Y:S01]  /*0be0*/  LDC R6, c[0x0][0x388] ;  /* 0x0000e200ff067b82 */ /* 0x000e220000000800 */
[----:B------:R-:W-:Y:S01]  /*0bf0*/  UISETP.GE.U32.AND UP0, UPT, UR4, 0x4, UPT ;  /* 0x000000040400788c */ /* 0x000fe2000bf06070 */
[----:B0-----:R-:W-:-:S04]  /*0c00*/  LOP3.LUT R8, R6, 0x3, RZ, 0xc0, !PT ;  /* 0x0000000306087812 */ /* 0x001fc800078ec0ff */
[----:B------:R-:W-:-:S04]  /*0c10*/  ISETP.NE.AND P2, PT, R8, RZ, PT ;  /* 0x000000ff0800720c */ /* 0x000fc80003f45270 */
[----:B------:R-:W-:Y:S09]  /*0c20*/  BRA.U !UP0, `(.L_x_1050) ;  /* 0x0000000108847547 */ /* 0x000ff2000b800000 */
[----:B------:R-:W-:-:S05]  /*0c30*/  IMAD R9, R0, 0x80, R7 ;  /* 0x0000008000097824 */ /* 0x000fca00078e0207 */
[----:B------:R-:W-:-:S13]  /*0c40*/  ISETP.GE.AND P0, PT, R9, UR15, PT ;  /* 0x0000000f09007c0c */ /* 0x000fda000bf06270 */
[----:B-12-4-:R-:W-:-:S05]  /*0c50*/  @!P0 IMAD.WIDE R10, R9, 0x10, R2 ;  /* 0x00000010090a8825 */ /* 0x016fca00078e0202 */
[----:B------:R-:W2:Y:S04]  /*0c60*/  @!P0 LDG.E.64 R12, desc[UR18][R10.64] ;  /* 0x000000120a0c8981 */ /* 0x000ea8000c1e1b00 */
[----:B------:R-:W3:Y:S01]  /*0c70*/  @!P0 LDG.E.64 R14, desc[UR18][R10.64+0x8] ;  /* 0x000008120a0e8981 */ /* 0x000ee2000c1e1b00 */
[C---:B------:R-:W-:Y:S01]  /*0c80*/  IADD3 R25, PT, PT, R9.reuse, 0x80, RZ ;  /* 0x0000008009197810 */ /* 0x040fe20007ffe0ff */
[----:B------:R-:W-:-:S03]  /*0c90*/  @!P0 IMAD.WIDE R16, R9, 0x10, R4 ;  /* 0x0000001009108825 */ /* 0x000fc600078e0204 */
[----:B------:R-:W-:-:S13]  /*0ca0*/  ISETP.GE.AND P1, PT, R25, UR15, PT ;  /* 0x0000000f19007c0c */ /* 0x000fda000bf26270 */
[----:B------:R-:W-:Y:S01]  /*0cb0*/  @!P1 IMAD.WIDE R18, R25, 0x10, R2 ;  /* 0x0000001019129825 */ /* 0x000fe200078e0202 */
[----:B--2---:R0:W-:Y:S04]  /*0cc0*/  @!P0 STG.E.64 desc[UR18][R16.64], R12 ;  /* 0x0000000c10008986 */ /* 0x0041e8000c101b12 */
[----:B---3--:R1:W-:Y:S04]  /*0cd0*/  @!P0 STG.E.64 desc[UR18][R16.64+0x8], R14 ;  /* 0x0000080e10008986 */ /* 0x0083e8000c101b12 */
[----:B------:R-:W2:Y:S04]  /*0ce0*/  @!P1 LDG.E.64 R20, desc[UR18][R18.64] ;  /* 0x0000001212149981 */ /* 0x000ea8000c1e1b00 */
[----:B------:R-:W3:Y:S01]  /*0cf0*/  @!P1 LDG.E.64 R22, desc[UR18][R18.64+0x8] ;  /* 0x0000081212169981 */ /* 0x000ee2000c1e1b00 */
[----:B------:R-:W-:-:S02]  /*0d00*/  VIADD R29, R9, 0x100 ;  /* 0x00000100091d7836 */ /* 0x000fc40000000000 */
[----:B------:R-:W-:-:S03]  /*0d10*/  @!P1 IMAD.WIDE R10, R25, 0x10, R4 ;  /* 0x00000010190a9825 */ /* 0x000fc600078e0204 */
[----:B------:R-:W-:-:S13]  /*0d20*/  ISETP.GE.AND P0, PT, R29, UR15, PT ;  /* 0x0000000f1d007c0c */ /* 0x000fda000bf06270 */
[----:B------:R-:W-:Y:S01]  /*0d30*/  @!P0 IMAD.WIDE R24, R29, 0x10, R2 ;  /* 0x000000101d188825 */ /* 0x000fe200078e0202 */
[----:B--2---:R2:W-:Y:S04]  /*0d40*/  @!P1 STG.E.64 desc[UR18][R10.64], R20 ;  /* 0x000000140a009986 */ /* 0x0045e8000c101b12 */
[----:B---3--:R3:W-:Y:S04]  /*0d50*/  @!P1 STG.E.64 desc[UR18][R10.64+0x8], R22 ;  /* 0x000008160a009986 */ /* 0x0087e8000c101b12 */
[----:B------:R-:W4:Y:S04]  /*0d60*/  @!P0 LDG.E.64 R26, desc[UR18][R24.64] ;  /* 0x00000012181a8981 */ /* 0x000f28000c1e1b00 */
[----:B0-----:R-:W5:Y:S01]  /*0d70*/  @!P0 LDG.E.64 R12, desc[UR18][R24.64+0x8] ;  /* 0x00000812180c8981 */ /* 0x001f62000c1e1b00 */
[----:B------:R-:W-:Y:S01]  /*0d80*/  IADD3 R9, PT, PT, R9, 0x180, RZ ;  /* 0x0000018009097810 */ /* 0x000fe20007ffe0ff */
[----:B-1----:R-:W-:-:S03]  /*0d90*/  @!P0 IMAD.WIDE R14, R29, 0x10, R4 ;  /* 0x000000101d0e8825 */ /* 0x002fc600078e0204 */
[----:B------:R-:W-:-:S13]  /*0da0*/  ISETP.GE.AND P1, PT, R9, UR15, PT ;  /* 0x0000000f09007c0c */ /* 0x000fda000bf26270 */
[C---:B------:R-:W-:Y:S01]  /*0db0*/  @!P1 IMAD.WIDE R16, R9.reuse, 0x10, R2 ;  /* 0x0000001009109825 */ /* 0x040fe200078e0202 */
[----:B----4-:R0:W-:Y:S04]  /*0dc0*/  @!P0 STG.E.64 desc[UR18][R14.64], R26 ;  /* 0x0000001a0e008986 */ /* 0x0101e8000c101b12 */
[----:B-----5:R0:W-:Y:S04]  /*0dd0*/  @!P0 STG.E.64 desc[UR18][R14.64+0x8], R12 ;  /* 0x0000080c0e008986 */ /* 0x0201e8000c101b12 */
[----:B------:R-:W4:Y:S04]  /*0de0*/  @!P1 LDG.E.64 R18, desc[UR18][R16.64] ;  /* 0x0000001210129981 */ /* 0x000f28000c1e1b00 */
[----:B--2---:R-:W2:Y:S01]  /*0df0*/  @!P1 LDG.E.64 R20, desc[UR18][R16.64+0x8] ;  /* 0x0000081210149981 */ /* 0x004ea2000c1e1b00 */
[----:B---3--:R-:W-:-:S04]  /*0e00*/  @!P1 IMAD.WIDE R10, R9, 0x10, R4 ;  /* 0x00000010090a9825 */ /* 0x008fc800078e0204 */
[----:B------:R-:W-:Y:S01]  /*0e10*/  VIADD R0, R0, 0x4 ;  /* 0x0000000400007836 */ /* 0x000fe20000000000 */
[----:B----4-:R0:W-:Y:S04]  /*0e20*/  @!P1 STG.E.64 desc[UR18][R10.64], R18 ;  /* 0x000000120a009986 */ /* 0x0101e8000c101b12 */
[----:B--2---:R0:W-:Y:S02]  /*0e30*/  @!P1 STG.E.64 desc[UR18][R10.64+0x8], R20 ;  /* 0x000008140a009986 */ /* 0x0041e4000c101b12 */
.L_x_1050:
[----:B------:R-:W-:Y:S05]  /*0e40*/  @!P2 EXIT ;  /* 0x000000000000a94d */ /* 0x000fea0003800000 */
[----:B------:R-:W-:Y:S02]  /*0e50*/  ISETP.NE.AND P0, PT, R8, 0x1, PT ;  /* 0x000000010800780c */ /* 0x000fe40003f05270 */
[----:B------:R-:W-:-:S04]  /*0e60*/  LOP3.LUT R6, R6, 0x1, RZ, 0xc0, !PT ;  /* 0x0000000106067812 */ /* 0x000fc800078ec0ff */
[----:B------:R-:W-:-:S07]  /*0e70*/  ISETP.NE.U32.AND P2, PT, R6, 0x1, PT ;  /* 0x000000010600780c */ /* 0x000fce0003f45070 */
[----:B------:R-:W-:Y:S06]  /*0e80*/  @!P0 BRA `(.L_x_1051) ;  /* 0x0000000000448947 */ /* 0x000fec0003800000 */
[----:B012-4-:R-:W-:-:S04]  /*0e90*/  LEA R15, R0, R7, 0x7 ;  /* 0x00000007000f7211 */ /* 0x017fc800078e38ff */
[----:B------:R-:W-:-:S13]  /*0ea0*/  ISETP.GE.AND P0, PT, R15, UR15, PT ;  /* 0x0000000f0f007c0c */ /* 0x000fda000bf06270 */
[----:B------:R-:W-:-:S05]  /*0eb0*/  @!P0 IMAD.WIDE R8, R15, 0x10, R2 ;  /* 0x000000100f088825 */ /* 0x000fca00078e0202 */
[----:B------:R-:W2:Y:S04]  /*0ec0*/  @!P0 LDG.E.64 R10, desc[UR18][R8.64] ;  /* 0x00000012080a8981 */ /* 0x000ea8000c1e1b00 */
[----:B------:R-:W3:Y:S01]  /*0ed0*/  @!P0 LDG.E.64 R12, desc[UR18][R8.64+0x8] ;  /* 0x00000812080c8981 */ /* 0x000ee2000c1e1b00 */
[C---:B------:R-:W-:Y:S02]  /*0ee0*/  VIADD R23, R15.reuse, 0x80 ;  /* 0x000000800f177836 */ /* 0x040fe40000000000 */
[----:B------:R-:W-:-:S03]  /*0ef0*/  @!P0 IMAD.WIDE R14, R15, 0x10, R4 ;  /* 0x000000100f0e8825 */ /* 0x000fc600078e0204 */
[----:B------:R-:W-:-:S13]  /*0f00*/  ISETP.GE.AND P1, PT, R23, UR15, PT ;  /* 0x0000000f17007c0c */ /* 0x000fda000bf26270 */
[C---:B------:R-:W-:Y:S01]  /*0f10*/  @!P1 IMAD.WIDE R16, R23.reuse, 0x10, R2 ;  /* 0x0000001017109825 */ /* 0x040fe200078e0202 */
[----:B--2---:R0:W-:Y:S04]  /*0f20*/  @!P0 STG.E.64 desc[UR18][R14.64], R10 ;  /* 0x0000000a0e008986 */ /* 0x0041e8000c101b12 */
[----:B---3--:R0:W-:Y:S04]  /*0f30*/  @!P0 STG.E.64 desc[UR18][R14.64+0x8], R12 ;  /* 0x0000080c0e008986 */ /* 0x0081e8000c101b12 */
[----:B------:R-:W2:Y:S04]  /*0f40*/  @!P1 LDG.E.64 R18, desc[UR18][R16.64] ;  /* 0x0000001210129981 */ /* 0x000ea8000c1e1b00 */
[----:B------:R-:W3:Y:S01]  /*0f50*/  @!P1 LDG.E.64 R20, desc[UR18][R16.64+0x8] ;  /* 0x0000081210149981 */ /* 0x000ee2000c1e1b00 */
[----:B------:R-:W-:Y:S01]  /*0f60*/  @!P1 IMAD.WIDE R22, R23, 0x10, R4 ;  /* 0x0000001017169825 */ /* 0x000fe200078e0204 */
[----:B------:R-:W-:-:S04]  /*0f70*/  IADD3 R0, PT, PT, R0, 0x2, RZ ;  /* 0x0000000200007810 */ /* 0x000fc80007ffe0ff */
[----:B--2---:R0:W-:Y:S04]  /*0f80*/  @!P1 STG.E.64 desc[UR18][R22.64], R18 ;  /* 0x0000001216009986 */ /* 0x0041e8000c101b12 */
[----:B---3--:R0:W-:Y:S02]  /*0f90*/  @!P1 STG.E.64 desc[UR18][R22.64+0x8], R20 ;  /* 0x0000081416009986 */ /* 0x0081e4000c101b12 */
.L_x_1051:
[----:B------:R-:W-:Y:S05]  /*0fa0*/  @P2 EXIT ;  /* 0x000000000000294d */ /* 0x000fea0003800000 */
[----:B012-4-:R-:W-:-:S05]  /*0fb0*/  IMAD R11, R0, 0x80, R7 ;  /* 0x00000080000b7824 */ /* 0x017fca00078e0207 */
[----:B------:R-:W-:-:S13]  /*0fc0*/  ISETP.GE.AND P0, PT, R11, UR15, PT ;  /* 0x0000000f0b007c0c */ /* 0x000fda000bf06270 */
[----:B------:R-:W-:Y:S05]  /*0fd0*/  @P0 EXIT ;  /* 0x000000000000094d */ /* 0x000fea0003800000 */
[----:B------:R-:W-:-:S05]  /*0fe0*/  IMAD.WIDE R2, R11, 0x10, R2 ;  /* 0x000000100b027825 */ /* 0x000fca00078e0202 */
[----:B------:R-:W2:Y:S04]  /*0ff0*/  LDG.E.64 R6, desc[UR18][R2.64] ;  /* 0x0000001202067981 */ /* 0x000ea8000c1e1b00 */
[----:B------:R-:W3:Y:S01]  /*1000*/  LDG.E.64 R8, desc[UR18][R2.64+0x8] ;  /* 0x0000081202087981 */ /* 0x000ee2000c1e1b00 */
[----:B------:R-:W-:-:S05]  /*1010*/  IMAD.WIDE R4, R11, 0x10, R4 ;  /* 0x000000100b047825 */ /* 0x000fca00078e0204 */
[----:B--2---:R-:W-:Y:S04]  /*1020*/  STG.E.64 desc[UR18][R4.64], R6 ;  /* 0x0000000604007986 */ /* 0x004fe8000c101b12 */
[----:B---3--:R-:W-:Y:S01]  /*1030*/  STG.E.64 desc[UR18][R4.64+0x8], R8 ;  /* 0x0000080804007986 */ /* 0x008fe2000c101b12 */
[----:B------:R-:W-:Y:S05]  /*1040*/  EXIT ;  /* 0x000000000000794d */ /* 0x000fea0003800000 */
.L_x_1033:
[----:B------:R-:W-:-:S06]  /*1050*/  UISETP.GE.AND UP0, UPT, UR17, 0x1, UPT ;  /* 0x000000011100788c */ /* 0x000fcc000bf06270 */
[----:B------:R-:W-:-:S13]  /*1060*/  PLOP3.LUT P0, PT, PT, PT, UP0, 0x80, 0x8 ;  /* 0x000000000008781c */ /* 0x000fda0003f0f008 */
[----:B------:R-:W-:Y:S05]  /*1070*/  @!P0 EXIT ;  /* 0x000000000000894d */ /* 0x000fea0003800000 */
[----:B------:R-:W-:Y:S02]  /*1080*/  UISETP.GE.U32.AND UP0, UPT, UR17, 0x10, UPT ;  /* 0x000000101100788c */ /* 0x000fe4000bf06070 */
[----:B------:R-:W-:Y:S01]  /*1090*/  ULOP3.LUT UR15, UR17, 0xf, URZ, 0xc0, !UPT ;  /* 0x0000000f110f7892 */ /* 0x000fe2000f8ec0ff */
[----:B------:R-:W-:-:S05]  /*10a0*/  UMOV UR4, URZ ;  /* 0x000000ff00047c82 */ /* 0x000fca0008000000 */
[----:B------:R-:W-:Y:S01]  /*10b0*/  ISETP.NE.AND P0, PT, RZ, UR15, PT ;  /* 0x0000000fff007c0c */ /* 0x000fe2000bf05270 */
[----:B------:R-:W-:-:S12]  /*10c0*/  BRA.U !UP0, `(.L_x_1052) ;  /* 0x0000000508747547 */ /* 0x000fd8000b800000 */
[----:B------:R-:W-:Y:S01]  /*10d0*/  UIADD3 UR5, UP0, UPT, UR7, 0x1808, URZ ;  /* 0x0000180807057890 */ /* 0x000fe2000ff1e0ff */
[----:B------:R-:W-:Y:S01]  /*10e0*/  IADD3 R0, PT, PT, R7, 0x480, RZ ;  /* 0x0000048007007810 */ /* 0x000fe20007ffe0ff */
[----:B------:R-:W-:Y:S02]  /*10f0*/  ULOP3.LUT UR4, UR17, 0x7ffffff0, URZ, 0xc0, !UPT ;  /* 0x7ffffff011047892 */ /* 0x000fe4000f8ec0ff */
[----:B------:R-:W-:Y:S02]  /*1100*/  UIADD3.X UR6, UPT, UPT, URZ, UR12, URZ, UP0, !UPT ;  /* 0x0000000cff067290 */ /* 0x000fe400087fe4ff */
[----:B------:R-:W-:Y:S02]  /*1110*/  UIADD3 UR20, UP0, UPT, UR5, UR10, URZ ;  /* 0x0000000a05147290 */ /* 0x000fe4000ff1e0ff */
[----:B------:R-:W-:Y:S02]  /*1120*/  UIADD3 UR5, UP1, UPT, UR5, UR8, URZ ;  /* 0x0000000805057290 */ /* 0x000fe4000ff3e0ff */
[----:B------:R-:W-:-:S02]  /*1130*/  UIADD3.X UR21, UPT, UPT, UR6, UR11, URZ, UP0, !UPT ;  /* 0x0000000b06157290 */ /* 0x000fc400087fe4ff */
[----:B------:R-:W-:Y:S02]  /*1140*/  UIADD3 UR16, UPT, UPT, -UR4, URZ, URZ ;  /* 0x000000ff04107290 */ /* 0x000fe4000fffe1ff */
[----:B------:R-:W-:-:S12]  /*1150*/  UIADD3.X UR6, UPT, UPT, UR6, UR9, URZ, UP1, !UPT ;  /* 0x0000000906067290 */ /* 0x000fd80008ffe4ff */
.L_x_1053:
[----:B---3--:R-:W0:Y:S08]  /*1160*/  LDC.64 R8, c[0x0][0x398] ;  /* 0x0000e600ff087b82 */ /* 0x008e300000000a00 */
[----:B------:R-:W1:Y:S01]  /*1170*/  LDC.64 R10, c[0x0][0x390] ;  /* 0x0000e400ff0a7b82 */ /* 0x000e620000000a00 */
[----:B0-----:R-:W-:-:S03]  /*1180*/  IMAD.WIDE.U32 R8, R7, 0x10, R8 ;  /* 0x0000001007087825 */ /* 0x001fc600078e0008 */
[----:B------:R-:W-:-:S04]  /*1190*/  IADD3 R8, P1, PT, R8, UR7, RZ ;  /* 0x0000000708087c10 */ /* 0x000fc8000ff3e0ff */
[----:B------:R-:W-:-:S05]  /*11a0*/  IADD3.X R9, PT, PT, R9, UR12, RZ, P1, !PT ;  /* 0x0000000c09097c10 */ /* 0x000fca0008ffe4ff */
[----:B------:R-:W2:Y:S04]  /*11b0*/  LDG.E.64 R12, desc[UR18][R8.64] ;  /* 0x00000012080c7981 */ /* 0x000ea8000c1e1b00 */
[----:B------:R-:W3:Y:S01]  /*11c0*/  LDG.E.64 R14, desc[UR18][R8.64+0x8] ;  /* 0x00000812080e7981 */ /* 0x000ee2000c1e1b00 */
[----:B-1----:R-:W-:-:S03]  /*11d0*/  IMAD.WIDE.U32 R10, R7, 0x10, R10 ;  /* 0x00000010070a7825 */ /* 0x002fc600078e000a */
[----:B------:R-:W-:-:S04]  /*11e0*/  IADD3 R10, P1, PT, R10, UR7, RZ ;  /* 0x000000070a0a7c10 */ /* 0x000fc8000ff3e0ff */
[----:B------:R-:W-:-:S05]  /*11f0*/  IADD3.X R11, PT, PT, R11, UR12, RZ, P1, !PT ;  /* 0x0000000c0b0b7c10 */ /* 0x000fca0008ffe4ff */
[----:B--2---:R0:W-:Y:S04]  /*1200*/  STG.E.64 desc[UR18][R10.64], R12 ;  /* 0x0000000c0a007986 */ /* 0x0041e8000c101b12 */
[----:B---3--:R1:W-:Y:S04]  /*1210*/  STG.E.64 desc[UR18][R10.64+0x8], R14 ;  /* 0x0000080e0a007986 */ /* 0x0083e8000c101b12 */
[----:B------:R-:W2:Y:S04]  /*1220*/  LDG.E.64 R16, desc[UR18][R8.64+0x800] ;  /* 0x0008001208107981 */ /* 0x000ea8000c1e1b00 */
[----:B------:R-:W3:Y:S04]  /*1230*/  LDG.E.64 R18, desc[UR18][R8.64+0x808] ;  /* 0x0008081208127981 */ /* 0x000ee8000c1e1b00 */
[----:B--2---:R2:W-:Y:S04]  /*1240*/  STG.E.64 desc[UR18][R10.64+0x800], R16 ;  /* 0x000800100a007986 */ /* 0x0045e8000c101b12 */
[----:B---3--:R3:W-:Y:S04]  /*1250*/  STG.E.64 desc[UR18][R10.64+0x808], R18 ;  /* 0x000808120a007986 */ /* 0x0087e8000c101b12 */
[----:B------:R-:W4:Y:S04]  /*1260*/  LDG.E.64 R20, desc[UR18][R8.64+0x1000] ;  /* 0x0010001208147981 */ /* 0x000f28000c1e1b00 */
[----:B------:R-:W5:Y:S04]  /*1270*/  LDG.E.64 R22, desc[UR18][R8.64+0x1008] ;  /* 0x0010081208167981 */ /* 0x000f68000c1e1b00 */
[----:B----4-:R4:W-:Y:S04]  /*1280*/  STG.E.64 desc[UR18][R10.64+0x1000], R20 ;  /* 0x001000140a007986 */ /* 0x0109e8000c101b12 */
[----:B-----5:R5:W-:Y:S04]  /*1290*/  STG.E.64 desc[UR18][R10.64+0x1008], R22 ;  /* 0x001008160a007986 */ /* 0x020be8000c101b12 */
[----:B------:R-:W2:Y:S04]  /*12a0*/  LDG.E.64 R24, desc[UR18][R8.64+0x1800] ;  /* 0x0018001208187981 */ /* 0x000ea8000c1e1b00 */
[----:B0-----:R-:W3:Y:S04]  /*12b0*/  LDG.E.64 R12, desc[UR18][R8.64+0x1808] ;  /* 0x00180812080c7981 */ /* 0x001ee8000c1e1b00 */
[----:B--2---:R0:W-:Y:S04]  /*12c0*/  STG.E.64 desc[UR18][R10.64+0x1800], R24 ;  /* 0x001800180a007986 */ /* 0x0041e8000c101b12 */
[----:B---3--:R-:W-:Y:S04]  /*12d0*/  STG.E.64 desc[UR18][R10.64+0x1808], R12 ;  /* 0x0018080c0a007986 */ /* 0x008fe8000c101b12 */
[----:B-1----:R-:W2:Y:S04]  /*12e0*/  LDG.E.64 R14, desc[UR18][R8.64+0x2000] ;  /* 0x00200012080e7981 */ /* 0x002ea8000c1e1b00 */
[----:B------:R-:W3:Y:S04]  /*12f0*/  LDG.E.64 R16, desc[UR18][R8.64+0x2008] ;  /* 0x0020081208107981 */ /* 0x000ee8000c1e1b00 */
[----:B--2---:R1:W-:Y:S04]  /*1300*/  STG.E.64 desc[UR18][R10.64+0x2000], R14 ;  /* 0x0020000e0a007986 */ /* 0x0043e8000c101b12 */
[----:B---3--:R2:W-:Y:S04]  /*1310*/  STG.E.64 desc[UR18][R10.64+0x2008], R16 ;  /* 0x002008100a007986 */ /* 0x0085e8000c101b12 */
[----:B------:R-:W3:Y:S04]  /*1320*/  LDG.E.64 R18, desc[UR18][R8.64+0x2800] ;  /* 0x0028001208127981 */ /* 0x000ee8000c1e1b00 */
[----:B----4-:R-:W4:Y:S04]  /*1330*/  LDG.E.64 R20, desc[UR18][R8.64+0x2808] ;  /* 0x0028081208147981 */ /* 0x010f28000c1e1b00 */
[----:B---3--:R3:W-:Y:S04]  /*1340*/  STG.E.64 desc[UR18][R10.64+0x2800], R18 ;  /* 0x002800120a007986 */ /* 0x0087e8000c101b12 */
[----:B----4-:R-:W-:Y:S04]  /*1350*/  STG.E.64 desc[UR18][R10.64+0x2808], R20 ;  /* 0x002808140a007986 */ /* 0x010fe8000c101b12 */
[----:B-----5:R-:W4:Y:S04]  /*1360*/  LDG.E.64 R22, desc[UR18][R8.64+0x3000] ;  /* 0x0030001208167981 */ /* 0x020f28000c1e1b00 */
[----:B0-----:R-:W5:Y:S04]  /*1370*/  LDG.E.64 R24, desc[UR18][R8.64+0x3008] ;  /* 0x0030081208187981 */ /* 0x001f68000c1e1b00 */
[----:B----4-:R-:W-:Y:S04]  /*1380*/  STG.E.64 desc[UR18][R10.64+0x3000], R22 ;  /* 0x003000160a007986 */ /* 0x010fe8000c101b12 */
[----:B-----5:R0:W-:Y:S04]  /*1390*/  STG.E.64 desc[UR18][R10.64+0x3008], R24 ;  /* 0x003008180a007986 */ /* 0x0201e8000c101b12 */
[----:B------:R-:W4:Y:S04]  /*13a0*/  LDG.E.64 R26, desc[UR18][R8.64+0x3800] ;  /* 0x00380012081a7981 */ /* 0x000f28000c1e1b00 */
[----:B-1----:R-:W5:Y:S01]  /*13b0*/  LDG.E.64 R14, desc[UR18][R8.64+0x3808] ;  /* 0x00380812080e7981 */ /* 0x002f62000c1e1b00 */
[----:B------:R-:W-:Y:S01]  /*13c0*/  MOV R13, UR21 ;  /* 0x00000015000d7c02 */ /* 0x000fe20008000f00 */
[----:B------:R-:W-:-:S02]  /*13d0*/  IMAD.U32 R12, RZ, RZ, UR20 ;  /* 0x00000014ff0c7e24 */ /* 0x000fc4000f8e00ff */
[----:B----4-:R-:W-:Y:S04]  /*13e0*/  STG.E.64 desc[UR18][R10.64+0x3800], R26 ;  /* 0x0038001a0a007986 */ /* 0x010fe8000c101b12 */
[----:B-----5:R1:W-:Y:S04]  /*13f0*/  STG.E.64 desc[UR18][R10.64+0x3808], R14 ;  /* 0x0038080e0a007986 */ /* 0x0203e8000c101b12 */
[----:B--2---:R-:W2:Y:S04]  /*1400*/  LDG.E.64 R16, desc[UR18][R8.64+0x4000] ;  /* 0x0040001208107981 */ /* 0x004ea8000c1e1b00 */
[----:B---3--:R-:W3:Y:S01]  /*1410*/  LDG.E.64 R18, desc[UR18][R8.64+0x4008] ;  /* 0x0040081208127981 */ /* 0x008ee2000c1e1b00 */
[----:B------:R-:W-:Y:S01]  /*1420*/  IMAD.WIDE R12, R0, 0x10, R12 ;  /* 0x00000010000c7825 */ /* 0x000fe200078e020c */
[----:B0-----:R-:W-:-:S02]  /*1430*/  MOV R25, UR6 ;  /* 0x0000000600197c02 */ /* 0x001fc40008000f00 */
[----:B--2---:R-:W-:Y:S04]  /*1440*/  STG.E.64 desc[UR18][R10.64+0x4000], R16 ;  /* 0x004000100a007986 */ /* 0x004fe8000c101b12 */
[----:B---3--:R0:W-:Y:S04]  /*1450*/  STG.E.64 desc[UR18][R10.64+0x4008], R18 ;  /* 0x004008120a007986 */ /* 0x0081e8000c101b12 */
[----:B------:R-:W2:Y:S04]  /*1460*/  LDG.E.64 R20, desc[UR18][R12.64+-0x1808] ;  /* 0xffe7f8120c147981 */ /* 0x000ea8000c1e1b00 */
[----:B------:R-:W3:Y:S01]  /*1470*/  LDG.E.64 R22, desc[UR18][R12.64+-0x1800] ;  /* 0xffe800120c167981 */ /* 0x000ee2000c1e1b00 */
[----:B------:R-:W-:-:S04]  /*1480*/  IMAD.U32 R24, RZ, RZ, UR5 ;  /* 0x00000005ff187e24 */ /* 0x000fc8000f8e00ff */
[----:B-1----:R-:W-:-:S05]  /*1490*/  IMAD.WIDE R14, R0, 0x10, R24 ;  /* 0x00000010000e7825 */ /* 0x002fca00078e0218 */
[----:B--2---:R1:W-:Y:S04]  /*14a0*/  STG.E.64 desc[UR18][R14.64+-0x1808], R20 ;  /* 0xffe7f8140e007986 */ /* 0x0043e8000c101b12 */
[----:B---3--:R2:W-:Y:S04]  /*14b0*/  STG.E.64 desc[UR18][R14.64+-0x1800], R22 ;  /* 0xffe800160e007986 */ /* 0x0085e8000c101b12 */
[----:B------:R-:W3:Y:S04]  /*14c0*/  LDG.E.64 R8, desc[UR18][R12.64+-0x1008] ;  /* 0xffeff8120c087981 */ /* 0x000ee8000c1e1b00 */
[----:B------:R-:W4:Y:S04]  /*14d0*/  LDG.E.64 R24, desc[UR18][R12.64+-0x1000] ;  /* 0xfff000120c187981 */ /* 0x000f28000c1e1b00 */
[----:B---3--:R3:W-:Y:S04]  /*14e0*/  STG.E.64 desc[UR18][R14.64+-0x1008], R8 ;  /* 0xffeff8080e007986 */ /* 0x0087e8000c101b12 */
[----:B----4-:R4:W-:Y:S04]  /*14f0*/  STG.E.64 desc[UR18][R14.64+-0x1000], R24 ;  /* 0xfff000180e007986 */ /* 0x0109e8000c101b12 */
[----:B0-----:R-:W5:Y:S04]  /*1500*/  LDG.E.64 R10, desc[UR18][R12.64+-0x808] ;  /* 0xfff7f8120c0a7981 */ /* 0x001f68000c1e1b00 */
[----:B------:R-:W2:Y:S04]  /*1510*/  LDG.E.64 R16, desc[UR18][R12.64+-0x800] ;  /* 0xfff800120c107981 */ /* 0x000ea8000c1e1b00 */
[----:B-----5:R0:W-:Y:S04]  /*1520*/  STG.E.64 desc[UR18][R14.64+-0x808], R10 ;  /* 0xfff7f80a0e007986 */ /* 0x0201e8000c101b12 */
[----:B--2---:R2:W-:Y:S04]  /*1530*/  STG.E.64 desc[UR18][R14.64+-0x800], R16 ;  /* 0xfff800100e007986 */ /* 0x0045e8000c101b12 */
[----:B------:R-:W5:Y:S04]  /*1540*/  LDG.E.64 R18, desc[UR18][R12.64+-0x8] ;  /* 0xfffff8120c127981 */ /* 0x000f68000c1e1b00 */
[----:B-1----:R-:W3:Y:S04]  /*1550*/  LDG.E.64 R20, desc[UR18][R12.64] ;  /* 0x000000120c147981 */ /* 0x002ee8000c1e1b00 */
[----:B-----5:R1:W-:Y:S04]  /*1560*/  STG.E.64 desc[UR18][R14.64+-0x8], R18 ;  /* 0xfffff8120e007986 */ /* 0x0203e8000c101b12 */
[----:B---3--:R3:W-:Y:S04]  /*1570*/  STG.E.64 desc[UR18][R14.64], R20 ;  /* 0x000000140e007986 */ /* 0x0087e8000c101b12 */
[----:B------:R-:W5:Y:S04]  /*1580*/  LDG.E.64 R22, desc[UR18][R12.64+0x7f8] ;  /* 0x0007f8120c167981 */ /* 0x000f68000c1e1b00 */
[----:B------:R-:W4:Y:S04]  /*1590*/  LDG.E.64 R8, desc[UR18][R12.64+0x800] ;  /* 0x000800120c087981 */ /* 0x000f28000c1e1b00 */
[----:B-----5:R3:W-:Y:S04]  /*15a0*/  STG.E.64 desc[UR18][R14.64+0x7f8], R22 ;  /* 0x0007f8160e007986 */ /* 0x0207e8000c101b12 */
[----:B----4-:R3:W-:Y:S04]  /*15b0*/  STG.E.64 desc[UR18][R14.64+0x800], R8 ;  /* 0x000800080e007986 */ /* 0x0107e8000c101b12 */
[----:B------:R-:W4:Y:S04]  /*15c0*/  LDG.E.64 R24, desc[UR18][R12.64+0xff8] ;  /* 0x000ff8120c187981 */ /* 0x000f28000c1e1b00 */
[----:B0-----:R-:W5:Y:S04]  /*15d0*/  LDG.E.64 R10, desc[UR18][R12.64+0x1000] ;  /* 0x001000120c0a7981 */ /* 0x001f68000c1e1b00 */
[----:B----4-:R3:W-:Y:S04]  /*15e0*/  STG.E.64 desc[UR18][R14.64+0xff8], R24 ;  /* 0x000ff8180e007986 */ /* 0x0107e8000c101b12 */
[----:B-----5:R3:W-:Y:S04]  /*15f0*/  STG.E.64 desc[UR18][R14.64+0x1000], R10 ;  /* 0x0010000a0e007986 */ /* 0x0207e8000c101b12 */
[----:B--2---:R-:W2:Y:S04]  /*1600*/  LDG.E.64 R16, desc[UR18][R12.64+0x17f8] ;  /* 0x0017f8120c107981 */ /* 0x004ea8000c1e1b00 */
[----:B-1----:R-:W4:Y:S01]  /*1610*/  LDG.E.64 R18, desc[UR18][R12.64+0x1800] ;  /* 0x001800120c127981 */ /* 0x002f22000c1e1b00 */
[----:B------:R-:W-:Y:S01]  /*1620*/  UIADD3 UR7, UP0, UPT, UR7, 0x8000, URZ ;  /* 0x0000800007077890 */ /* 0x000fe2000ff1e0ff */
[----:B------:R-:W-:Y:S01]  /*1630*/  VIADD R0, R0, 0x800 ;  /* 0x0000080000007836 */ /* 0x000fe20000000000 */
[----:B------:R-:W-:-:S02]  /*1640*/  UIADD3 UR16, UPT, UPT, UR16, 0x10, URZ ;  /* 0x0000001010107890 */ /* 0x000fc4000fffe0ff */
[----:B------:R-:W-:Y:S02]  /*1650*/  UIADD3.X UR12, UPT, UPT, URZ, UR12, URZ, UP0, !UPT ;  /* 0x0000000cff0c7290 */ /* 0x000fe400087fe4ff */
[----:B------:R-:W-:Y:S01]  /*1660*/  UISETP.NE.AND UP0, UPT, UR16, URZ, UPT ;  /* 0x000000ff1000728c */ /* 0x000fe2000bf05270 */
[----:B--2---:R3:W-:Y:S04]  /*1670*/  STG.E.64 desc[UR18][R14.64+0x17f8], R16 ;  /* 0x0017f8100e007986 */ /* 0x0047e8000c101b12 */
[----:B----4-:R3:W-:Y:S04]  /*1680*/  STG.E.64 desc[UR18][R14.64+0x1800], R18 ;  /* 0x001800120e007986 */ /* 0x0107e8000c101b12 */
[----:B------:R-:W-:Y:S05]  /*1690*/  BRA.U UP0, `(.L_x_1053) ;  /* 0xfffffff900b07547 */ /* 0x000fea000b83ffff */
.L_x_1052:
[----:B------:R-:W-:Y:S05]  /*16a0*/  @!P0 EXIT ;  /* 0x000000000000894d */ /* 0x000fea0003800000 */
[----:B------:R-:W-:Y:S02]  /*16b0*/  UISETP.GE.U32.AND UP0, UPT, UR15, 0x8, UPT ;  /* 0x000000080f00788c */ /* 0x000fe4000bf06070 */
[----:B------:R-:W-:-:S06]  /*16c0*/  ULOP3.LUT UR5, UR17, 0x7, URZ, 0xc0, !UPT ;  /* 0x0000000711057892 */ /* 0x000fcc000f8ec0ff */
[----:B------:R-:W-:Y:S01]  /*16d0*/  ISETP.NE.AND P0, PT, RZ, UR5, PT ;  /* 0x00000005ff007c0c */ /* 0x000fe2000bf05270 */
[----:B------:R-:W-:-:S12]  /*16e0*/  BRA.U !UP0, `(.L_x_1054) ;  /* 0x0000000108947547 */ /* 0x000fd8000b800000 */
[----:B------:R-:W-:-:S05]  /*16f0*/  MOV R0, UR4 ;  /* 0x0000000400007c02 */ /* 0x000fca0008000f00 */
[----:B---3--:R-:W-:-:S04]  /*1700*/  IMAD R11, R0, 0x80, R7 ;  /* 0x00000080000b7824 */ /* 0x008fc800078e0207 */
[----:B------:R-:W-:-:S05]  /*1710*/  IMAD.WIDE R8, R11, 0x10, R2 ;  /* 0x000000100b087825 */ /* 0x000fca00078e0202 */
[----:B------:R-:W2:Y:S04]  /*1720*/  LDG.E.64 R12, desc[UR18][R8.64] ;  /* 0x00000012080c7981 */ /* 0x000ea8000c1e1b00 */
[----:B------:R-:W3:Y:S01]  /*1730*/  LDG.E.64 R14, desc[UR18][R8.64+0x8] ;  /* 0x00000812080e7981 */ /* 0x000ee2000c1e1b00 */
[----:B------:R-:W-:-:S05]  /*1740*/  IMAD.WIDE R10, R11, 0x10, R4 ;  /* 0x000000100b0a7825 */ /* 0x000fca00078e0204 */
        /* <DEDUP_REMOVED lines=13> */
[----:B---3--:R2:W-:Y:S04]  /*1820*/  STG.E.64 desc[UR18][R10.64+0x1808], R12 ;  /* 0x0018080c0a007986 */ /* 0x0085e8000c101b12 */
[----:B-1----:R-:W3:Y:S04]  /*1830*/  LDG.E.64 R14, desc[UR18][R8.64+0x2000] ;  /* 0x00200012080e7981 */ /* 0x002ee8000c1e1b00 */
[----:B------:R-:W4:Y:S04]  /*1840*/  LDG.E.64 R16, desc[UR18][R8.64+0x2008] ;  /* 0x0020081208107981 */ /* 0x000f28000c1e1b00 */
[----:B---3--:R1:W-:Y:S04]  /*1850*/  STG.E.64 desc[UR18][R10.64+0x2000], R14 ;  /* 0x0020000e0a007986 */ /* 0x0083e8000c101b12 */
[----:B----4-:R4:W-:Y:S04]  /*1860*/  STG.E.64 desc[UR18][R10.64+0x2008], R16 ;  /* 0x002008100a007986 */ /* 0x0109e8000c101b12 */
[----:B------:R-:W3:Y:S04]  /*1870*/  LDG.E.64 R18, desc[UR18][R8.64+0x2800] ;  /* 0x0028001208127981 */ /* 0x000ee8000c1e1b00 */
[----:B------:R-:W5:Y:S04]  /*1880*/  LDG.E.64 R20, desc[UR18][R8.64+0x2808] ;  /* 0x0028081208147981 */ /* 0x000f68000c1e1b00 */
[----:B---3--:R4:W-:Y:S04]  /*1890*/  STG.E.64 desc[UR18][R10.64+0x2800], R18 ;  /* 0x002800120a007986 */ /* 0x0089e8000c101b12 */
[----:B-----5:R4:W-:Y:S04]  /*18a0*/  STG.E.64 desc[UR18][R10.64+0x2808], R20 ;  /* 0x002808140a007986 */ /* 0x0209e8000c101b12 */
[----:B------:R-:W3:Y:S04]  /*18b0*/  LDG.E.64 R22, desc[UR18][R8.64+0x3000] ;  /* 0x0030001208167981 */ /* 0x000ee8000c1e1b00 */
[----:B0-----:R-:W5:Y:S04]  /*18c0*/  LDG.E.64 R24, desc[UR18][R8.64+0x3008] ;  /* 0x0030081208187981 */ /* 0x001f68000c1e1b00 */
[----:B---3--:R4:W-:Y:S04]  /*18d0*/  STG.E.64 desc[UR18][R10.64+0x3000], R22 ;  /* 0x003000160a007986 */ /* 0x0089e8000c101b12 */
[----:B-----5:R4:W-:Y:S04]  /*18e0*/  STG.E.64 desc[UR18][R10.64+0x3008], R24 ;  /* 0x003008180a007986 */ /* 0x0209e8000c101b12 */
[----:B--2---:R-:W2:Y:S04]  /*18f0*/  LDG.E.64 R12, desc[UR18][R8.64+0x3800] ;  /* 0x00380012080c7981 */ /* 0x004ea8000c1e1b00 */
[----:B-1----:R-:W3:Y:S01]  /*1900*/  LDG.E.64 R14, desc[UR18][R8.64+0x3808] ;  /* 0x00380812080e7981 */ /* 0x002ee2000c1e1b00 */
[----:B------:R-:W-:-:S03]  /*1910*/  UIADD3 UR4, UPT, UPT, UR4, 0x8, URZ ;  /* 0x0000000804047890 */ /* 0x000fc6000fffe0ff */
[----:B--2---:R4:W-:Y:S04]  /*1920*/  STG.E.64 desc[UR18][R10.64+0x3800], R12 ;  /* 0x0038000c0a007986 */ /* 0x0049e8000c101b12 */
[----:B---3--:R4:W-:Y:S05]  /*1930*/  STG.E.64 desc[UR18][R10.64+0x3808], R14 ;  /* 0x0038080e0a007986 */ /* 0x0089ea000c101b12 */
.L_x_1054:
[----:B------:R-:W-:Y:S05]  /*1940*/  @!P0 EXIT ;  /* 0x000000000000894d */ /* 0x000fea0003800000 */
[----:B------:R-:W-:Y:S02]  /*1950*/  UISETP.GE.U32.AND UP0, UPT, UR5, 0x4, UPT ;  /* 0x000000040500788c */ /* 0x000fe4000bf06070 */
[----:B------:R-:W-:-:S06]  /*1960*/  ULOP3.LUT UR6, UR17, 0x3, URZ, 0xc0, !UPT ;  /* 0x0000000311067892 */ /* 0x000fcc000f8ec0ff */
[----:B------:R-:W-:Y:S01]  /*1970*/  ISETP.NE.AND P0, PT, RZ, UR6, PT ;  /* 0x00000006ff007c0c */ /* 0x000fe2000bf05270 */
[----:B------:R-:W-:-:S12]  /*1980*/  BRA.U !UP0, `(.L_x_1055) ;  /* 0x0000000108547547 */ /* 0x000fd8000b800000 */
[----:B------:R-:W-:-:S05]  /*1990*/  MOV R0, UR4 ;  /* 0x0000000400007c02 */ /* 0x000fca0008000f00 */
[----:B---34-:R-:W-:-:S04]  /*19a0*/  IMAD R21, R0, 0x80, R7 ;  /* 0x0000008000157824 */ /* 0x018fc800078e0207 */
        /* <DEDUP_REMOVED lines=10> */
[----:B------:R-:W2:Y:S04]  /*1a50*/  LDG.E.64 R12, desc[UR18][R18.64+0x1000] ;  /* 0x00100012120c7981 */ /* 0x000ea8000c1e1b00 */
[----:B------:R-:W3:Y:S04]  /*1a60*/  LDG.E.64 R14, desc[UR18][R18.64+0x1008] ;  /* 0x00100812120e7981 */ /* 0x000ee8000c1e1b00 */
[----:B--2---:R1:W-:Y:S04]  /*1a70*/  STG.E.64 desc[UR18][R20.64+0x1000], R12 ;  /* 0x0010000c14007986 */ /* 0x0043e8000c101b12 */
[----:B---3--:R1:W-:Y:S04]  /*1a80*/  STG.E.64 desc[UR18][R20.64+0x1008], R14 ;  /* 0x0010080e14007986 */ /* 0x0083e8000c101b12 */
[----:B------:R-:W2:Y:S04]  /*1a90*/  LDG.E.64 R16, desc[UR18][R18.64+0x1800] ;  /* 0x0018001212107981 */ /* 0x000ea8000c1e1b00 */
[----:B0-----:R-:W3:Y:S01]  /*1aa0*/  LDG.E.64 R2, desc[UR18][R18.64+0x1808] ;  /* 0x0018081212027981 */ /* 0x001ee2000c1e1b00 */
[----:B------:R-:W-:-:S03]  /*1ab0*/  UIADD3 UR4, UPT, UPT, UR4, 0x4, URZ ;  /* 0x0000000404047890 */ /* 0x000fc6000fffe0ff */
[----:B--2---:R1:W-:Y:S04]  /*1ac0*/  STG.E.64 desc[UR18][R20.64+0x1800], R16 ;  /* 0x0018001014007986 */ /* 0x0043e8000c101b12 */
[----:B---3--:R1:W-:Y:S05]  /*1ad0*/  STG.E.64 desc[UR18][R20.64+0x1808], R2 ;  /* 0x0018080214007986 */ /* 0x0083ea000c101b12 */
.L_x_1055:
[----:B------:R-:W-:Y:S05]  /*1ae0*/  @!P0 EXIT ;  /* 0x000000000000894d */ /* 0x000fea0003800000 */
[----:B------:R-:W-:Y:S01]  /*1af0*/  ULOP3.LUT UR5, UR13, 0x8, URZ, 0xfc, !UPT ;  /* 0x000000080d057892 */ /* 0x000fe2000f8efcff */
[----:B------:R-:W-:-:S03]  /*1b00*/  MOV R0, UR4 ;  /* 0x0000000400007c02 */ /* 0x000fc60008000f00 */
[----:B------:R-:W-:Y:S02]  /*1b10*/  UIADD3 UR8, UP0, UPT, UR5, UR8, URZ ;  /* 0x0000000805087290 */ /* 0x000fe4000ff1e0ff */
[----:B------:R-:W-:Y:S01]  /*1b20*/  UIADD3 UR10, UP1, UPT, UR5, UR10, URZ ;  /* 0x0000000a050a7290 */ /* 0x000fe2000ff3e0ff */
[----:B-1-34-:R-:W-:Y:S01]  /*1b30*/  IMAD R11, R0, 0x80, R7 ;  /* 0x00000080000b7824 */ /* 0x01afe200078e0207 */
[----:B------:R-:W-:Y:S02]  /*1b40*/  UIADD3 UR5, UPT, UPT, -UR6, URZ, URZ ;  /* 0x000000ff06057290 */ /* 0x000fe4000fffe1ff */
[----:B------:R-:W-:Y:S02]  /*1b50*/  UIADD3.X UR9, UPT, UPT, UR14, UR9, URZ, UP0, !UPT ;  /* 0x000000090e097290 */ /* 0x000fe400087fe4ff */
[----:B------:R-:W-:-:S12]  /*1b60*/  UIADD3.X UR11, UPT, UPT, UR14, UR11, URZ, UP1, !UPT ;  /* 0x0000000b0e0b7290 */ /* 0x000fd80008ffe4ff */
.L_x_1056:
[----:B------:R-:W-:Y:S01]  /*1b70*/  MOV R4, UR10 ;  /* 0x0000000a00047c02 */ /* 0x000fe20008000f00 */
[----:B------:R-:W-:-:S04]  /*1b80*/  IMAD.U32 R5, RZ, RZ, UR11 ;  /* 0x0000000bff057e24 */ /* 0x000fc8000f8e00ff */
[----:B------:R-:W-:-:S05]  /*1b90*/  IMAD.WIDE R4, R11, 0x10, R4 ;  /* 0x000000100b047825 */ /* 0x000fca00078e0204 */
[----:B0-----:R-:W2:Y:S04]  /*1ba0*/  LDG.E.64 R6, desc[UR18][R4.64+-0x8] ;  /* 0xfffff81204067981 */ /* 0x001ea8000c1e1b00 */
[----:B------:R-:W3:Y:S01]  /*1bb0*/  LDG.E.64 R8, desc[UR18][R4.64] ;  /* 0x0000001204087981 */ /* 0x000ee2000c1e1b00 */
[----:B------:R-:W-:Y:S01]  /*1bc0*/  UIADD3 UR5, UPT, UPT, UR5, 0x1, URZ ;  /* 0x0000000105057890 */ /* 0x000fe2000fffe0ff */
[----:B------:R-:W-:Y:S01]  /*1bd0*/  MOV R2, UR8 ;  /* 0x0000000800027c02 */ /* 0x000fe20008000f00 */
[----:B------:R-:W-:-:S04]  /*1be0*/  IMAD.U32 R3, RZ, RZ, UR9 ;  /* 0x00000009ff037e24 */ /* 0x000fc8000f8e00ff */
[----:B------:R-:W-:Y:S01]  /*1bf0*/  ISETP.NE.AND P0, PT, RZ, UR5, PT ;  /* 0x00000005ff007c0c */ /* 0x000fe2000bf05270 */
[----:B------:R-:W-:-:S05]  /*1c00*/  IMAD.WIDE R2, R11, 0x10, R2 ;  /* 0x000000100b027825 */ /* 0x000fca00078e0202 */
[----:B--2---:R0:W-:Y:S04]  /*1c10*/  STG.E.64 desc[UR18][R2.64+-0x8], R6 ;  /* 0xfffff80602007986 */ /* 0x0041e8000c101b12 */
[----:B---3--:R0:W-:Y:S03]  /*1c20*/  STG.E.64 desc[UR18][R2.64], R8 ;  /* 0x0000000802007986 */ /* 0x0081e6000c101b12 */
[----:B------:R-:W-:Y:S05]  /*1c30*/  @!P0 EXIT ;  /* 0x000000000000894d */ /* 0x000fea0003800000 */
[----:B------:R-:W-:Y:S01]  /*1c40*/  IADD3 R11, PT, PT, R11, 0x80, RZ ;  /* 0x000000800b0b7810 */ /* 0x000fe20007ffe0ff */
[----:B------:R-:W-:Y:S06]  /*1c50*/  BRA `(.L_x_1056) ;  /* 0xfffffffc00c47947 */ /* 0x000fec000383ffff */
.L_x_1057:
        /* <DEDUP_REMOVED lines=10> */
.L_x_1378:


//--------------------- .text._ZN3cub18CUB_300001_SM_10006detail9transform16transform_kernelINS2_10policy_hubILb1EN4cuda3std3__45tupleIJP10DEInstanceEEEE10policy1000EiNS7_10__identityESA_JSA_EEEvT0_iT1_T2_DpNS2_10kernel_argIT3_EE --------------------------
	.section	.text._ZN3cub18CUB_300001_SM_10006detail9transform16transform_kernelINS2_10policy_hubILb1EN4cuda3std3__45tupleIJP10DEInstanceEEEE10policy1000EiNS7_10__identityESA_JSA_EEEvT0_iT1_T2_DpNS2_10kernel_argIT3_EE,"ax",@progbits
	.align	128
        .global         _ZN3cub18CUB_300001_SM_10006detail9transform16transform_kernelINS2_10policy_hubILb1EN4cuda3std3__45tupleIJP10DEInstanceEEEE10policy1000EiNS7_10__identityESA_JSA_EEEvT0_iT1_T2_DpNS2_10kernel_argIT3_EE
        .type           _ZN3cub18CUB_300001_SM_10006detail9transform16transform_kernelINS2_10policy_hubILb1EN4cuda3std3__45tupleIJP10DEInstanceEEEE10policy1000EiNS7_10__identityESA_JSA_EEEvT0_iT1_T2_DpNS2_10kernel_argIT3_EE,@function
        .size           _ZN3cub18CUB_300001_SM_10006detail9transform16transform_kernelINS2_10policy_hubILb1EN4cuda3std3__45tupleIJP10DEInstanceEEEE10policy1000EiNS7_10__identityESA_JSA_EEEvT0_iT1_T2_DpNS2_10kernel_argIT3_EE,(.L_x_1379 - _ZN3cub18CUB_300001_SM_10006detail9transform16transform_kernelINS2_10policy_hubILb1EN4cuda3std3__45tupleIJP10DEInstanceEEEE10policy1000EiNS7_10__identityESA_JSA_EEEvT0_iT1_T2_DpNS2_10kernel_argIT3_EE)
        .other          _ZN3cub18CUB_300001_SM_10006detail9transform16transform_kernelINS2_10policy_hubILb1EN4cuda3std3__45tupleIJP10DEInstanceEEEE10policy1000EiNS7_10__identityESA_JSA_EEEvT0_iT1_T2_DpNS2_10kernel_argIT3_EE,@"STO_CUDA_ENTRY STV_DEFAULT"
_ZN3cub18CUB_300001_SM_10006detail9transform16transform_kernelINS2_10policy_hubILb1EN4cuda3std3__45tupleIJP10DEInstanceEEEE10policy1000EiNS7_10__identityESA_JSA_EEEvT0_iT1_T2_DpNS2_10kernel_argIT3_EE:
.text._ZN3cub18CUB_300001_SM_10006detail9transform16transform_kernelINS2_10policy_hubILb1EN4cuda3std3__45tupleIJP10DEInstanceEEEE10policy1000EiNS7_10__identityESA_JSA_EEEvT0_iT1_T2_DpNS2_10kernel_argIT3_EE:
[----:B------:R-:W-:Y:S08]  /*0000*/  LDC R1, c[0x0][0x37c] ;  /* 0x0000df00ff017b82 */ /* 0x000ff00000000800 */
[----:B------:R-:W0:Y:S01]  /*0010*/  S2UR UR5, SR_CTAID.X ;  /* 0x00000000000579c3 */ /* 0x000e220000002500 */
[----:B------:R-:W1:Y:S01]  /*0020*/  LDCU.64 UR12, c[0x0][0x380] ;  /* 0x00007000ff0c77ac */ /* 0x000e620008000a00 */
[----:B------:R-:W2:Y:S01]  /*0030*/  S2R R0, SR_TID.X ;  /* 0x0000000000007919 */ /* 0x000ea20000002100 */
[----:B------:R-:W-:Y:S01]  /*0040*/  BSSY.RECONVERGENT B0, `(.L_x_1058) ;  /* 0x0000014000007945 */ /* 0x000fe20003800200 */
[----:B-1----:R-:W-:-:S04]  /*0050*/  USHF.L.U32 UR14, UR13, 0x7, URZ ;  /* 0x000000070d0e7899 */ /* 0x002fc800080006ff */
[----:B0-----:R-:W-:-:S04]  /*0060*/  UIMAD UR5, UR14, UR5, URZ ;  /* 0x000000050e0572a4 */ /* 0x001fc8000f8e02ff */
[----:B------:R-:W-:-:S04]  /*0070*/  UIADD3 UR4, UPT, UPT, -UR5, UR12, URZ ;  /* 0x0000000c05047290 */ /* 0x000fc8000fffe1ff */
[----:B------:R-:W-:Y:S01]  /*0080*/  UISETP.LT.AND UP0, UPT, UR14, UR4, UPT ;  /* 0x000000040e00728c */ /* 0x000fe2000bf01270 */
[----:B--2---:R-:W-:-:S03]  /*0090*/  IMAD.SHL.U32 R4, R0, 0x80, RZ ;  /* 0x0000008000047824 */ /* 0x004fc600078e00ff */
[----:B------:R-:W-:-:S04]  /*00a0*/  USEL UR12, UR14, UR4, UP0 ;  /* 0x000000040e0c7287 */ /* 0x000fc80008000000 */
[----:B------:R-:W-:-:S06]  /*00b0*/  USHF.L.U32 UR6, UR12, 0x4, URZ ;  /* 0x000000040c067899 */ /* 0x000fcc00080006ff */
[----:B------:R-:W-:-:S13]  /*00c0*/  ISETP.GE.AND P0, PT, R4, UR6, PT ;  /* 0x0000000604007c0c */ /* 0x000fda000bf06270 */
[----:B------:R-:W-:Y:S05]  /*00d0*/  @P0 BRA `(.L_x_1059) ;  /* 0x0000000000280947 */ /* 0x000fea0003800000 */
[----:B------:R-:W0:Y:S01]  /*00e0*/  LDC.64 R2, c[0x0][0x398] ;  /* 0x0000e600ff027b82 */ /* 0x000e220000000a00 */
[----:B------:R-:W-:Y:S02]  /*00f0*/  IMAD.U32 R5, RZ, RZ, UR5 ;  /* 0x00000005ff057e24 */ /* 0x000fe4000f8e00ff */
[----:B0-----:R-:W-:-:S04]  /*0100*/  IMAD.WIDE.U32 R2, R0, 0x80, R2 ;  /* 0x0000008000027825 */ /* 0x001fc800078e0002 */
[----:B------:R-:W-:-:S07]  /*0110*/  IMAD.WIDE R2, R5, 0x10, R2 ;  /* 0x0000001005027825 */ /* 0x000fce00078e0202 */
.L_x_1060:
[----:B------:R-:W-:Y:S01]  /*0120*/  IADD3 R4, PT, PT, R4, 0x4000, RZ ;  /* 0x0000400004047810 */ /* 0x000fe20007ffe0ff */
[----:B------:R0:W-:Y:S03]  /*0130*/  CCTL.E.PF2 [R2] ;  /* 0x000000000200798f */ /* 0x0001e60000800100 */
[----:B------:R-:W-:Y:S02]  /*0140*/  ISETP.GE.AND P0, PT, R4, UR6, PT ;  /* 0x0000000604007c0c */ /* 0x000fe4000bf06270 */
[----:B0-----:R-:W-:-:S05]  /*0150*/  IADD3 R2, P1, PT, R2, 0x4000, RZ ;  /* 0x0000400002027810 */ /* 0x001fca0007f3e0ff */
[----:B------:R-:W-:-:S06]  /*0160*/  IMAD.X R3, RZ, RZ, R3, P1 ;  /* 0x000000ffff037224 */ /* 0x000fcc00008e0603 */
[----:B------:R-:W-:Y:S05]  /*0170*/  @!P0 BRA `(.L_x_1060) ;  /* 0xfffffffc00e88947 */ /* 0x000fea000383ffff */
.L_x_1059:
[----:B------:R-:W-:Y:S05]  /*0180*/  BSYNC.RECONVERGENT B0 ;  /* 0x0000000000007941 */ /* 0x000fea0003800200 */
.L_x_1058:
[----:B------:R-:W0:Y:S01]  /*0190*/  LDCU.128 UR8, c[0x0][0x390] ;  /* 0x00007200ff0877ac */ /* 0x000e220008000c00 */
[----:B------:R-:W-:Y:S01]  /*01a0*/  UIMAD.WIDE UR6, UR5, 0x10, URZ ;  /* 0x00000010050678a5 */ /* 0x000fe2000f8e02ff */
[----:B------:R-:W1:Y:S03]  /*01b0*/  LDCU.64 UR18, c[0x0][0x358] ;  /* 0x00006b00ff1277ac */ /* 0x000e660008000a00 */
[----:B0-----:R-:W-:Y:S02]  /*01c0*/  UIADD3 UR15, UP0, UPT, UR6, UR10, URZ ;  /* 0x0000000a060f7290 */ /* 0x001fe4000ff1e0ff */
[----:B------:R-:W-:Y:S02]  /*01d0*/  UIADD3 UR16, UP1, UPT, UR6, UR8, URZ ;  /* 0x0000000806107290 */ /* 0x000fe4000ff3e0ff */
[----:B------:R-:W-:Y:S02]  /*01e0*/  UIADD3.X UR20, UPT, UPT, UR7, UR11, URZ, UP0, !UPT ;  /* 0x0000000b07147290 */ /* 0x000fe400087fe4ff */
[----:B------:R-:W-:Y:S01]  /*01f0*/  UISETP.GT.AND UP0, UPT, UR14, UR4, UPT ;  /* 0x000000040e00728c */ /* 0x000fe2000bf04270 */
[----:B------:R-:W-:Y:S01]  /*0200*/  MOV R2, UR15 ;  /* 0x0000000f00027c02 */ /* 0x000fe20008000f00 */
[----:B------:R-:W-:-:S02]  /*0210*/  UIADD3.X UR17, UPT, UPT, UR7, UR9, URZ, UP1, !UPT ;  /* 0x0000000907117290 */ /* 0x000fc40008ffe4ff */
[----:B------:R-:W-:-:S05]  /*0220*/  IMAD.U32 R3, RZ, RZ, UR20 ;  /* 0x00000014ff037e24 */ /* 0x000fca000f8e00ff */
[----:B-1----:R-:W-:Y:S05]  /*0230*/  BRA.U UP0, `(.L_x_1061) ;  /* 0x0000000d001c7547 */ /* 0x002fea000b800000 */
        /* <DEDUP_REMOVED lines=8> */
[----:B------:R-:W0:Y:S01]  /*02c0*/  LDC.64 R4, c[0x0][0x398] ;  /* 0x0000e600ff047b82 */ /* 0x000e220000000a00 */
[----:B------:R-:W-:Y:S01]  /*02d0*/  UMOV UR12, UR6 ;  /* 0x00000006000c7c82 */ /* 0x000fe20008000000 */
[----:B------:R-:W-:Y:S01]  /*02e0*/  IADD3 R6, PT, PT, R0, 0x480, RZ ;  /* 0x0000048000067810 */ /* 0x000fe20007ffe0ff */
[----:B------:R-:W-:-:S04]  /*02f0*/  UIADD3 UR4, UP0, UPT, UR12, 0x1808, URZ ;  /* 0x000018080c047890 */ /* 0x000fc8000ff1e0ff */
[----:B------:R-:W-:Y:S02]  /*0300*/  UIADD3 UR10, UP1, UPT, UR4, UR10, URZ ;  /* 0x0000000a040a7290 */ /* 0x000fe4000ff3e0ff */
[----:B------:R-:W-:Y:S02]  /*0310*/  UIADD3.X UR6, UPT, UPT, URZ, UR7, URZ, UP0, !UPT ;  /* 0x00000007ff067290 */ /* 0x000fe400087fe4ff */
[----:B------:R-:W-:Y:S02]  /*0320*/  UIADD3 UR8, UP2, UPT, UR4, UR8, URZ ;  /* 0x0000000804087290 */ /* 0x000fe4000ff5e0ff */
[----:B------:R-:W-:Y:S02]  /*0330*/  ULOP3.LUT UR4, UR13, 0x7ffffff0, URZ, 0xc0, !UPT ;  /* 0x7ffffff00d047892 */ /* 0x000fe4000f8ec0ff */
[----:B------:R-:W-:Y:S02]  /*0340*/  UIADD3.X UR11, UPT, UPT, UR6, UR11, URZ, UP1, !UPT ;  /* 0x0000000b060b7290 */ /* 0x000fe40008ffe4ff */
[----:B------:R-:W-:-:S02]  /*0350*/  UIADD3.X UR6, UPT, UPT, UR6, UR9, URZ, UP2, !UPT ;  /* 0x0000000906067290 */ /* 0x000fc400097fe4ff */
[----:B------:R-:W-:Y:S01]  /*0360*/  UIADD3 UR9, UPT, UPT, -UR4, URZ, URZ ;  /* 0x000000ff04097290 */ /* 0x000fe2000fffe1ff */
[----:B0-----:R-:W-:-:S11]  /*0370*/  IMAD.WIDE.U32 R4, R0, 0x10, R4 ;  /* 0x0000001000047825 */ /* 0x001fd600078e0004 */
.L_x_1063:
[----:B---3--:R-:W-:Y:S01]  /*0380*/  IADD3 R8, P1, PT, R4, UR12, RZ ;  /* 0x0000000c04087c10 */ /* 0x008fe2000ff3e0ff */
[----:B------:R-:W0:Y:S03]  /*0390*/  LDC.64 R10, c[0x0][0x390] ;  /* 0x0000e400ff0a7b82 */ /* 0x000e260000000a00 */
[----:B------:R-:W-:-:S05]  /*03a0*/  IADD3.X R9, PT, PT, R5, UR7, RZ, P1, !PT ;  /* 0x0000000705097c10 */ /* 0x000fca0008ffe4ff */
[----:B------:R-:W2:Y:S04]  /*03b0*/  LDG.E.64 R12, desc[UR18][R8.64] ;  /* 0x00000012080c7981 */ /* 0x000ea8000c1e1b00 */
[----:B------:R-:W3:Y:S01]  /*03c0*/  LDG.E.64 R14, desc[UR18][R8.64+0x8] ;  /* 0x00000812080e7981 */ /* 0x000ee2000c1e1b00 */
[----:B0-----:R-:W-:-:S03]  /*03d0*/  IMAD.WIDE.U32 R10, R0, 0x10, R10 ;  /* 0x00000010000a7825 */ /* 0x001fc600078e000a */
        /* <DEDUP_REMOVED lines=76> */
.L_x_1062:
[----:B------:R-:W-:Y:S05]  /*08a0*/  @!P0 EXIT ;  /* 0x000000000000894d */ /* 0x000fea0003800000 */
[----:B------:R-:W0:Y:S01]  /*08b0*/  LDCU UR8, c[0x0][0x384] ;  /* 0x00007080ff0877ac */ /* 0x000e220008000800 */
[----:B------:R-:W-:Y:S02]  /*08c0*/  UISETP.GE.U32.AND UP0, UPT, UR14, 0x8, UPT ;  /* 0x000000080e00788c */ /* 0x000fe4000bf06070 */
[----:B0-----:R-:W-:-:S06]  /*08d0*/  ULOP3.LUT UR6, UR8, 0x7, URZ, 0xc0, !UPT ;  /* 0x0000000708067892 */ /* 0x001fcc000f8ec0ff */
[----:B------:R-:W-:Y:S01]  /*08e0*/  ISETP.NE.AND P0, PT, RZ, UR6, PT ;  /* 0x00000006ff007c0c */ /* 0x000fe2000bf05270 */
[----:B------:R-:W-:-:S12]  /*08f0*/  BRA.U !UP0, `(.L_x_1064) ;  /* 0x0000000108987547 */ /* 0x000fd8000b800000 */
[----:B------:R-:W-:-:S05]  /*0900*/  MOV R7, UR4 ;  /* 0x0000000400077c02 */ /* 0x000fca0008000f00 */
[----:B------:R-:W-:-:S04]  /*0910*/  IMAD R7, R7, 0x80, R0 ;  /* 0x0000008007077824 */ /* 0x000fc800078e0200 */
[----:B------:R-:W-:-:S05]  /*0920*/  IMAD.WIDE R4, R7, 0x10, R2 ;  /* 0x0000001007047825 */ /* 0x000fca00078e0202 */
[----:B---3--:R-:W2:Y:S04]  /*0930*/  LDG.E.64 R8, desc[UR18][R4.64] ;  /* 0x0000001204087981 */ /* 0x008ea8000c1e1b00 */
[----:B------:R-:W3:Y:S01]  /*0940*/  LDG.E.64 R10, desc[UR18][R4.64+0x8] ;  /* 0x00000812040a7981 */ /* 0x000ee2000c1e1b00 */
[----:B------:R-:W-:-:S05]  /*0950*/  HFMA2 R6, -RZ, RZ, 0, 9.5367431640625e-07 ;  /* 0x00000010ff067431 */ /* 0x000fca00000001ff */
[----:B------:R-:W-:-:S05]  /*0960*/  IMAD.WIDE R6, R7, R6, UR16 ;  /* 0x0000001007067e25 */ /* 0x000fca000f8e0206 */
        /* <DEDUP_REMOVED lines=31> */
.L_x_1064:
[----:B------:R-:W-:Y:S05]  /*0b60*/  @!P0 EXIT ;  /* 0x000000000000894d */ /* 0x000fea0003800000 */
[----:B------:R-:W-:Y:S02]  /*0b70*/  UISETP.GE.U32.AND UP0, UPT, UR6, 0x4, UPT ;  /* 0x000000040600788c */ /* 0x000fe4000bf06070 */
[----:B------:R-:W-:-:S06]  /*0b80*/  ULOP3.LUT UR8, UR8, 0x3, URZ, 0xc0, !UPT ;  /* 0x0000000308087892 */ /* 0x000fcc000f8ec0ff */
[----:B------:R-:W-:Y:S01]  /*0b90*/  ISETP.NE.AND P0, PT, RZ, UR8, PT ;  /* 0x00000008ff007c0c */ /* 0x000fe2000bf05270 */
[----:B------:R-:W-:-:S12]  /*0ba0*/  BRA.U !UP0, `(.L_x_1065) ;  /* 0x0000000108587547 */ /* 0x000fd8000b800000 */
[----:B---34-:R-:W-:-:S05]  /*0bb0*/  IMAD.U32 R19, RZ, RZ, UR4 ;  /* 0x00000004ff137e24 */ /* 0x018fca000f8e00ff */
[----:B------:R-:W-:-:S05]  /*0bc0*/  LEA R19, R19, R0, 0x7 ;  /* 0x0000000013137211 */ /* 0x000fca00078e38ff */
[----:B------:R-:W-:-:S05]  /*0bd0*/  IMAD.WIDE R16, R19, 0x10, R2 ;  /* 0x0000001013107825 */ /* 0x000fca00078e0202 */
[----:B------:R-:W2:Y:S04]  /*0be0*/  LDG.E.64 R2, desc[UR18][R16.64] ;  /* 0x0000001210027981 */ /* 0x000ea8000c1e1b00 */
[----:B------:R-:W3:Y:S01]  /*0bf0*/  LDG.E.64 R4, desc[UR18][R16.64+0x8] ;  /* 0x0000081210047981 */ /* 0x000ee2000c1e1b00 */
[----:B------:R-:W-:-:S04]  /*0c00*/  IMAD.MOV.U32 R18, RZ, RZ, 0x10 ;  /* 0x00000010ff127424 */ /* 0x000fc800078e00ff */
[----:B------:R-:W-:-:S05]  /*0c10*/  IMAD.WIDE R18, R19, R18, UR16 ;  /* 0x0000001013127e25 */ /* 0x000fca000f8e0212 */
        /* <DEDUP_REMOVED lines=15> */
.L_x_1065:
[----:B------:R-:W-:Y:S05]  /*0d10*/  @!P0 EXIT ;  /* 0x000000000000894d */ /* 0x000fea0003800000 */
[----:B------:R-:W0:Y:S01]  /*0d20*/  LDCU.128 UR12, c[0x0][0x390] ;  /* 0x00007200ff0c77ac */ /* 0x000e220008000c00 */
[----:B-1-34-:R-:W-:Y:S01]  /*0d30*/  MOV R11, UR4 ;  /* 0x00000004000b7c02 */ /* 0x01afe20008000f00 */
[----:B------:R-:W-:-:S04]  /*0d40*/  UIMAD.WIDE UR6, UR5, 0x10, URZ ;  /* 0x00000010050678a5 */ /* 0x000fc8000f8e02ff */
[----:B------:R-:W-:Y:S01]  /*0d50*/  IMAD R11, R11, 0x80, R0 ;  /* 0x000000800b0b7824 */ /* 0x000fe200078e0200 */
[----:B------:R-:W-:Y:S02]  /*0d60*/  UIADD3 UR8, UPT, UPT, -UR8, URZ, URZ ;  /* 0x000000ff08087290 */ /* 0x000fe4000fffe1ff */
[----:B------:R-:W-:-:S04]  /*0d70*/  ULOP3.LUT UR6, UR6, 0x8, URZ, 0xfc, !UPT ;  /* 0x0000000806067892 */ /* 0x000fc8000f8efcff */
[----:B0-----:R-:W-:Y:S02]  /*0d80*/  UIADD3 UR9, UP0, UPT, UR6, UR12, URZ ;  /* 0x0000000c06097290 */ /* 0x001fe4000ff1e0ff */
[----:B------:R-:W-:Y:S02]  /*0d90*/  UIADD3 UR6, UP1, UPT, UR6, UR14, URZ ;  /* 0x0000000e06067290 */ /* 0x000fe4000ff3e0ff */
[----:B------:R-:W-:Y:S02]  /*0da0*/  UIADD3.X UR10, UPT, UPT, UR7, UR13, URZ, UP0, !UPT ;  /* 0x0000000d070a7290 */ /* 0x000fe400087fe4ff */
[----:B------:R-:W-:-:S12]  /*0db0*/  UIADD3.X UR7, UPT, UPT, UR7, UR15, URZ, UP1, !UPT ;  /* 0x0000000f07077290 */ /* 0x000fd80008ffe4ff */
.L_x_1066:
[----:B------:R-:W-:Y:S01]  /*0dc0*/  MOV R4, UR6 ;  /* 0x0000000600047c02 */ /* 0x000fe20008000f00 */
[----:B------:R-:W-:-:S04]  /*0dd0*/  IMAD.U32 R5, RZ, RZ, UR7 ;  /* 0x00000007ff057e24 */ /* 0x000fc8000f8e00ff */
[----:B------:R-:W-:-:S05]  /*0de0*/  IMAD.WIDE R4, R11, 0x10, R4 ;  /* 0x000000100b047825 */ /* 0x000fca00078e0204 */
[----:B0-----:R-:W2:Y:S04]  /*0df0*/  LDG.E.64 R6, desc[UR18][R4.64+-0x8] ;  /* 0xfffff81204067981 */ /* 0x001ea8000c1e1b00 */
[----:B------:R-:W3:Y:S01]  /*0e00*/  LDG.E.64 R8, desc[UR18][R4.64] ;  /* 0x0000001204087981 */ /* 0x000ee2000c1e1b00 */
[----:B------:R-:W-:Y:S01]  /*0e10*/  MOV R2, UR9 ;  /* 0x0000000900027c02 */ /* 0x000fe20008000f00 */
[----:B------:R-:W-:Y:S01]  /*0e20*/  IMAD.U32 R3, RZ, RZ, UR10 ;  /* 0x0000000aff037e24 */ /* 0x000fe2000f8e00ff */
[----:B------:R-:W-:-:S03]  /*0e30*/  UIADD3 UR8, UPT, UPT, UR8, 0x1, URZ ;  /* 0x0000000108087890 */ /* 0x000fc6000fffe0ff */
[C---:B------:R-:W-:Y:S01]  /*0e40*/  IMAD.WIDE R2, R11.reuse, 0x10, R2 ;  /* 0x000000100b027825 */ /* 0x040fe200078e0202 */
[----:B------:R-:W-:Y:S01]  /*0e50*/  UISETP.NE.AND UP0, UPT, UR8, URZ, UPT ;  /* 0x000000ff0800728c */ /* 0x000fe2000bf05270 */
[----:B------:R-:W-:-:S03]  /*0e60*/  IADD3 R11, PT, PT, R11, 0x80, RZ ;  /* 0x000000800b0b7810 */ /* 0x000fc60007ffe0ff */
[----:B--2---:R0:W-:Y:S04]  /*0e70*/  STG.E.64 desc[UR18][R2.64+-0x8], R6 ;  /* 0xfffff80602007986 */ /* 0x0041e8000c101b12 */
[----:B---3--:R0:W-:Y:S01]  /*0e80*/  STG.E.64 desc[UR18][R2.64], R8 ;  /* 0x0000000802007986 */ /* 0x0081e2000c101b12 */
[----:B------:R-:W-:Y:S05]  /*0e90*/  BRA.U UP0, `(.L_x_1066) ;  /* 0xfffffffd00c87547 */ /* 0x000fea000b83ffff */
[----:B------:R-:W-:Y:S05]  /*0ea0*/  EXIT ;  /* 0x000000000000794d */ /* 0x000fea0003800000 */
.L_x_1061:
[----:B------:R-:W-:-:S06]  /*0eb0*/  UISETP.GE.AND UP0, UPT, UR13, 0x1, UPT ;  /* 0x000000010d00788c */ /* 0x000fcc000bf06270 */
[----:B------:R-:W-:-:S13]  /*0ec0*/  PLOP3.LUT P0, PT, PT, PT, UP0, 0x80, 0x8 ;  /* 0x000000000008781c */ /* 0x000fda0003f0f008 */
[----:B------:R-:W-:Y:S05]  /*0ed0*/  @!P0 EXIT ;  /* 0x000000000000894d */ /* 0x000fea0003800000 */
[----:B------:R-:W-:Y:S01]  /*0ee0*/  UISETP.GE.U32.AND UP0, UPT, UR13, 0x8, UPT ;  /* 0x000000080d00788c */ /* 0x000fe2000bf06070 */
[----:B------:R-:W-:Y:S01]  /*0ef0*/  IMAD.MOV.U32 R5, RZ, RZ, RZ ;  /* 0x000000ffff057224 */ /* 0x000fe200078e00ff */
[----:B------:R-:W-:-:S07]  /*0f00*/  ULOP3.LUT UR5, UR13, 0x7, URZ, 0xc0, !UPT ;  /* 0x000000070d057892 */ /* 0x000fce000f8ec0ff */
[----:B------:R-:W-:Y:S05]  /*0f10*/  BRA.U !UP0, `(.L_x_1067) ;  /* 0x0000000108fc7547 */ /* 0x000fea000b800000 */
[----:B------:R-:W-:Y:S01]  /*0f20*/  ULOP3.LUT UR4, UR13, 0x7ffffff8, URZ, 0xc0, !UPT ;  /* 0x7ffffff80d047892 */ /* 0x000fe2000f8ec0ff */
[----:B------:R-:W-:-:S05]  /*0f30*/  MOV R4, RZ ;  /* 0x000000ff00047202 */ /* 0x000fca0000000f00 */
[----:B------:R-:W-:-:S07]  /*0f40*/  IMAD.U32 R5, RZ, RZ, UR4 ;  /* 0x00000004ff057e24 */ /* 0x000fce000f8e00ff */
.L_x_1070:
[----:B0-----:R-:W-:-:S04]  /*0f50*/  LEA R9, R4, R0, 0x7 ;  /* 0x0000000004097211 */ /* 0x001fc800078e38ff */
[----:B------:R-:W-:-:S13]  /*0f60*/  ISETP.GE.AND P0, PT, R9, UR12, PT ;  /* 0x0000000c09007c0c */ /* 0x000fda000bf06270 */
[----:B------:R-:W-:-:S05]  /*0f70*/  @!P0 IMAD.WIDE.U32 R10, R9, 0x10, R2 ;  /* 0x00000010090a8825 */ /* 0x000fca00078e0002 */
[----:B------:R-:W2:Y:S04]  /*0f80*/  @!P0 LDG.E.64 R12, desc[UR18][R10.64] ;  /* 0x000000120a0c8981 */ /* 0x000ea8000c1e1b00 */
[----:B------:R-:W3:Y:S01]  /*0f90*/  @!P0 LDG.E.64 R14, desc[UR18][R10.64+0x8] ;  /* 0x000008120a0e8981 */ /* 0x000ee2000c1e1b00 */
[----:B------:R-:W-:Y:S02]  /*0fa0*/  VIADD R23, R9, 0x80 ;  /* 0x0000008009177836 */ /* 0x000fe40000000000 */
[----:B------:R-:W-:Y:S02]  /*0fb0*/  HFMA2 R16, -RZ, RZ, 0, 9.5367431640625e-07 ;  /* 0x00000010ff107431 */ /* 0x000fe400000001ff */
[C---:B------:R-:W-:Y:S01]  /*0fc0*/  IMAD.WIDE R6, R23.reuse, 0x10, R2 ;  /* 0x0000001017067825 */ /* 0x040fe200078e0202 */
[----:B------:R-:W-:-:S03]  /*0fd0*/  ISETP.GE.AND P1, PT, R23, UR12, PT ;  /* 0x0000000c17007c0c */ /* 0x000fc6000bf26270 */
[----:B------:R-:W-:-:S05]  /*0fe0*/  @!P0 IMAD.WIDE.U32 R16, R9, R16, UR16 ;  /* 0x0000001009108e25 */ /* 0x000fca000f8e0010 */
[----:B--2---:R0:W-:Y:S04]  /*0ff0*/  @!P0 STG.E.64 desc[UR18][R16.64], R12 ;  /* 0x0000000c10008986 */ /* 0x0041e8000c101b12 */
[----:B---3--:R1:W-:Y:S04]  /*1000*/  @!P0 STG.E.64 desc[UR18][R16.64+0x8], R14 ;  /* 0x0000080e10008986 */ /* 0x0083e8000c101b12 */
[----:B------:R-:W2:Y:S04]  /*1010*/  @!P1 LDG.E.64 R18, desc[UR18][R6.64] ;  /* 0x0000001206129981 */ /* 0x000ea8000c1e1b00 */
[----:B------:R-:W3:Y:S01]  /*1020*/  @!P1 LDG.E.64 R20, desc[UR18][R6.64+0x8] ;  /* 0x0000081206149981 */ /* 0x000ee2000c1e1b00 */
[----:B------:R-:W-:Y:S01]  /*1030*/  VIADD R8, R9, 0x100 ;  /* 0x0000010009087836 */ /* 0x000fe20000000000 */
[----:B------:R-:W-:-:S04]  /*1040*/  MOV R10, 0x10 ;  /* 0x00000010000a7802 */ /* 0x000fc80000000f00 */
[----:B------:R-:W-:Y:S01]  /*1050*/  ISETP.GE.AND P0, PT, R8, UR12, PT ;  /* 0x0000000c08007c0c */ /* 0x000fe2000bf06270 */
[----:B------:R-:W-:-:S04]  /*1060*/  IMAD.WIDE R10, R23, R10, UR16 ;  /* 0x00000010170a7e25 */ /* 0x000fc8000f8e020a */
[----:B------:R-:W-:Y:S01]  /*1070*/  VIADD R8, R9, 0x180 ;  /* 0x0000018009087836 */ /* 0x000fe20000000000 */
[----:B--2---:R2:W-:Y:S04]  /*1080*/  @!P1 STG.E.64 desc[UR18][R10.64], R18 ;  /* 0x000000120a009986 */ /* 0x0045e8000c101b12 */
[----:B---3--:R3:W-:Y:S04]  /*1090*/  @!P1 STG.E.64 desc[UR18][R10.64+0x8], R20 ;  /* 0x000008140a009986 */ /* 0x0087e8000c101b12 */
[----:B------:R-:W4:Y:S04]  /*10a0*/  @!P0 LDG.E.64 R22, desc[UR18][R6.64+0x800] ;  /* 0x0008001206168981 */ /* 0x000f28000c1e1b00 */
[----:B0-----:R-:W5:Y:S01]  /*10b0*/  @!P0 LDG.E.64 R12, desc[UR18][R6.64+0x808] ;  /* 0x00080812060c8981 */ /* 0x001f62000c1e1b00 */
[----:B------:R-:W-:-:S02]  /*10c0*/  ISETP.GE.AND P1, PT, R8, UR12, PT ;  /* 0x0000000c08007c0c */ /* 0x000fc4000bf26270 */
[C---:B------:R-:W-:Y:S01]  /*10d0*/  IADD3 R8, PT, PT, R9.reuse, 0x200, RZ ;  /* 0x0000020009087810 */ /* 0x040fe20007ffe0ff */
[----:B----4-:R-:W-:Y:S04]  /*10e0*/  @!P0 STG.E.64 desc[UR18][R10.64+0x800], R22 ;  /* 0x000800160a008986 */ /* 0x010fe8000c101b12 */
[----:B-----5:R0:W-:Y:S06]  /*10f0*/  @!P0 STG.E.64 desc[UR18][R10.64+0x808], R12 ;  /* 0x0008080c0a008986 */ /* 0x0201ec000c101b12 */
[----:B-1----:R-:W4:Y:S04]  /*1100*/  @!P1 LDG.E.64 R14, desc[UR18][R6.64+0x1000] ;  /* 0x00100012060e9981 */ /* 0x002f28000c1e1b00 */
[----:B------:R-:W5:Y:S01]  /*1110*/  @!P1 LDG.E.64 R16, desc[UR18][R6.64+0x1008] ;  /* 0x0010081206109981 */ /* 0x000f62000c1e1b00 */
[----:B------:R-:W-:Y:S01]  /*1120*/  ISETP.GE.AND P0, PT, R8, UR12, PT ;  /* 0x0000000c08007c0c */ /* 0x000fe2000bf06270 */
[----:B------:R-:W-:-:S02]  /*1130*/  VIADD R8, R9, 0x280 ;  /* 0x0000028009087836 */ /* 0x000fc40000000000 */
[----:B----4-:R1:W-:Y:S04]  /*1140*/  @!P1 STG.E.64 desc[UR18][R10.64+0x1000], R14 ;  /* 0x0010000e0a009986 */ /* 0x0103e8000c101b12 */
[----:B-----5:R4:W-:Y:S06]  /*1150*/  @!P1 STG.E.64 desc[UR18][R10.64+0x1008], R16 ;  /* 0x001008100a009986 */ /* 0x0209ec000c101b12 */
[----:B--2---:R-:W2:Y:S04]  /*1160*/  @!P0 LDG.E.64 R18, desc[UR18][R6.64+0x1800] ;  /* 0x0018001206128981 */ /* 0x004ea8000c1e1b00 */
[----:B---3--:R-:W3:Y:S01]  /*1170*/  @!P0 LDG.E.64 R20, desc[UR18][R6.64+0x1808] ;  /* 0x0018081206148981 */ /* 0x008ee2000c1e1b00 */
[----:B------:R-:W-:-:S02]  /*1180*/  ISETP.GE.AND P1, PT, R8, UR12, PT ;  /* 0x0000000c08007c0c */ /* 0x000fc4000bf26270 */
[----:B------:R-:W-:Y:S01]  /*1190*/  IADD3 R8, PT, PT, R9, 0x300, RZ ;  /* 0x0000030009087810 */ /* 0x000fe20007ffe0ff */
[----:B--2---:R2:W-:Y:S04]  /*11a0*/  @!P0 STG.E.64 desc[UR18][R10.64+0x1800], R18 ;  /* 0x001800120a008986 */ /* 0x0045e8000c101b12 */
[----:B---3--:R2:W-:Y:S06]  /*11b0*/  @!P0 STG.E.64 desc[UR18][R10.64+0x1808], R20 ;  /* 0x001808140a008986 */ /* 0x0085ec000c101b12 */
[----:B0-----:R-:W3:Y:S04]  /*11c0*/  @!P1 LDG.E.64 R12, desc[UR18][R6.64+0x2000] ;  /* 0x00200012060c9981 */ /* 0x001ee8000c1e1b00 */
[----:B------:R-:W5:Y:S01]  /*11d0*/  @!P1 LDG.E.64 R22, desc[UR18][R6.64+0x2008] ;  /* 0x0020081206169981 */ /* 0x000f62000c1e1b00 */
[----:B------:R-:W-:-:S03]  /*11e0*/  ISETP.GE.AND P0, PT, R8, UR12, PT ;  /* 0x0000000c08007c0c */ /* 0x000fc6000bf06270 */
[----:B---3--:R2:W-:Y:S04]  /*11f0*/  @!P1 STG.E.64 desc[UR18][R10.64+0x2000], R12 ;  /* 0x0020000c0a009986 */ /* 0x0085e8000c101b12 */
[----:B-----5:R2:W-:Y:S06]  /*1200*/  @!P1 STG.E.64 desc[UR18][R10.64+0x2008], R22 ;  /* 0x002008160a009986 */ /* 0x0205ec000c101b12 */
[----:B-1----:R-:W3:Y:S04]  /*1210*/  @!P0 LDG.E.64 R14, desc[UR18][R6.64+0x2800] ;  /* 0x00280012060e8981 */ /* 0x002ee8000c1e1b00 */
[----:B----4-:R-:W4:Y:S01]  /*1220*/  @!P0 LDG.E.64 R16, desc[UR18][R6.64+0x2808] ;  /* 0x0028081206108981 */ /* 0x010f22000c1e1b00 */
        /* <DEDUP_REMOVED lines=12> */
.L_x_1069:
[----:B------:R-:W-:Y:S05]  /*12f0*/  BSYNC.RECONVERGENT B0 ;  /* 0x0000000000007941 */ /* 0x000fea0003800200 */
.L_x_1068:
[----:B------:R-:W-:Y:S05]  /*1300*/  @P1 BRA `(.L_x_1070) ;  /* 0xfffffffc00101947 */ /* 0x000fea000383ffff */
.L_x_1067:
[----:B------:R-:W-:-:S13]  /*1310*/  ISETP.NE.AND P0, PT, RZ, UR5, PT ;  /* 0x00000005ff007c0c */ /* 0x000fda000bf05270 */
[----:B------:R-:W-:Y:S05]  /*1320*/  @!P0 EXIT ;  /* 0x000000000000894d */ /* 0x000fea0003800000 */
[----:B------:R-:W1:Y:S01]  /*1330*/  LDC R4, c[0x0][0x384] ;  /* 0x0000e100ff047b82 */ /* 0x000e620000000800 */
[----:B------:R-:W-:Y:S01]  /*1340*/  UISETP.GE.U32.AND UP0, UPT, UR5, 0x4, UPT ;  /* 0x000000040500788c */ /* 0x000fe2000bf06070 */
[----:B-1----:R-:W-:-:S04]  /*1350*/  LOP3.LUT R6, R4, 0x3, RZ, 0xc0, !PT ;  /* 0x0000000304067812 */ /* 0x002fc800078ec0ff */
[----:B------:R-:W-:-:S04]  /*1360*/  ISETP.NE.AND P0, PT, R6, RZ, PT ;  /* 0x000000ff0600720c */ /* 0x000fc80003f05270 */
[----:B------:R-:W-:Y:S09]  /*1370*/  BRA.U !UP0, `(.L_x_1071) ;  /* 0x0000000108947547 */ /* 0x000ff2000b800000 */
[----:B------:R-:W-:-:S05]  /*1380*/  IMAD R7, R5, 0x80, R0 ;  /* 0x0000008005077824 */ /* 0x000fca00078e0200 */
[----:B------:R-:W-:-:S13]  /*1390*/  ISETP.GE.AND P2, PT, R7, UR12, PT ;  /* 0x0000000c07007c0c */ /* 0x000fda000bf46270 */
[----:B0-----:R-:W-:-:S05]  /*13a0*/  @!P2 IMAD.WIDE R8, R7, 0x10, R2 ;  /* 0x000000100708a825 */ /* 0x001fca00078e0202 */
[----:B------:R-:W2:Y:S04]  /*13b0*/  @!P2 LDG.E.64 R10, desc[UR18][R8.64] ;  /* 0x00000012080aa981 */ /* 0x000ea8000c1e1b00 */
[----:B------:R-:W3:Y:S01]  /*13c0*/  @!P2 LDG.E.64 R12, desc[UR18][R8.64+0x8] ;  /* 0x00000812080ca981 */ /* 0x000ee2000c1e1b00 */
[----:B------:R-:W-:Y:S01]  /*13d0*/  IADD3 R23, PT, PT, R7, 0x80, RZ ;  /* 0x0000008007177810 */ /* 0x000fe20007ffe0ff */
[----:B------:R-:W-:-:S03]  /*13e0*/  IMAD.MOV.U32 R14, RZ, RZ, 0x10 ;  /* 0x00000010ff0e7424 */ /* 0x000fc600078e00ff */
[----:B------:R-:W-:Y:S01]  /*13f0*/  ISETP.GE.AND P1, PT, R23, UR12, PT ;  /* 0x0000000c17007c0c */ /* 0x000fe2000bf26270 */
[----:B------:R-:W-:-:S12]  /*1400*/  @!P2 IMAD.WIDE R14, R7, R14, UR16 ;  /* 0x00000010070eae25 */ /* 0x000fd8000f8e020e */
[----:B------:R-:W-:Y:S01]  /*1410*/  @!P1 IMAD.WIDE R16, R23, 0x10, R2 ;  /* 0x0000001017109825 */ /* 0x000fe200078e0202 */
[----:B--2---:R0:W-:Y:S04]  /*1420*/  @!P2 STG.E.64 desc[UR18][R14.64], R10 ;  /* 0x0000000a0e00a986 */ /* 0x0041e8000c101b12 */
[----:B---3--:R1:W-:Y:S04]  /*1430*/  @!P2 STG.E.64 desc[UR18][R14.64+0x8], R12 ;  /* 0x0000080c0e00a986 */ /* 0x0083e8000c101b12 */
        /* <DEDUP_REMOVED lines=9> */
[----:B0-----:R-:W4:Y:S04]  /*14d0*/  @!P2 LDG.E.64 R10, desc[UR18][R22.64] ;  /* 0x00000012160aa981 */ /* 0x001f28000c1e1b00 */
[----:B-1----:R-:W5:Y:S01]  /*14e0*/  @!P2 LDG.E.64 R12, desc[UR18][R22.64+0x8] ;  /* 0x00000812160ca981 */ /* 0x002f62000c1e1b00 */
[----:B------:R-:W-:Y:S01]  /*14f0*/  IADD3 R7, PT, PT, R7, 0x180, RZ ;  /* 0x0000018007077810 */ /* 0x000fe20007ffe0ff */
[----:B------:R-:W-:-:S03]  /*1500*/  IMAD.MOV.U32 R14, RZ, RZ, 0x10 ;  /* 0x00000010ff0e7424 */ /* 0x000fc600078e00ff */
[----:B------:R-:W-:Y:S01]  /*1510*/  ISETP.GE.AND P1, PT, R7, UR12, PT ;  /* 0x0000000c07007c0c */ /* 0x000fe2000bf26270 */
[----:B------:R-:W-:-:S12]  /*1520*/  @!P2 IMAD.WIDE R14, R25, R14, UR16 ;  /* 0x00000010190eae25 */ /* 0x000fd8000f8e020e */
[----:B------:R-:W-:Y:S01]  /*1530*/  @!P1 IMAD.WIDE R16, R7, 0x10, R2 ;  /* 0x0000001007109825 */ /* 0x000fe200078e0202 */
[----:B----4-:R1:W-:Y:S04]  /*1540*/  @!P2 STG.E.64 desc[UR18][R14.64], R10 ;  /* 0x0000000a0e00a986 */ /* 0x0103e8000c101b12 */
[----:B-----5:R1:W-:Y:S04]  /*1550*/  @!P2 STG.E.64 desc[UR18][R14.64+0x8], R12 ;  /* 0x0000080c0e00a986 */ /* 0x0203e8000c101b12 */
[----:B--2---:R-:W2:Y:S04]  /*1560*/  @!P1 LDG.E.64 R18, desc[UR18][R16.64] ;  /* 0x0000001210129981 */ /* 0x004ea8000c1e1b00 */
[----:B---3--:R-:W3:Y:S01]  /*1570*/  @!P1 LDG.E.64 R8, desc[UR18][R16.64+0x8] ;  /* 0x0000081210089981 */ /* 0x008ee2000c1e1b00 */
[----:B------:R-:W-:-:S02]  /*1580*/  HFMA2 R20, -RZ, RZ, 0, 9.5367431640625e-07 ;  /* 0x00000010ff147431 */ /* 0x000fc400000001ff */
[----:B------:R-:W-:-:S03]  /*1590*/  VIADD R5, R5, 0x4 ;  /* 0x0000000405057836 */ /* 0x000fc60000000000 */
[----:B------:R-:W-:-:S05]  /*15a0*/  @!P1 IMAD.WIDE R20, R7, R20, UR16 ;  /* 0x0000001007149e25 */ /* 0x000fca000f8e0214 */
[----:B--2---:R1:W-:Y:S04]  /*15b0*/  @!P1 STG.E.64 desc[UR18][R20.64], R18 ;  /* 0x0000001214009986 */ /* 0x0043e8000c101b12 */
[----:B---3--:R1:W-:Y:S02]  /*15c0*/  @!P1 STG.E.64 desc[UR18][R20.64+0x8], R8 ;  /* 0x0000080814009986 */ /* 0x0083e4000c101b12 */
.L_x_1071:
[----:B------:R-:W-:Y:S05]  /*15d0*/  @!P0 EXIT ;  /* 0x000000000000894d */ /* 0x000fea0003800000 */
[----:B------:R-:W-:Y:S02]  /*15e0*/  ISETP.NE.AND P1, PT, R6, 0x1, PT ;  /* 0x000000010600780c */ /* 0x000fe40003f25270 */
[----:B------:R-:W-:-:S04]  /*15f0*/  LOP3.LUT R4, R4, 0x1, RZ, 0xc0, !PT ;  /* 0x0000000104047812 */ /* 0x000fc800078ec0ff */
[----:B------:R-:W-:-:S07]  /*1600*/  ISETP.NE.U32.AND P0, PT, R4, 0x1, PT ;  /* 0x000000010400780c */ /* 0x000fce0003f05070 */
[----:B------:R-:W-:Y:S06]  /*1610*/  @!P1 BRA `(.L_x_1072) ;  /* 0x00000000004c9947 */ /* 0x000fec0003800000 */
[----:B01----:R-:W-:-:S04]  /*1620*/  LEA R13, R5, R0, 0x7 ;  /* 0x00000000050d7211 */ /* 0x003fc800078e38ff */
[----:B------:R-:W-:-:S13]  /*1630*/  ISETP.GE.AND P1, PT, R13, UR12, PT ;  /* 0x0000000c0d007c0c */ /* 0x000fda000bf26270 */
[----:B------:R-:W-:-:S05]  /*1640*/  @!P1 IMAD.WIDE R6, R13, 0x10, R2 ;  /* 0x000000100d069825 */ /* 0x000fca00078e0202 */
[----:B------:R-:W2:Y:S04]  /*1650*/  @!P1 LDG.E.64 R8, desc[UR18][R6.64] ;  /* 0x0000001206089981 */ /* 0x000ea8000c1e1b00 */
[----:B------:R-:W3:Y:S01]  /*1660*/  @!P1 LDG.E.64 R10, desc[UR18][R6.64+0x8] ;  /* 0x00000812060a9981 */ /* 0x000ee2000c1e1b00 */
[----:B------:R-:W-:Y:S01]  /*1670*/  VIADD R21, R13, 0x80 ;  /* 0x000000800d157836 */ /* 0x000fe20000000000 */
[----:B------:R-:W-:-:S04]  /*1680*/  MOV R12, 0x10 ;  /* 0x00000010000c7802 */ /* 0x000fc80000000f00 */
[----:B------:R-:W-:Y:S01]  /*1690*/  ISETP.GE.AND P2, PT, R21, UR12, PT ;  /* 0x0000000c15007c0c */ /* 0x000fe2000bf46270 */
[----:B------:R-:W-:-:S12]  /*16a0*/  @!P1 IMAD.WIDE R12, R13, R12, UR16 ;  /* 0x000000100d0c9e25 */ /* 0x000fd8000f8e020c */
[----:B------:R-:W-:Y:S01]  /*16b0*/  @!P2 IMAD.WIDE R14, R21, 0x10, R2 ;  /* 0x00000010150ea825 */ /* 0x000fe200078e0202 */
[----:B--2---:R2:W-:Y:S04]  /*16c0*/  @!P1 STG.E.64 desc[UR18][R12.64], R8 ;  /* 0x000000080c009986 */ /* 0x0045e8000c101b12 */
[----:B---3--:R2:W-:Y:S04]  /*16d0*/  @!P1 STG.E.64 desc[UR18][R12.64+0x8], R10 ;  /* 0x0000080a0c009986 */ /* 0x0085e8000c101b12 */
[----:B------:R-:W3:Y:S04]  /*16e0*/  @!P2 LDG.E.64 R16, desc[UR18][R14.64] ;  /* 0x000000120e10a981 */ /* 0x000ee8000c1e1b00 */
[----:B------:R-:W4:Y:S01]  /*16f0*/  @!P2 LDG.E.64 R18, desc[UR18][R14.64+0x8] ;  /* 0x000008120e12a981 */ /* 0x000f22000c1e1b00 */
[----:B------:R-:W-:Y:S01]  /*1700*/  IMAD.MOV.U32 R4, RZ, RZ, 0x10 ;  /* 0x00000010ff047424 */ /* 0x000fe200078e00ff */
[----:B------:R-:W-:-:S03]  /*1710*/  IADD3 R5, PT, PT, R5, 0x2, RZ ;  /* 0x0000000205057810 */ /* 0x000fc60007ffe0ff */
[----:B------:R-:W-:-:S05]  /*1720*/  @!P2 IMAD.WIDE R6, R21, R4, UR16 ;  /* 0x000000101506ae25 */ /* 0x000fca000f8e0204 */
[----:B---3--:R2:W-:Y:S04]  /*1730*/  @!P2 STG.E.64 desc[UR18][R6.64], R16 ;  /* 0x000000100600a986 */ /* 0x0085e8000c101b12 */
[----:B----4-:R2:W-:Y:S02]  /*1740*/  @!P2 STG.E.64 desc[UR18][R6.64+0x8], R18 ;  /* 0x000008120600a986 */ /* 0x0105e4000c101b12 */
.L_x_1072:
[----:B------:R-:W-:Y:S05]  /*1750*/  @P0 EXIT ;  /* 0x000000000000094d */ /* 0x000fea0003800000 */
[----:B012---:R-:W-:-:S05]  /*1760*/  IMAD R9, R5, 0x80, R0 ;  /* 0x0000008005097824 */ /* 0x007fca00078e0200 */
[----:B------:R-:W-:-:S13]  /*1770*/  ISETP.GE.AND P0, PT, R9, UR12, PT ;  /* 0x0000000c09007c0c */ /* 0x000fda000bf06270 */
[----:B------:R-:W-:Y:S05]  /*1780*/  @P0 EXIT ;  /* 0x000000000000094d */ /* 0x000fea0003800000 */
[----:B------:R-:W-:-:S05]  /*1790*/  IMAD.WIDE R2, R9, 0x10, R2 ;  /* 0x0000001009027825 */ /* 0x000fca00078e0202 */
[----:B------:R-:W2:Y:S04]  /*17a0*/  LDG.E.64 R4, desc[UR18][R2.64] ;  /* 0x0000001202047981 */ /* 0x000ea8000c1e1b00 */
[----:B------:R-:W3:Y:S01]  /*17b0*/  LDG.E.64 R6, desc[UR18][R2.64+0x8] ;  /* 0x0000081202067981 */ /* 0x000ee2000c1e1b00 */
[----:B------:R-:W-:-:S05]  /*17c0*/  HFMA2 R8, -RZ, RZ, 0, 9.5367431640625e-07 ;  /* 0x00000010ff087431 */ /* 0x000fca00000001ff */
[----:B------:R-:W-:-:S05]  /*17d0*/  IMAD.WIDE R8, R9, R8, UR16 ;  /* 0x0000001009087e25 */ /* 0x000fca000f8e0208 */
[----:B--2---:R-:W-:Y:S04]  /*17e0*/  STG.E.64 desc[UR18][R8.64], R4 ;  /* 0x0000000408007986 */ /* 0x004fe8000c101b12 */
[----:B---3--:R-:W-:Y:S01]  /*17f0*/  STG.E.64 desc[UR18][R8.64+0x8], R6 ;  /* 0x0000080608007986 */ /* 0x008fe2000c101b12 */
[----:B------:R-:W-:Y:S05]  /*1800*/  EXIT ;  /* 0x000000000000794d */ /* 0x000fea0003800000 */
.L_x_1073:
        /* <DEDUP_REMOVED lines=15> */
.L_x_1379:


//--------------------- .text._ZN3cub18CUB_300001_SM_10006detail9transform16transform_kernelINS2_10policy_hubILb1EN4cuda3std3__45tupleIJN6thrust24THRUST_300001_SM_1000_NS10device_ptrI10DEInstanceEEEEEE10policy1000ElNS7_10__identityEPSC_JSI_EEEvT0_iT1_T2_DpNS2_10kernel_argIT3_EE --------------------------
	.section	.text._ZN3cub18CUB_300001_SM_10006detail9transform16transform_kernelINS2_10policy_hubILb1EN4cuda3std3__45tupleIJN6thrust24THRUST_300001_SM_1000_NS10device_ptrI10DEInstanceEEEEEE10policy1000ElNS7_10__identityEPSC_JSI_EEEvT0_iT1_T2_DpNS2_10kernel_argIT3_EE,"ax",@progbits
	.align	128
        .global         _ZN3cub18CUB_300001_SM_10006detail9transform16transform_kernelINS2_10policy_hubILb1EN4cuda3std3__45tupleIJN6thrust24THRUST_300001_SM_1000_NS10device_ptrI10DEInstanceEEEEEE10policy1000ElNS7_10__identityEPSC_JSI_EEEvT0_iT1_T2_DpNS2_10kernel_argIT3_EE
        .type           _ZN3cub18CUB_300001_SM_10006detail9transform16transform_kernelINS2_10policy_hubILb1EN4cuda3std3__45tupleIJN6thrust24THRUST_300001_SM_1000_NS10device_ptrI10DEInstanceEEEEEE10policy1000ElNS7_10__identityEPSC_JSI_EEEvT0_iT1_T2_DpNS2_10kernel_argIT3_EE,@function
        .size           _ZN3cub18CUB_300001_SM_10006detail9transform16transform_kernelINS2_10policy_hubILb1EN4cuda3std3__45tupleIJN6thrust24THRUST_300001_SM_1000_NS10device_ptrI10DEInstanceEEEEEE10policy1000ElNS7_10__identityEPSC_JSI_EEEvT0_iT1_T2_DpNS2_10kernel_argIT3_EE,(.L_x_1380 - _ZN3cub18CUB_300001_SM_10006detail9transform16transform_kernelINS2_10policy_hubILb1EN4cuda3std3__45tupleIJN6thrust24THRUST_300001_SM_1000_NS10device_ptrI10DEInstanceEEEEEE10policy1000ElNS7_10__identityEPSC_JSI_EEEvT0_iT1_T2_DpNS2_10kernel_argIT3_EE)
        .other          _ZN3cub18CUB_300001_SM_10006detail9transform16transform_kernelINS2_10policy_hubILb1EN4cuda3std3__45tupleIJN6thrust24THRUST_300001_SM_1000_NS10device_ptrI10DEInstanceEEEEEE10policy1000ElNS7_10__identityEPSC_JSI_EEEvT0_iT1_T2_DpNS2_10kernel_argIT3_EE,@"STO_CUDA_ENTRY STV_DEFAULT"
_ZN3cub18CUB_300001_SM_10006detail9transform16transform_kernelINS2_10policy_hubILb1EN4cuda3std3__45tupleIJN6thrust24THRUST_300001_SM_1000_NS10device_ptrI10DEInstanceEEEEEE10policy1000ElNS7_10__identityEPSC_JSI_EEEvT0_iT1_T2_DpNS2_10kernel_argIT3_EE:
.text._ZN3cub18CUB_300001_SM_10006detail9transform16transform_kernelINS2_10policy_hubILb1EN4cuda3std3__45tupleIJN6thrust24THRUST_300001_SM_1000_NS10device_ptrI10DEInstanceEEEEEE10policy1000ElNS7_10__identityEPSC_JSI_EEEvT0_iT1_T2_DpNS2_10kernel_argIT3_EE:
        /* <DEDUP_REMOVED lines=26> */
.L_x_1076:
[----:B------:R-:W-:Y:S01]  /*01a0*/  VIADD R0, R0, 0x4000 ;  /* 0x0000400000007836 */ /* 0x000fe20000000000 */
[----:B------:R0:W-:Y:S04]  /*01b0*/  CCTL.E.PF2 [R2] ;  /* 0x000000000200798f */ /* 0x0001e80000800100 */
[----:B------:R-:W-:Y:S02]  /*01c0*/  ISETP.GE.AND P0, PT, R0, UR8, PT ;  /* 0x0000000800007c0c */ /* 0x000fe4000bf06270 */
[----:B0-----:R-:W-:-:S05]  /*01d0*/  IADD3 R2, P1, PT, R2, 0x4000, RZ ;  /* 0x0000400002027810 */ /* 0x001fca0007f3e0ff */
[----:B------:R-:W-:-:S06]  /*01e0*/  IMAD.X R3, RZ, RZ, R3, P1 ;  /* 0x000000ffff037224 */ /* 0x000fcc00008e0603 */
[----:B------:R-:W-:Y:S05]  /*01f0*/  @!P0 BRA `(.L_x_1076) ;  /* 0xfffffffc00e88947 */ /* 0x000fea000383ffff */
.L_x_1075:
[----:B------:R-:W-:Y:S05]  /*0200*/  BSYNC.RECONVERGENT B0 ;  /* 0x0000000000007941 */ /* 0x000fea0003800200 */
.L_x_1074:
        /* <DEDUP_REMOVED lines=59> */
.L_x_1080:
[----:B------:R-:W-:Y:S05]  /*05c0*/  BSYNC.RECONVERGENT B0 ;  /* 0x0000000000007941 */ /* 0x000fea0003800200 */
.L_x_1079:
[----:B------:R-:W-:Y:S04]  /*05d0*/  BSSY.RECONVERGENT B0, `(.L_x_1081) ;  /* 0x0000006000007945 */ /* 0x000fe80003800200 */
[----:B------:R-:W-:Y:S05]  /*05e0*/  @P5 BRA `(.L_x_1082) ;  /* 0x0000000000105947 */ /* 0x000fea0003800000 */
[----:B01----:R-:W2:Y:S04]  /*05f0*/  LDG.E.64 R12, desc[UR18][R8.64+0x1000] ;  /* 0x00100012080c7981 */ /* 0x003ea8000c1e1b00 */
[----:B------:R-:W3:Y:S04]  /*0600*/  LDG.E.64 R14, desc[UR18][R8.64+0x1008] ;  /* 0x00100812080e7981 */ /* 0x000ee8000c1e1b00 */
[----:B--2---:R2:W-:Y:S04]  /*0610*/  STG.E.64 desc[UR18][R10.64+0x1000], R12 ;  /* 0x0010000c0a007986 */ /* 0x0045e8000c101b12 */
[----:B---3--:R2:W-:Y:S02]  /*0620*/  STG.E.64 desc[UR18][R10.64+0x1008], R14 ;  /* 0x0010080e0a007986 */ /* 0x0085e4000c101b12 */
.L_x_1082:
[----:B------:R-:W-:Y:S05]  /*0630*/  BSYNC.RECONVERGENT B0 ;  /* 0x0000000000007941 */ /* 0x000fea0003800200 */
.L_x_1081:
[----:B------:R-:W-:Y:S04]  /*0640*/  BSSY.RECONVERGENT B0, `(.L_x_1083) ;  /* 0x0000006000007945 */ /* 0x000fe80003800200 */
[----:B------:R-:W-:Y:S05]  /*0650*/  @P4 BRA `(.L_x_1084) ;  /* 0x0000000000104947 */ /* 0x000fea0003800000 */
[----:B012---:R-:W2:Y:S04]  /*0660*/  LDG.E.64 R12, desc[UR18][R8.64+0x1800] ;  /* 0x00180012080c7981 */ /* 0x007ea8000c1e1b00 */
[----:B------:R-:W3:Y:S04]  /*0670*/  LDG.E.64 R14, desc[UR18][R8.64+0x1808] ;  /* 0x00180812080e7981 */ /* 0x000ee8000c1e1b00 */
[----:B--2---:R4:W-:Y:S04]  /*0680*/  STG.E.64 desc[UR18][R10.64+0x1800], R12 ;  /* 0x0018000c0a007986 */ /* 0x0049e8000c101b12 */
[----:B---3--:R4:W-:Y:S02]  /*0690*/  STG.E.64 desc[UR18][R10.64+0x1808], R14 ;  /* 0x0018080e0a007986 */ /* 0x0089e4000c101b12 */
.L_x_1084:
[----:B------:R-:W-:Y:S05]  /*06a0*/  BSYNC.RECONVERGENT B0 ;  /* 0x0000000000007941 */ /* 0x000fea0003800200 */
.L_x_1083:
[----:B------:R-:W-:Y:S04]  /*06b0*/  BSSY.RECONVERGENT B0, `(.L_x_1085) ;  /* 0x0000006000007945 */ /* 0x000fe80003800200 */
[----:B------:R-:W-:Y:S05]  /*06c0*/  @P3 BRA `(.L_x_1086) ;  /* 0x0000000000103947 */ /* 0x000fea0003800000 */
[----:B012-4-:R-:W2:Y:S04]  /*06d0*/  LDG.E.64 R12, desc[UR18][R8.64+0x2000] ;  /* 0x00200012080c7981 */ /* 0x017ea8000c1e1b00 */
[----:B------:R-:W3:Y:S04]  /*06e0*/  LDG.E.64 R14, desc[UR18][R8.64+0x2008] ;  /* 0x00200812080e7981 */ /* 0x000ee8000c1e1b00 */
[----:B--2---:R0:W-:Y:S04]  /*06f0*/  STG.E.64 desc[UR18][R10.64+0x2000], R12 ;  /* 0x0020000c0a007986 */ /* 0x0041e8000c101b12 */
[----:B---3--:R0:W-:Y:S02]  /*0700*/  STG.E.64 desc[UR18][R10.64+0x2008], R14 ;  /* 0x0020080e0a007986 */ /* 0x0081e4000c101b12 */
.L_x_1086:
[----:B------:R-:W-:Y:S05]  /*0710*/  BSYNC.RECONVERGENT B0 ;  /* 0x0000000000007941 */ /* 0x000fea0003800200 */
.L_x_1085:
[----:B------:R-:W-:Y:S04]  /*0720*/  BSSY.RECONVERGENT B0, `(.L_x_1087) ;  /* 0x0000006000007945 */ /* 0x000fe80003800200 */
[----:B------:R-:W-:Y:S05]  /*0730*/  @P2 BRA `(.L_x_1088) ;  /* 0x0000000000102947 */ /* 0x000fea0003800000 */
[----:B012-4-:R-:W2:Y:S04]  /*0740*/  LDG.E.64 R12, desc[UR18][R8.64+0x2800] ;  /* 0x00280012080c7981 */ /* 0x017ea8000c1e1b00 */
[----:B------:R-:W3:Y:S04]  /*0750*/  LDG.E.64 R14, desc[UR18][R8.64+0x2808] ;  /* 0x00280812080e7981 */ /* 0x000ee8000c1e1b00 */
[----:B--2---:R0:W-:Y:S04]  /*0760*/  STG.E.64 desc[UR18][R10.64+0x2800], R12 ;  /* 0x0028000c0a007986 */ /* 0x0041e8000c101b12 */
[----:B---3--:R0:W-:Y:S02]  /*0770*/  STG.E.64 desc[UR18][R10.64+0x2808], R14 ;  /* 0x0028080e0a007986 */ /* 0x0081e4000c101b12 */
.L_x_1088:
[----:B------:R-:W-:Y:S05]  /*0780*/  BSYNC.RECONVERGENT B0 ;  /* 0x0000000000007941 */ /* 0x000fea0003800200 */
.L_x_1087:
[----:B------:R-:W-:Y:S04]  /*0790*/  BSSY.RECONVERGENT B0, `(.L_x_1089) ;  /* 0x0000006000007945 */ /* 0x000fe80003800200 */
[----:B------:R-:W-:Y:S05]  /*07a0*/  @P1 BRA `(.L_x_1090) ;  /* 0x0000000000101947 */ /* 0x000fea0003800000 */
[----:B012-4-:R-:W2:Y:S04]  /*07b0*/  LDG.E.64 R12, desc[UR18][R8.64+0x3000] ;  /* 0x00300012080c7981 */ /* 0x017ea8000c1e1b00 */
[----:B------:R-:W3:Y:S04]  /*07c0*/  LDG.E.64 R14, desc[UR18][R8.64+0x3008] ;  /* 0x00300812080e7981 */ /* 0x000ee8000c1e1b00 */
[----:B--2---:R0:W-:Y:S04]  /*07d0*/  STG.E.64 desc[UR18][R10.64+0x3000], R12 ;  /* 0x0030000c0a007986 */ /* 0x0041e8000c101b12 */
[----:B---3--:R0:W-:Y:S02]  /*07e0*/  STG.E.64 desc[UR18][R10.64+0x3008], R14 ;  /* 0x0030080e0a007986 */ /* 0x0081e4000c101b12 */
.L_x_1090:
[----:B------:R-:W-:Y:S05]  /*07f0*/  BSYNC.RECONVERGENT B0 ;  /* 0x0000000000007941 */ /* 0x000fea0003800200 */
.L_x_1089:
[----:B------:R-:W-:Y:S05]  /*0800*/  @!P0 BRA `(.L_x_1078) ;  /* 0x0000000000ec8947 */ /* 0x000fea0003800000 */
[----:B------:R-:W-:-:S07]  /*0810*/  IMAD.MOV.U32 R6, RZ, RZ, 0x8 ;  /* 0x00000008ff067424 */ /* 0x000fce00078e00ff */
.L_x_1093:
        /* <DEDUP_REMOVED lines=56> */
.L_x_1092:
[----:B------:R-:W-:Y:S05]  /*0ba0*/  BSYNC.RECONVERGENT B0 ;  /* 0x0000000000007941 */ /* 0x000fea0003800200 */
.L_x_1091:
[----:B------:R-:W-:Y:S05]  /*0bb0*/  @P1 BRA `(.L_x_1093) ;  /* 0xfffffffc00181947 */ /* 0x000fea000383ffff */
.L_x_1078:
        /* <DEDUP_REMOVED lines=40> */
.L_x_1094:
        /* <DEDUP_REMOVED lines=22> */
.L_x_1095:
        /* <DEDUP_REMOVED lines=11> */
.L_x_1077:
        /* <DEDUP_REMOVED lines=17> */
.L_x_1097:
        /* <DEDUP_REMOVED lines=84> */
.L_x_1096:
        /* <DEDUP_REMOVED lines=42> */
.L_x_1098:
        /* <DEDUP_REMOVED lines=26> */
.L_x_1099:
        /* <DEDUP_REMOVED lines=9> */
.L_x_1100:
        /* <DEDUP_REMOVED lines=15> */
.L_x_1101:
        /* <DEDUP_REMOVED lines=10> */
.L_x_1380:


//--------------------- .text._ZN3cub18CUB_300001_SM_10006detail9transform16transform_kernelINS2_10policy_hubILb1EN4cuda3std3__45tupleIJN6thrust24THRUST_300001_SM_1000_NS10device_ptrI10DEInstanceEEEEEE10policy1000EiNS7_10__identityEPSC_JSI_EEEvT0_iT1_T2_DpNS2_10kernel_argIT3_EE --------------------------
	.section	.text._ZN3cub18CUB_300001_SM_10006detail9transform16transform_kernelINS2_10policy_hubILb1EN4cuda3std3__45tupleIJN6thrust24THRUST_300001_SM_1000_NS10device_ptrI10DEInstanceEEEEEE10policy1000EiNS7_10__identityEPSC_JSI_EEEvT0_iT1_T2_DpNS2_10kernel_argIT3_EE,"ax",@progbits
	.align	128
        .global         _ZN3cub18CUB_300001_SM_10006detail9transform16transform_kernelINS2_10policy_hubILb1EN4cuda3std3__45tupleIJN6thrust24THRUST_300001_SM_1000_NS10device_ptrI10DEInstanceEEEEEE10policy1000EiNS7_10__identityEPSC_JSI_EEEvT0_iT1_T2_DpNS2_10kernel_argIT3_EE
        .type           _ZN3cub18CUB_300001_SM_10006detail9transform16transform_kernelINS2_10policy_hubILb1EN4cuda3std3__45tupleIJN6thrust24THRUST_300001_SM_1000_NS10device_ptrI10DEInstanceEEEEEE10policy1000EiNS7_10__identityEPSC_JSI_EEEvT0_iT1_T2_DpNS2_10kernel_argIT3_EE,@function
        .size           _ZN3cub18CUB_300001_SM_10006detail9transform16transform_kernelINS2_10policy_hubILb1EN4cuda3std3__45tupleIJN6thrust24THRUST_300001_SM_1000_NS10device_ptrI10DEInstanceEEEEEE10policy1000EiNS7_10__identityEPSC_JSI_EEEvT0_iT1_T2_DpNS2_10kernel_argIT3_EE,(.L_x_1381 - _ZN3cub18CUB_300001_SM_10006detail9transform16transform_kernelINS2_10policy_hubILb1EN4cuda3std3__45tupleIJN6thrust24THRUST_300001_SM_1000_NS10device_ptrI10DEInstanceEEEEEE10policy1000EiNS7_10__identityEPSC_JSI_EEEvT0_iT1_T2_DpNS2_10kernel_argIT3_EE)
        .other          _ZN3cub18CUB_300001_SM_10006detail9transform16transform_kernelINS2_10policy_hubILb1EN4cuda3std3__45tupleIJN6thrust24THRUST_300001_SM_1000_NS10device_ptrI10DEInstanceEEEEEE10policy1000EiNS7_10__identityEPSC_JSI_EEEvT0_iT1_T2_DpNS2_10kernel_argIT3_EE,@"STO_CUDA_ENTRY STV_DEFAULT"
_ZN3cub18CUB_300001_SM_10006detail9transform16transform_kernelINS2_10policy_hubILb1EN4cuda3std3__45tupleIJN6thrust24THRUST_300001_SM_1000_NS10device_ptrI10DEInstanceEEEEEE10policy1000EiNS7_10__identityEPSC_JSI_EEEvT0_iT1_T2_DpNS2_10kernel_argIT3_EE:
.text._ZN3cub18CUB_300001_SM_10006detail9transform16transform_kernelINS2_10policy_hubILb1EN4cuda3std3__45tupleIJN6thrust24THRUST_300001_SM_1000_NS10device_ptrI10DEInstanceEEEEEE10policy1000EiNS7_10__identityEPSC_JSI_EEEvT0_iT1_T2_DpNS2_10kernel_argIT3_EE:
        /* <DEDUP_REMOVED lines=18> */
.L_x_1104:
[----:B------:R-:W-:Y:S01]  /*0120*/  IADD3 R4, PT, PT, R4, 0x4000, RZ ;  /* 0x0000400004047810 */ /* 0x000fe20007ffe0ff */
[----:B------:R0:W-:Y:S03]  /*0130*/  CCTL.E.PF2 [R2] ;  /* 0x000000000200798f */ /* 0x0001e60000800100 */
[----:B------:R-:W-:Y:S02]  /*0140*/  ISETP.GE.AND P0, PT, R4, UR6, PT ;  /* 0x0000000604007c0c */ /* 0x000fe4000bf06270 */
[----:B0-----:R-:W-:-:S05]  /*0150*/  IADD3 R2, P1, PT, R2, 0x4000, RZ ;  /* 0x0000400002027810 */ /* 0x001fca0007f3e0ff */
[----:B------:R-:W-:-:S06]  /*0160*/  IMAD.X R3, RZ, RZ, R3, P1 ;  /* 0x000000ffff037224 */ /* 0x000fcc00008e0603 */
[----:B------:R-:W-:Y:S05]  /*0170*/  @!P0 BRA `(.L_x_1104) ;  /* 0xfffffffc00e88947 */ /* 0x000fea000383ffff */
.L_x_1103:
[----:B------:R-:W-:Y:S05]  /*0180*/  BSYNC.RECONVERGENT B0 ;  /* 0x0000000000007941 */ /* 0x000fea0003800200 */
.L_x_1102:
        /* <DEDUP_REMOVED lines=31> */
.L_x_1107:
        /* <DEDUP_REMOVED lines=82> */
.L_x_1106:
        /* <DEDUP_REMOVED lines=44> */
.L_x_1108:
        /* <DEDUP_REMOVED lines=27> */
.L_x_1109:
        /* <DEDUP_REMOVED lines=11> */
.L_x_1110:
        /* <DEDUP_REMOVED lines=15> */
.L_x_1105:
        /* <DEDUP_REMOVED lines=10> */
.L_x_1114:
        /* <DEDUP_REMOVED lines=58> */
.L_x_1113:
[----:B------:R-:W-:Y:S05]  /*12f0*/  BSYNC.RECONVERGENT B0 ;  /* 0x0000000000007941 */ /* 0x000fea0003800200 */
.L_x_1112:
[----:B------:R-:W-:Y:S05]  /*1300*/  @P1 BRA `(.L_x_1114) ;  /* 0xfffffffc00101947 */ /* 0x000fea000383ffff */
.L_x_1111:
        /* <DEDUP_REMOVED lines=44> */
.L_x_1115:
        /* <DEDUP_REMOVED lines=24> */
.L_x_1116:
        /* <DEDUP_REMOVED lines=12> */
.L_x_1117:
        /* <DEDUP_REMOVED lines=15> */
.L_x_1381:


//--------------------- .text._ZN3cub18CUB_300001_SM_10006detail9transform16transform_kernelINS2_10policy_hubILb1EN4cuda3std3__45tupleIJN6thrust24THRUST_300001_SM_1000_NS6detail15normal_iteratorINSA_10device_ptrI10DEInstanceEEEESG_EEEE10policy1000ElN21DifferentialEvolution21randomized_comparisonESG_JPSE_SM_EEEvT0_iT1_T2_DpNS2_10kernel_argIT3_EE --------------------------
	.section	.text._ZN3cub18CUB_300001_SM_10006detail9transform16transform_kernelINS2_10policy_hubILb1EN4cuda3std3__45tupleIJN6thrust24THRUST_300001_SM_1000_NS6detail15normal_iteratorINSA_10device_ptrI10DEInstanceEEEESG_EEEE10policy1000ElN21DifferentialEvolution21randomized_comparisonESG_JPSE_SM_EEEvT0_iT1_T2_DpNS2_10kernel_argIT3_EE,"ax",@progbits
	.align	128
        .global         _ZN3cub18CUB_300001_SM_10006detail9transform16transform_kernelINS2_10policy_hubILb1EN4cuda3std3__45tupleIJN6thrust24THRUST_300001_SM_1000_NS6detail15normal_iteratorINSA_10device_ptrI10DEInstanceEEEESG_EEEE10policy1000ElN21DifferentialEvolution21randomized_comparisonESG_JPSE_SM_EEEvT0_iT1_T2_DpNS2_10kernel_argIT3_EE
        .type           _ZN3cub18CUB_300001_SM_10006detail9transform16transform_kernelINS2_10policy_hubILb1EN4cuda3std3__45tupleIJN6thrust24THRUST_300001_SM_1000_NS6detail15normal_iteratorINSA_10device_ptrI10DEInstanceEEEESG_EEEE10policy1000ElN21DifferentialEvolution21randomized_comparisonESG_JPSE_SM_EEEvT0_iT1_T2_DpNS2_10kernel_argIT3_EE,@function
        .size           _ZN3cub18CUB_300001_SM_10006detail9transform16transform_kernelINS2_10policy_hubILb1EN4cuda3std3__45tupleIJN6thrust24THRUST_300001_SM_1000_NS6detail15normal_iteratorINSA_10device_ptrI10DEInstanceEEEESG_EEEE10policy1000ElN21DifferentialEvolution21randomized_comparisonESG_JPSE_SM_EEEvT0_iT1_T2_DpNS2_10kernel_argIT3_EE,(.L_x_1364 - _ZN3cub18CUB_300001_SM_10006detail9transform16transform_kernelINS2_10policy_hubILb1EN4cuda3std3__45tupleIJN6thrust24THRUST_300001_SM_1000_NS6detail15normal_iteratorINSA_10device_ptrI10DEInstanceEEEESG_EEEE10policy1000ElN21DifferentialEvolution21randomized_comparisonESG_JPSE_SM_EEEvT0_iT1_T2_DpNS2_10kernel_argIT3_EE)
        .other          _ZN3cub18CUB_300001_SM_10006detail9transform16transform_kernelINS2_10policy_hubILb1EN4cuda3std3__45tupleIJN6thrust24THRUST_300001_SM_1000_NS6detail15normal_iteratorINSA_10device_ptrI10DEInstanceEEEESG_EEEE10policy1000ElN21DifferentialEvolution21randomized_comparisonESG_JPSE_SM_EEEvT0_iT1_T2_DpNS2_10kernel_argIT3_EE,@"STO_CUDA_ENTRY STV_DEFAULT"
_ZN3cub18CUB_300001_SM_10006detail9transform16transform_kernelINS2_10policy_hubILb1EN4cuda3std3__45tupleIJN6thrust24THRUST_300001_SM_1000_NS6detail15normal_iteratorINSA_10device_ptrI10DEInstanceEEEESG_EEEE10policy1000ElN21DifferentialEvolution21randomized_comparisonESG_JPSE_SM_EEEvT0_iT1_T2_DpNS2_10kernel_argIT3_EE:
.text._ZN3cub18CUB_300001_SM_10006detail9transform16transform_kernelINS2_10policy_hubILb1EN4cuda3std3__45tupleIJN6thrust24THRUST_300001_SM_1000_NS6detail15normal_iteratorINSA_10device_ptrI10DEInstanceEEEESG_EEEE10policy1000ElN21DifferentialEvolution21randomized_comparisonESG_JPSE_SM_EEEvT0_iT1_T2_DpNS2_10kernel_argIT3_EE:
        /* <DEDUP_REMOVED lines=15> */
[----:B------:R-:W-:Y:S01]  /*00f0*/  UISETP.LT.AND.EX UP0, UPT, UR4, UR5, UPT, UP0 ;  /* 0x000000050400728c */ /* 0x000fe2000bf01300 */
[----:B------:R-:W0:Y:S03]  /*0100*/  LDCU UR5, c[0x0][0x398] ;  /* 0x00007300ff0577ac */ /* 0x000e260008000800 */
[----:B------:R-:W-:-:S04]  /*0110*/  USEL UR6, UR6, UR18, UP0 ;  /* 0x0000001206067287 */ /* 0x000fc80008000000 */
[----:B------:R-:W-:-:S06]  /*0120*/  USHF.L.U32 UR4, UR6, 0x4, URZ ;  /* 0x0000000406047899 */ /* 0x000fcc00080006ff */
[----:B------:R-:W-:Y:S01]  /*0130*/  ISETP.GE.AND P0, PT, R4, UR4, PT ;  /* 0x0000000404007c0c */ /* 0x000fe2000bf06270 */
[----:B0-----:R-:W-:-:S12]  /*0140*/  IMAD.U32 R0, RZ, RZ, UR5 ;  /* 0x00000005ff007e24 */ /* 0x001fd8000f8e00ff */
[----:B------:R-:W-:Y:S05]  /*0150*/  @P0 BRA `(.L_x_1119) ;  /* 0x0000000000740947 */ /* 0x000fea0003800000 */
[----:B------:R-:W0:Y:S01]  /*0160*/  LDCU.64 UR8, c[0x0][0x3b8] ;  /* 0x00007700ff0877ac */ /* 0x000e220008000a00 */
[----:B------:R-:W-:Y:S01]  /*0170*/  IMAD.U32 R6, RZ, RZ, UR14 ;  /* 0x0000000eff067e24 */ /* 0x000fe2000f8e00ff */
[----:B------:R-:W-:Y:S01]  /*0180*/  MOV R2, UR7 ;  /* 0x0000000700027c02 */ /* 0x000fe20008000f00 */
[----:B------:R-:W-:Y:S01]  /*0190*/  IMAD.U32 R7, RZ, RZ, UR14 ;  /* 0x0000000eff077e24 */ /* 0x000fe2000f8e00ff */
[----:B------:R-:W-:Y:S01]  /*01a0*/  BSSY.RECONVERGENT B1, `(.L_x_1120) ;  /* 0x000000d000017945 */ /* 0x000fe20003800200 */
[----:B------:R-:W-:-:S03]  /*01b0*/  IMAD.SHL.U32 R6, R6, 0x10, RZ ;  /* 0x0000001006067824 */ /* 0x000fc600078e00ff */
[----:B------:R-:W-:Y:S02]  /*01c0*/  SHF.L.U64.HI R7, R7, 0x4, R2 ;  /* 0x0000000407077819 */ /* 0x000fe40000010202 */
[----:B0-----:R-:W-:-:S04]  /*01d0*/  IADD3 R2, P0, PT, R6, UR8, RZ ;  /* 0x0000000806027c10 */ /* 0x001fc8000ff1e0ff */
[----:B------:R-:W-:-:S03]  /*01e0*/  IADD3.X R3, PT, PT, R7, UR9, RZ, P0, !PT ;  /* 0x0000000907037c10 */ /* 0x000fc600087fe4ff */
[----:B------:R-:W-:-:S04]  /*01f0*/  IMAD.WIDE.U32 R2, R5, 0x80, R2 ;  /* 0x0000008005027825 */ /* 0x000fc800078e0002 */
[----:B------:R-:W-:-:S07]  /*0200*/  IMAD.MOV.U32 R5, RZ, RZ, R4 ;  /* 0x000000ffff057224 */ /* 0x000fce00078e0004 */
.L_x_1121:
[----:B------:R-:W-:Y:S01]  /*0210*/  VIADD R5, R5, 0x4000 ;  /* 0x0000400005057836 */ /* 0x000fe20000000000 */
[----:B------:R0:W-:Y:S04]  /*0220*/  CCTL.E.PF2 [R2] ;  /* 0x000000000200798f */ /* 0x0001e80000800100 */
[----:B------:R-:W-:Y:S02]  /*0230*/  ISETP.GE.AND P0, PT, R5, UR4, PT ;  /* 0x0000000405007c0c */ /* 0x000fe4000bf06270 */
[----:B0-----:R-:W-:-:S05]  /*0240*/  IADD3 R2, P1, PT, R2, 0x4000, RZ ;  /* 0x0000400002027810 */ /* 0x001fca0007f3e0ff */
[----:B------:R-:W-:-:S06]  /*0250*/  IMAD.X R3, RZ, RZ, R3, P1 ;  /* 0x000000ffff037224 */ /* 0x000fcc00008e0603 */
[----:B------:R-:W-:Y:S05]  /*0260*/  @!P0 BRA `(.L_x_1121) ;  /* 0xfffffffc00e88947 */ /* 0x000fea000383ffff */
[----:B------:R-:W-:Y:S05]  /*0270*/  BSYNC.RECONVERGENT B1 ;  /* 0x0000000000017941 */ /* 0x000fea0003800200 */
.L_x_1120:
[----:B------:R-:W0:Y:S01]  /*0280*/  S2R R8, SR_TID.X ;  /* 0x0000000000087919 */ /* 0x000e220000002100 */
[----:B------:R-:W1:Y:S02]  /*0290*/  LDCU.64 UR8, c[0x0][0x3c8] ;  /* 0x00007900ff0877ac */ /* 0x000e640008000a00 */
[----:B-1----:R-:W-:-:S04]  /*02a0*/  IADD3 R2, P0, PT, R6, UR8, RZ ;  /* 0x0000000806027c10 */ /* 0x002fc8000ff1e0ff */
[----:B------:R-:W-:-:S03]  /*02b0*/  IADD3.X R3, PT, PT, R7, UR9, RZ, P0, !PT ;  /* 0x0000000907037c10 */ /* 0x000fc600087fe4ff */
[----:B0-----:R-:W-:-:S07]  /*02c0*/  IMAD.WIDE.U32 R2, R8, 0x80, R2 ;  /* 0x0000008008027825 */ /* 0x001fce00078e0002 */
.L_x_1122:
[----:B------:R-:W-:Y:S01]  /*02d0*/  IADD3 R4, PT, PT, R4, 0x4000, RZ ;  /* 0x0000400004047810 */ /* 0x000fe20007ffe0ff */
[----:B------:R0:W-:Y:S03]  /*02e0*/  CCTL.E.PF2 [R2] ;  /* 0x000000000200798f */ /* 0x0001e60000800100 */
[----:B------:R-:W-:Y:S02]  /*02f0*/  ISETP.GE.AND P0, PT, R4, UR4, PT ;  /* 0x0000000404007c0c */ /* 0x000fe4000bf06270 */
[----:B0-----:R-:W-:-:S05]  /*0300*/  IADD3 R2, P1, PT, R2, 0x4000, RZ ;  /* 0x0000400002027810 */ /* 0x001fca0007f3e0ff */
[----:B------:R-:W-:-:S06]  /*0310*/  IMAD.X R3, RZ, RZ, R3, P1 ;  /* 0x000000ffff037224 */ /* 0x000fcc00008e0603 */
[----:B------:R-:W-:Y:S05]  /*0320*/  @!P0 BRA `(.L_x_1122) ;  /* 0xfffffffc00e88947 */ /* 0x000fea000383ffff */
.L_x_1119:
[----:B------:R-:W-:Y:S05]  /*0330*/  BSYNC.RECONVERGENT B0 ;  /* 0x0000000000007941 */ /* 0x000fea0003800200 */
.L_x_1118:
[----:B------:R-:W0:Y:S01]  /*0340*/  LDCU.64 UR12, c[0x0][0x3c8] ;  /* 0x00007900ff0c77ac */ /* 0x000e220008000a00 */
[----:B------:R-:W1:Y:S01]  /*0350*/  LDCU.128 UR8, c[0x0][0x3b0] ;  /* 0x00007600ff0877ac */ /* 0x000e620008000c00 */
[----:B------:R-:W-:Y:S02]  /*0360*/  USHF.L.U32 UR4, UR14, 0x4, URZ ;  /* 0x000000040e047899 */ /* 0x000fe400080006ff */
[----:B------:R-:W-:Y:S01]  /*0370*/  USHF.L.U64.HI UR5, UR14, 0x4, UR7 ;  /* 0x000000040e057899 */ /* 0x000fe20008010207 */
[----:B------:R-:W2:Y:S01]  /*0380*/  LDCU.64 UR16, c[0x0][0x358] ;  /* 0x00006b00ff1077ac */ /* 0x000ea20008000a00 */
[----:B------:R-:W-:Y:S01]  /*0390*/  UMOV UR19, 0xff800000 ;  /* 0xff80000000137882 */ /* 0x000fe20000000000 */
[----:B0-----:R-:W-:Y:S02]  /*03a0*/  UIADD3 UR12, UP2, UPT, UR4, UR12, URZ ;  /* 0x0000000c040c7290 */ /* 0x001fe4000ff5e0ff */
[----:B-1----:R-:W-:Y:S02]  /*03b0*/  UIADD3 UR10, UP1, UPT, UR4, UR10, URZ ;  /* 0x0000000a040a7290 */ /* 0x002fe4000ff3e0ff */
[----:B------:R-:W-:-:S02]  /*03c0*/  UIADD3 UR4, UP0, UPT, UR4, UR8, URZ ;  /* 0x0000000804047290 */ /* 0x000fc4000ff1e0ff */
[----:B------:R-:W-:Y:S01]  /*03d0*/  IMAD.U32 R6, RZ, RZ, UR12 ;  /* 0x0000000cff067e24 */ /* 0x000fe2000f8e00ff */
[----:B------:R-:W-:Y:S02]  /*03e0*/  UIADD3.X UR13, UPT, UPT, UR5, UR13, URZ, UP2, !UPT ;  /* 0x0000000d050d7290 */ /* 0x000fe400097fe4ff */
[----:B------:R-:W-:Y:S02]  /*03f0*/  UIADD3.X UR11, UPT, UPT, UR5, UR11, URZ, UP1, !UPT ;  /* 0x0000000b050b7290 */ /* 0x000fe40008ffe4ff */
[----:B------:R-:W-:Y:S02]  /*0400*/  UIADD3.X UR5, UPT, UPT, UR5, UR9, URZ, UP0, !UPT ;  /* 0x0000000905057290 */ /* 0x000fe400087fe4ff */
[----:B------:R-:W-:Y:S01]  /*0410*/  UISETP.NE.AND UP0, UPT, UR18, UR6, UPT ;  /* 0x000000061200728c */ /* 0x000fe2000bf05270 */
[----:B------:R-:W-:-:S08]  /*0420*/  IMAD.U32 R7, RZ, RZ, UR13 ;  /* 0x0000000dff077e24 */ /* 0x000fd0000f8e00ff */
[----:B--2---:R-:W-:Y:S05]  /*0430*/  BRA.U !UP0, `(.L_x_1123) ;  /* 0x0000001508487547 */ /* 0x004fea000b800000 */
[----:B------:R-:W-:-:S06]  /*0440*/  UISETP.GE.AND UP0, UPT, UR20, 0x1, UPT ;  /* 0x000000011400788c */ /* 0x000fcc000bf06270 */
[----:B------:R-:W-:-:S13]  /*0450*/  PLOP3.LUT P0, PT, PT, PT, UP0, 0x80, 0x8 ;  /* 0x000000000008781c */ /* 0x000fda0003f0f008 */
[----:B------:R-:W-:Y:S05]  /*0460*/  @!P0 EXIT ;  /* 0x000000000000894d */ /* 0x000fea0003800000 */
[----:B------:R-:W0:Y:S01]  /*0470*/  LDC.64 R2, c[0x0][0x3a0] ;  /* 0x0000e800ff027b82 */ /* 0x000e220000000a00 */
[----:B------:R-:W-:Y:S02]  /*0480*/  UISETP.GE.U32.AND UP0, UPT, UR20, 0x4, UPT ;  /* 0x000000041400788c */ /* 0x000fe4000bf06070 */
[----:B------:R-:W-:-:S05]  /*0490*/  ULOP3.LUT UR18, UR20, 0x3, URZ, 0xc0, !UPT ;  /* 0x0000000314127892 */ /* 0x000fca000f8ec0ff */
[----:B------:R-:W0:Y:S02]  /*04a0*/  LDC.64 R22, c[0x0][0x3a8] ;  /* 0x0000ea00ff167b82 */ /* 0x000e240000000a00 */
[----:B0-----:R-:W-:Y:S01]  /*04b0*/  DADD R22, R22, -R2 ;  /* 0x0000000016167229 */ /* 0x001fe20000000802 */
[----:B------:R-:W-:Y:S01]  /*04c0*/  IMAD.MOV.U32 R3, RZ, RZ, RZ ;  /* 0x000000ffff037224 */ /* 0x000fe200078e00ff */
[----:B------:R-:W-:Y:S09]  /*04d0*/  BRA.U !UP0, `(.L_x_1124) ;  /* 0x0000000d08e07547 */ /* 0x000ff2000b800000 */
[----:B------:R-:W0:Y:S01]  /*04e0*/  LDC R27, c[0x0][0x388] ;  /* 0x0000e200ff1b7b82 */ /* 0x000e220000000800 */
[----:B------:R-:W-:Y:S01]  /*04f0*/  MOV R20, RZ ;  /* 0x000000ff00147202 */ /* 0x000fe20000000f00 */
[----:B------:R-:W1:Y:S01]  /*0500*/  LDCU.64 UR20, c[0x0][0x3a0] ;  /* 0x00007400ff1477ac */ /* 0x000e620008000a00 */
[----:B------:R-:W2:Y:S05]  /*0510*/  LDCU.64 UR8, c[0x0][0x390] ;  /* 0x00007200ff0877ac */ /* 0x000eaa0008000a00 */
.L_x_1141:
[----:B------:R-:W3:Y:S01]  /*0520*/  S2R R2, SR_TID.X ;  /* 0x0000000000027919 */ /* 0x000ee20000002100 */
[----:B------:R-:W-:Y:S01]  /*0530*/  BSSY.RECONVERGENT B0, `(.L_x_1125) ;  /* 0x000003c000007945 */ /* 0x000fe20003800200 */
[----:B---3--:R-:W-:-:S05]  /*0540*/  IMAD R3, R20, 0x80, R2 ;  /* 0x0000008014037824 */ /* 0x008fca00078e0202 */
[----:B------:R-:W-:-:S13]  /*0550*/  ISETP.GE.AND P0, PT, R3, UR6, PT ;  /* 0x0000000603007c0c */ /* 0x000fda000bf06270 */
[----:B-1--4-:R-:W-:Y:S05]  /*0560*/  @P0 BRA `(.L_x_1126) ;  /* 0x0000000000e00947 */ /* 0x012fea0003800000 */
[----:B------:R-:W-:Y:S01]  /*0570*/  IMAD.HI.U32 R2, R0, -0x4370ec6f, RZ ;  /* 0xbc8f139100027827 */ /* 0x000fe200078e00ff */
[----:B------:R-:W3:Y:S01]  /*0580*/  MUFU.RCP64H R9, 2.14748262400000000000e+09 ;  /* 0x41dfffff00097908 */ /* 0x000ee20000001800 */
[----:B------:R-:W-:Y:S01]  /*0590*/  BSSY.RECONVERGENT B1, `(.L_x_1127) ;  /* 0x0000020000017945 */ /* 0x000fe20003800200 */
[----:B------:R-:W-:Y:S01]  /*05a0*/  SHF.R.S32.HI R21, RZ, 0x1f, R3 ;  /* 0x0000001fff157819 */ /* 0x000fe20000011403 */
[----:B------:R-:W-:Y:S01]  /*05b0*/  IMAD.MOV.U32 R4, RZ, RZ, -0x800000 ;  /* 0xff800000ff047424 */ /* 0x000fe200078e00ff */
[----:B------:R-:W-:Y:S01]  /*05c0*/  SHF.R.U32.HI R11, RZ, 0xf, R2 ;  /* 0x0000000fff0b7819 */ /* 0x000fe20000011602 */
[----:B------:R-:W-:Y:S02]  /*05d0*/  IMAD.MOV.U32 R5, RZ, RZ, 0x41dfffff ;  /* 0x41dfffffff057424 */ /* 0x000fe400078e00ff */
[----:B------:R-:W-:Y:S02]  /*05e0*/  IMAD.MOV.U32 R8, RZ, RZ, 0x1 ;  /* 0x00000001ff087424 */ /* 0x000fe400078e00ff */
[----:B------:R-:W-:-:S02]  /*05f0*/  IMAD R0, R11, -0xadc8, R0 ;  /* 0xffff52380b007824 */ /* 0x000fc400078e0200 */
[----:B------:R-:W-:Y:S02]  /*0600*/  IMAD R13, R11, 0xd47, RZ ;  /* 0x00000d470b0d7824 */ /* 0x000fe400078e02ff */
[----:B------:R-:W-:-:S03]  /*0610*/  IMAD R0, R0, 0xbc8f, RZ ;  /* 0x0000bc8f00007824 */ /* 0x000fc600078e02ff */
[----:B------:R-:W-:Y:S01]  /*0620*/  LOP3.LUT R15, R13, 0x7fffffff, RZ, 0x3c, !PT ;  /* 0x7fffffff0d0f7812 */ /* 0x000fe200078e3cff */
[----:B---3--:R-:W-:Y:S01]  /*0630*/  DFMA R10, R8, -R4, 1 ;  /* 0x3ff00000080a742b */ /* 0x008fe20000000804 */
[----:B------:R-:W-:-:S07]  /*0640*/  ISETP.GE.U32.AND P0, PT, R0, R13, PT ;  /* 0x0000000d0000720c */ /* 0x000fce0003f06070 */
[----:B------:R-:W-:-:S06]  /*0650*/  DFMA R10, R10, R10, R10 ;  /* 0x0000000a0a0a722b */ /* 0x000fcc000000000a */
[----:B------:R-:W-:Y:S02]  /*0660*/  @P0 IADD3 R15, PT, PT, -R13, RZ, RZ ;  /* 0x000000ff0d0f0210 */ /* 0x000fe40007ffe1ff */
[----:B------:R-:W-:-:S03]  /*0670*/  DFMA R10, R8, R10, R8 ;  /* 0x0000000a080a722b */ /* 0x000fc60000000008 */
[----:B------:R-:W-:-:S04]  /*0680*/  IMAD.IADD R0, R0, 0x1, R15 ;  /* 0x0000000100007824 */ /* 0x000fc800078e020f */
[----:B------:R-:W-:Y:S01]  /*0690*/  VIADD R8, R0, 0xffffffff ;  /* 0xffffffff00087836 */ /* 0x000fe20000000000 */
[----:B------:R-:W-:-:S05]  /*06a0*/  DFMA R12, R10, -R4, 1 ;  /* 0x3ff000000a0c742b */ /* 0x000fca0000000804 */
[----:B------:R-:W3:Y:S03]  /*06b0*/  I2F.F64.U32 R8, R8 ;  /* 0x0000000800087312 */ /* 0x000ee60000201800 */
[----:B------:R-:W-:-:S08]  /*06c0*/  DFMA R10, R10, R12, R10 ;  /* 0x0000000c0a0a722b */ /* 0x000fd0000000000a */
[----:B---3--:R-:W-:Y:S01]  /*06d0*/  DMUL R12, R8, R10 ;  /* 0x0000000a080c7228 */ /* 0x008fe20000000000 */
[----:B------:R-:W-:-:S07]  /*06e0*/  FSETP.GEU.AND P1, PT, |R9|, 6.5827683646048100446e-37, PT ;  /* 0x036000000900780b */ /* 0x000fce0003f2e200 */
[----:B------:R-:W-:-:S08]  /*06f0*/  DFMA R4, R12, -R4, R8 ;  /* 0x800000040c04722b */ /* 0x000fd00000000008 */
[----:B------:R-:W-:Y:S01]  /*0700*/  DFMA R10, R10, R4, R12 ;  /* 0x000000040a0a722b */ /* 0x000fe2000000000c */
[----:B------:R-:W-:-:S09]  /*0710*/  IMAD.WIDE R4, R3, 0x10, R6 ;  /* 0x0000001003047825 */ /* 0x000fd200078e0206 */
[----:B------:R-:W-:-:S05]  /*0720*/  FFMA R2, RZ, 27.999998092651367188, R11 ;  /* 0x41dfffffff027823 */ /* 0x000fca000000000b */
[----:B------:R-:W-:-:S13]  /*0730*/  FSETP.GT.AND P0, PT, |R2|, 1.469367938527859385e-39, PT ;  /* 0x001000000200780b */ /* 0x000fda0003f04200 */
[----:B------:R-:W-:Y:S05]  /*0740*/  @P0 BRA P1, `(.L_x_1128) ;  /* 0x0000000000100947 */ /* 0x000fea0000800000 */
[----:B------:R-:W-:Y:S01]  /*0750*/  IMAD.MOV.U32 R15, RZ, RZ, R8 ;  /* 0x000000ffff0f7224 */ /* 0x000fe200078e0008 */
[----:B------:R-:W-:Y:S01]  /*0760*/  MOV R2, 0x790 ;  /* 0x0000079000027802 */ /* 0x000fe20000000f00 */
[----:B------:R-:W-:-:S07]  /*0770*/  IMAD.MOV.U32 R14, RZ, RZ, R9 ;  /* 0x000000ffff0e7224 */ /* 0x000fce00078e0009 */
[----:B012---:R-:W-:Y:S05]  /*0780*/  CALL.REL.NOINC `($__internal_0_$__cuda_sm20_div_rn_f64_full) ;  /* 0x0000002800907944 */ /* 0x007fea0003c00000 */
.L_x_1128:
[----:B-12---:R-:W-:Y:S05]  /*0790*/  BSYNC.RECONVERGENT B1 ;  /* 0x0000000000017941 */ /* 0x006fea0003800200 */
.L_x_1127:
[----:B------:R-:W-:-:S08]  /*07a0*/  DFMA R10, R22, R10, UR20 ;  /* 0x00000014160a7e2b */ /* 0x000fd0000800000a */
[----:B------:R-:W-:-:S14]  /*07b0*/  DSETP.GE.AND P0, PT, R10, UR8, PT ;  /* 0x000000080a007e2a */ /* 0x000fdc000bf06000 */
[C---:B------:R-:W-:Y:S01]  /*07c0*/  @!P0 SHF.L.U32 R10, R3.reuse, 0x4, RZ ;  /* 0x00000004030a8819 */ /* 0x040fe200000006ff */
[----:B------:R-:W2:Y:S01]  /*07d0*/  @P0 LDG.E.64 R8, desc[UR16][R4.64] ;  /* 0x0000001004080981 */ /* 0x000ea2000c1e1b00 */
[----:B------:R-:W-:Y:S02]  /*07e0*/  @!P0 SHF.L.U64.HI R21, R3, 0x4, R21 ;  /* 0x0000000403158819 */ /* 0x000fe40000010215 */
[C---:B------:R-:W-:Y:S01]  /*07f0*/  @!P0 IADD3 R12, P1, PT, R10.reuse, UR10, RZ ;  /* 0x0000000a0a0c8c10 */ /* 0x040fe2000ff3e0ff */
[----:B------:R-:W3:Y:S01]  /*0800*/  @P0 LDG.E.64 R18, desc[UR16][R4.64+0x8] ;  /* 0x0000081004120981 */ /* 0x000ee2000c1e1b00 */
[----:B------:R-:W-:Y:S02]  /*0810*/  @!P0 IADD3 R10, P2, PT, R10, UR12, RZ ;  /* 0x0000000c0a0a8c10 */ /* 0x000fe4000ff5e0ff */
[C---:B------:R-:W-:Y:S02]  /*0820*/  @!P0 IADD3.X R13, PT, PT, R21.reuse, UR11, RZ, P1, !PT ;  /* 0x0000000b150d8c10 */ /* 0x040fe40008ffe4ff */
[----:B------:R-:W-:-:S03]  /*0830*/  @!P0 IADD3.X R11, PT, PT, R21, UR13, RZ, P2, !PT ;  /* 0x0000000d150b8c10 */ /* 0x000fc600097fe4ff */
[----:B------:R-:W4:Y:S04]  /*0840*/  @!P0 LDG.E.64 R14, desc[UR16][R12.64+0x8] ;  /* 0x000008100c0e8981 */ /* 0x000f28000c1e1b00 */
[----:B------:R-:W4:Y:S02]  /*0850*/  @!P0 LDG.E.64 R16, desc[UR16][R10.64+0x8] ;  /* 0x000008100a108981 */ /* 0x000f24000c1e1b00 */
[----:B----4-:R-:W-:-:S06]  /*0860*/  @!P0 DSETP.GEU.AND P1, PT, R14, R16, PT ;  /* 0x000000100e00822a */ /* 0x010fcc0003f2e000 */
[----:B------:R-:W-:Y:S02]  /*0870*/  @!P0 SEL R14, R12, R10, !P1 ;  /* 0x0000000a0c0e8207 */ /* 0x000fe40004800000 */
[----:B------:R-:W-:-:S05]  /*0880*/  @!P0 SEL R15, R13, R11, !P1 ;  /* 0x0000000b0d0f8207 */ /* 0x000fca0004800000 */
[----:B------:R-:W2:Y:S04]  /*0890*/  @!P0 LDG.E.64 R8, desc[UR16][R14.64] ;  /* 0x000000100e088981 */ /* 0x000ea8000c1e1b00 */
[----:B------:R-:W3:Y:S01]  /*08a0*/  @!P0 LDG.E.64 R18, desc[UR16][R14.64+0x8] ;  /* 0x000008100e128981 */ /* 0x000ee2000c1e1b00 */
[----:B------:R-:W-:-:S04]  /*08b0*/  IMAD.MOV.U32 R16, RZ, RZ, 0x10 ;  /* 0x00000010ff107424 */ /* 0x000fc800078e00ff */
[----:B------:R-:W-:-:S05]  /*08c0*/  IMAD.WIDE R16, R3, R16, UR4 ;  /* 0x0000000403107e25 */ /* 0x000fca000f8e0210 */
[----:B--2---:R4:W-:Y:S04]  /*08d0*/  STG.E.64 desc[UR16][R16.64], R8 ;  /* 0x0000000810007986 */ /* 0x0049e8000c101b10 */
[----:B---3--:R4:W-:Y:S02]  /*08e0*/  STG.E.64 desc[UR16][R16.64+0x8], R18 ;  /* 0x0000081210007986 */ /* 0x0089e4000c101b10 */
.L_x_1126:
[----:B-12---:R-:W-:Y:S05]  /*08f0*/  BSYNC.RECONVERGENT B0 ;  /* 0x0000000000007941 */ /* 0x006fea0003800200 */
.L_x_1125:
[----:B------:R-:W-:Y:S01]  /*0900*/  VIADD R4, R3, 0x80 ;  /* 0x0000008003047836 */ /* 0x000fe20000000000 */
[----:B------:R-:W-:Y:S04]  /*0910*/  BSSY.RECONVERGENT B0, `(.L_x_1129) ;  /* 0x000003b000007945 */ /* 0x000fe80003800200 */
[----:B------:R-:W-:-:S13]  /*0920*/  ISETP.GE.AND P0, PT, R4, UR6, PT ;  /* 0x0000000604007c0c */ /* 0x000fda000bf06270 */
[----:B------:R-:W-:Y:S05]  /*0930*/  @P0 BRA `(.L_x_1130) ;  /* 0x0000000000e00947 */ /* 0x000fea0003800000 */
[----:B------:R-:W-:Y:S01]  /*0940*/  IMAD.HI.U32 R2, R0, -0x4370ec6f, RZ ;  /* 0xbc8f139100027827 */ /* 0x000fe200078e00ff */
[----:B----4-:R-:W1:Y:S01]  /*0950*/  MUFU.RCP64H R9, 2.14748262400000000000e+09 ;  /* 0x41dfffff00097908 */ /* 0x010e620000001800 */
[----:B------:R-:W-:Y:S01]  /*0960*/  MOV R8, 0x1 ;  /* 0x0000000100087802 */ /* 0x000fe20000000f00 */
[----:B------:R-:W-:Y:S01]  /*0970*/  BSSY.RECONVERGENT B1, `(.L_x_1131) ;  /* 0x000001e000017945 */ /* 0x000fe20003800200 */
[----:B------:R-:W-:Y:S01]  /*0980*/  IMAD.MOV.U32 R10, RZ, RZ, -0x800000 ;  /* 0xff800000ff0a7424 */ /* 0x000fe200078e00ff */
[----:B------:R-:W-:Y:S01]  /*0990*/  SHF.R.U32.HI R5, RZ, 0xf, R2 ;  /* 0x0000000fff057819 */ /* 0x000fe20000011602 */
[----:B------:R-:W-:-:S04]  /*09a0*/  IMAD.MOV.U32 R11, RZ, RZ, 0x41dfffff ;  /* 0x41dfffffff0b7424 */ /* 0x000fc800078e00ff */
[C---:B------:R-:W-:Y:S02]  /*09b0*/  IMAD R0, R5.reuse, -0xadc8, R0 ;  /* 0xffff523805007824 */ /* 0x040fe400078e0200 */
[----:B------:R-:W-:Y:S02]  /*09c0*/  IMAD R5, R5, 0xd47, RZ ;  /* 0x00000d4705057824 */ /* 0x000fe400078e02ff */
[----:B------:R-:W-:-:S03]  /*09d0*/  IMAD R0, R0, 0xbc8f, RZ ;  /* 0x0000bc8f00007824 */ /* 0x000fc600078e02ff */
[----:B------:R-:W-:Y:S01]  /*09e0*/  LOP3.LUT R15, R5, 0x7fffffff, RZ, 0x3c, !PT ;  /* 0x7fffffff050f7812 */ /* 0x000fe200078e3cff */
[----:B-1----:R-:W-:Y:S01]  /*09f0*/  DFMA R12, R8, -R10, 1 ;  /* 0x3ff00000080c742b */ /* 0x002fe2000000080a */
[----:B------:R-:W-:-:S07]  /*0a00*/  ISETP.GE.U32.AND P0, PT, R0, R5, PT ;  /* 0x000000050000720c */ /* 0x000fce0003f06070 */
[----:B------:R-:W-:-:S06]  /*0a10*/  DFMA R12, R12, R12, R12 ;  /* 0x0000000c0c0c722b */ /* 0x000fcc000000000c */
[----:B------:R-:W-:Y:S01]  /*0a20*/  @P0 IMAD.MOV R15, RZ, RZ, -R5 ;  /* 0x000000ffff0f0224 */ /* 0x000fe200078e0a05 */
[----:B------:R-:W-:Y:S01]  /*0a30*/  SHF.R.S32.HI R5, RZ, 0x1f, R4 ;  /* 0x0000001fff057819 */ /* 0x000fe20000011404 */
[----:B------:R-:W-:Y:S02]  /*0a40*/  DFMA R12, R8, R12, R8 ;  /* 0x0000000c080c722b */ /* 0x000fe40000000008 */
[----:B------:R-:W-:-:S04]  /*0a50*/  IMAD.IADD R0, R0, 0x1, R15 ;  /* 0x0000000100007824 */ /* 0x000fc800078e020f */
[----:B------:R-:W-:Y:S02]  /*0a60*/  VIADD R8, R0, 0xffffffff ;  /* 0xffffffff00087836 */ /* 0x000fe40000000000 */
[----:B------:R-:W-:-:S04]  /*0a70*/  DFMA R14, R12, -R10, 1 ;  /* 0x3ff000000c0e742b */ /* 0x000fc8000000080a */
[----:B------:R-:W1:Y:S04]  /*0a80*/  I2F.F64.U32 R8, R8 ;  /* 0x0000000800087312 */ /* 0x000e680000201800 */
[----:B------:R-:W-:-:S08]  /*0a90*/  DFMA R14, R12, R14, R12 ;  /* 0x0000000e0c0e722b */ /* 0x000fd0000000000c */
[----:B-1----:R-:W-:Y:S01]  /*0aa0*/  DMUL R12, R14, R8 ;  /* 0x000000080e0c7228 */ /* 0x002fe20000000000 */
[----:B------:R-:W-:-:S07]  /*0ab0*/  FSETP.GEU.AND P1, PT, |R9|, 6.5827683646048100446e-37, PT ;  /* 0x036000000900780b */ /* 0x000fce0003f2e200 */
[----:B------:R-:W-:-:S08]  /*0ac0*/  DFMA R10, R12, -R10, R8 ;  /* 0x8000000a0c0a722b */ /* 0x000fd00000000008 */
[----:B------:R-:W-:-:S10]  /*0ad0*/  DFMA R10, R14, R10, R12 ;  /* 0x0000000a0e0a722b */ /* 0x000fd4000000000c */
[----:B------:R-:W-:-:S05]  /*0ae0*/  FFMA R2, RZ, 27.999998092651367188, R11 ;  /* 0x41dfffffff027823 */ /* 0x000fca000000000b */
[----:B------:R-:W-:-:S13]  /*0af0*/  FSETP.GT.AND P0, PT, |R2|, 1.469367938527859385e-39, PT ;  /* 0x001000000200780b */ /* 0x000fda0003f04200 */
[----:B------:R-:W-:Y:S05]  /*0b00*/  @P0 BRA P1, `(.L_x_1132) ;  /* 0x0000000000100947 */ /* 0x000fea0000800000 */
[----:B------:R-:W-:Y:S01]  /*0b10*/  IMAD.MOV.U32 R15, RZ, RZ, R8 ;  /* 0x000000ffff0f7224 */ /* 0x000fe200078e0008 */
[----:B------:R-:W-:Y:S02]  /*0b20*/  MOV R14, R9 ;  /* 0x00000009000e7202 */ /* 0x000fe40000000f00 */
[----:B------:R-:W-:-:S07]  /*0b30*/  MOV R2, 0xb50 ;  /* 0x00000b5000027802 */ /* 0x000fce0000000f00 */
[----:B0-----:R-:W-:Y:S05]  /*0b40*/  CALL.REL.NOINC `($__internal_0_$__cuda_sm20_div_rn_f64_full) ;  /* 0x0000002400a07944 */ /* 0x001fea0003c00000 */
.L_x_1132:
[----:B------:R-:W-:Y:S05]  /*0b50*/  BSYNC.RECONVERGENT B1 ;  /* 0x0000000000017941 */ /* 0x000fea0003800200 */
.L_x_1131:
[----:B------:R-:W-:-:S08]  /*0b60*/  DFMA R10, R22, R10, UR20 ;  /* 0x00000014160a7e2b */ /* 0x000fd0000800000a */
[----:B------:R-:W-:-:S14]  /*0b70*/  DSETP.GE.AND P0, PT, R10, UR8, PT ;  /* 0x000000080a007e2a */ /* 0x000fdc000bf06000 */
[C---:B------:R-:W-:Y:S01]  /*0b80*/  @!P0 IMAD.SHL.U32 R12, R4.reuse, 0x10, RZ ;  /* 0x00000010040c8824 */ /* 0x040fe200078e00ff */
[----:B------:R-:W-:-:S04]  /*0b90*/  @!P0 SHF.L.U64.HI R5, R4, 0x4, R5 ;  /* 0x0000000404058819 */ /* 0x000fc80000010205 */
[C---:B------:R-:W-:Y:S02]  /*0ba0*/  @!P0 IADD3 R14, P1, PT, R12.reuse, UR10, RZ ;  /* 0x0000000a0c0e8c10 */ /* 0x040fe4000ff3e0ff */
[----:B------:R-:W-:Y:S02]  /*0bb0*/  @!P0 IADD3 R12, P2, PT, R12, UR12, RZ ;  /* 0x0000000c0c0c8c10 */ /* 0x000fe4000ff5e0ff */
[C---:B------:R-:W-:Y:S02]  /*0bc0*/  @!P0 IADD3.X R15, PT, PT, R5.reuse, UR11, RZ, P1, !PT ;  /* 0x0000000b050f8c10 */ /* 0x040fe40008ffe4ff */
[----:B------:R-:W-:-:S03]  /*0bd0*/  @!P0 IADD3.X R13, PT, PT, R5, UR13, RZ, P2, !PT ;  /* 0x0000000d050d8c10 */ /* 0x000fc600097fe4ff */
[----:B------:R-:W2:Y:S04]  /*0be0*/  @!P0 LDG.E.64 R16, desc[UR16][R14.64+0x8] ;  /* 0x000008100e108981 */ /* 0x000ea8000c1e1b00 */
[----:B------:R-:W2:Y:S01]  /*0bf0*/  @!P0 LDG.E.64 R18, desc[UR16][R12.64+0x8] ;  /* 0x000008100c128981 */ /* 0x000ea2000c1e1b00 */
[----:B------:R-:W-:-:S05]  /*0c00*/  @P0 IMAD.WIDE R8, R4, 0x10, R6 ;  /* 0x0000001004080825 */ /* 0x000fca00078e0206 */
[----:B------:R-:W3:Y:S04]  /*0c10*/  @P0 LDG.E.64 R10, desc[UR16][R8.64] ;  /* 0x00000010080a0981 */ /* 0x000ee8000c1e1b00 */
[----:B------:R-:W4:Y:S01]  /*0c20*/  @P0 LDG.E.64 R8, desc[UR16][R8.64+0x8] ;  /* 0x0000081008080981 */ /* 0x000f22000c1e1b00 */
[----:B--2---:R-:W-:-:S06]  /*0c30*/  @!P0 DSETP.GEU.AND P1, PT, R16, R18, PT ;  /* 0x000000121000822a */ /* 0x004fcc0003f2e000 */
[----:B------:R-:W-:Y:S02]  /*0c40*/  @!P0 SEL R16, R14, R12, !P1 ;  /* 0x0000000c0e108207 */ /* 0x000fe40004800000 */
[----:B------:R-:W-:-:S05]  /*0c50*/  @!P0 SEL R17, R15, R13, !P1 ;  /* 0x0000000d0f118207 */ /* 0x000fca0004800000 */
[----:B------:R-:W3:Y:S04]  /*0c60*/  @!P0 LDG.E.64 R10, desc[UR16][R16.64] ;  /* 0x00000010100a8981 */ /* 0x000ee8000c1e1b00 */
[----:B------:R-:W4:Y:S01]  /*0c70*/  @!P0 LDG.E.64 R8, desc[UR16][R16.64+0x8] ;  /* 0x0000081010088981 */ /* 0x000f22000c1e1b00 */
[----:B------:R-:W-:-:S04]  /*0c80*/  IMAD.MOV.U32 R5, RZ, RZ, 0x10 ;  /* 0x00000010ff057424 */ /* 0x000fc800078e00ff */
[----:B------:R-:W-:-:S05]  /*0c90*/  IMAD.WIDE R4, R4, R5, UR4 ;  /* 0x0000000404047e25 */ /* 0x000fca000f8e0205 */
[----:B---3--:R1:W-:Y:S04]  /*0ca0*/  STG.E.64 desc[UR16][R4.64], R10 ;  /* 0x0000000a04007986 */ /* 0x0083e8000c101b10 */
[----:B----4-:R1:W-:Y:S02]  /*0cb0*/  STG.E.64 desc[UR16][R4.64+0x8], R8 ;  /* 0x0000080804007986 */ /* 0x0103e4000c101b10 */
.L_x_1130:
[----:B------:R-:W-:Y:S05]  /*0cc0*/  BSYNC.RECONVERGENT B0 ;  /* 0x0000000000007941 */ /* 0x000fea0003800200 */
.L_x_1129:
[----:B-1----:R-:W-:Y:S01]  /*0cd0*/  VIADD R4, R3, 0x100 ;  /* 0x0000010003047836 */ /* 0x002fe20000000000 */
        /* <DEDUP_REMOVED lines=32> */
[----:B------:R-:W-:Y:S01]  /*0ee0*/  MOV R15, R8 ;  /* 0x00000008000f7202 */ /* 0x000fe20000000f00 */
[----:B------:R-:W-:Y:S01]  /*0ef0*/  IMAD.MOV.U32 R14, RZ, RZ, R9 ;  /* 0x000000ffff0e7224 */ /* 0x000fe200078e0009 */
[----:B------:R-:W-:-:S07]  /*0f00*/  MOV R2, 0xf20 ;  /* 0x00000f2000027802 */ /* 0x000fce0000000f00 */
[----:B0-----:R-:W-:Y:S05]  /*0f10*/  CALL.REL.NOINC `($__internal_0_$__cuda_sm20_div_rn_f64_full) ;  /* 0x0000002000ac7944 */ /* 0x001fea0003c00000 */
.L_x_1136:
[----:B------:R-:W-:Y:S05]  /*0f20*/  BSYNC.RECONVERGENT B1 ;  /* 0x0000000000017941 */ /* 0x000fea0003800200 */
.L_x_1135:
        /* <DEDUP_REMOVED lines=22> */
.L_x_1134:
[----:B------:R-:W-:Y:S05]  /*1090*/  BSYNC.RECONVERGENT B0 ;  /* 0x0000000000007941 */ /* 0x000fea0003800200 */
.L_x_1133:
[----:B------:R-:W-:Y:S01]  /*10a0*/  VIADD R3, R3, 0x180 ;  /* 0x0000018003037836 */ /* 0x000fe20000000000 */
[----:B------:R-:W-:Y:S04]  /*10b0*/  BSSY.RECONVERGENT B0, `(.L_x_1137) ;  /* 0x0000036000007945 */ /* 0x000fe80003800200 */
[----:B------:R-:W-:-:S13]  /*10c0*/  ISETP.GE.AND P0, PT, R3, UR6, PT ;  /* 0x0000000603007c0c */ /* 0x000fda000bf06270 */
[----:B------:R-:W-:Y:S05]  /*10d0*/  @P0 BRA `(.L_x_1138) ;  /* 0x0000000000cc0947 */ /* 0x000fea0003800000 */
[----:B------:R-:W-:Y:S01]  /*10e0*/  IMAD.HI.U32 R2, R0, -0x4370ec6f, RZ ;  /* 0xbc8f139100027827 */ /* 0x000fe200078e00ff */
[----:B-1--4-:R-:W1:Y:S01]  /*10f0*/  MUFU.RCP64H R9, 2.14748262400000000000e+09 ;  /* 0x41dfffff00097908 */ /* 0x012e620000001800 */
[----:B------:R-:W-:Y:S01]  /*1100*/  MOV R4, 0xff800000 ;  /* 0xff80000000047802 */ /* 0x000fe20000000f00 */
[----:B------:R-:W-:Y:S01]  /*1110*/  BSSY.RECONVERGENT B1, `(.L_x_1139) ;  /* 0x000001f000017945 */ /* 0x000fe20003800200 */
[----:B------:R-:W-:Y:S01]  /*1120*/  IMAD.MOV.U32 R5, RZ, RZ, 0x41dfffff ;  /* 0x41dfffffff057424 */ /* 0x000fe200078e00ff */
[----:B------:R-:W-:Y:S01]  /*1130*/  SHF.R.U32.HI R11, RZ, 0xf, R2 ;  /* 0x0000000fff0b7819 */ /* 0x000fe20000011602 */
[----:B------:R-:W-:Y:S01]  /*1140*/  IMAD.MOV.U32 R8, RZ, RZ, 0x1 ;  /* 0x00000001ff087424 */ /* 0x000fe200078e00ff */
[----:B------:R-:W-:-:S03]  /*1150*/  SHF.R.S32.HI R21, RZ, 0x1f, R3 ;  /* 0x0000001fff157819 */ /* 0x000fc60000011403 */
[C---:B------:R-:W-:Y:S02]  /*1160*/  IMAD R0, R11.reuse, -0xadc8, R0 ;  /* 0xffff52380b007824 */ /* 0x040fe400078e0200 */
[----:B------:R-:W-:Y:S02]  /*1170*/  IMAD R13, R11, 0xd47, RZ ;  /* 0x00000d470b0d7824 */ /* 0x000fe400078e02ff */
[----:B------:R-:W-:-:S03]  /*1180*/  IMAD R0, R0, 0xbc8f, RZ ;  /* 0x0000bc8f00007824 */ /* 0x000fc600078e02ff */
[----:B------:R-:W-:Y:S01]  /*1190*/  LOP3.LUT R15, R13, 0x7fffffff, RZ, 0x3c, !PT ;  /* 0x7fffffff0d0f7812 */ /* 0x000fe200078e3cff */
[----:B-1----:R-:W-:Y:S01]  /*11a0*/  DFMA R10, R8, -R4, 1 ;  /* 0x3ff00000080a742b */ /* 0x002fe20000000804 */
[----:B------:R-:W-:-:S07]  /*11b0*/  ISETP.GE.U32.AND P0, PT, R0, R13, PT ;  /* 0x0000000d0000720c */ /* 0x000fce0003f06070 */
[----:B------:R-:W-:-:S06]  /*11c0*/  DFMA R10, R10, R10, R10 ;  /* 0x0000000a0a0a722b */ /* 0x000fcc000000000a */
[----:B------:R-:W-:Y:S02]  /*11d0*/  @P0 IMAD.MOV R15, RZ, RZ, -R13 ;  /* 0x000000ffff0f0224 */ /* 0x000fe400078e0a0d */
[----:B------:R-:W-:Y:S02]  /*11e0*/  DFMA R10, R8, R10, R8 ;  /* 0x0000000a080a722b */ /* 0x000fe40000000008 */
[----:B------:R-:W-:-:S05]  /*11f0*/  IMAD.IADD R0, R0, 0x1, R15 ;  /* 0x0000000100007824 */ /* 0x000fca00078e020f */
[----:B------:R-:W-:Y:S01]  /*1200*/  IADD3 R8, PT, PT, R0, -0x1, RZ ;  /* 0xffffffff00087810 */ /* 0x000fe20007ffe0ff */
[----:B------:R-:W-:-:S05]  /*1210*/  DFMA R12, R10, -R4, 1 ;  /* 0x3ff000000a0c742b */ /* 0x000fca0000000804 */
[----:B------:R-:W1:Y:S03]  /*1220*/  I2F.F64.U32 R8, R8 ;  /* 0x0000000800087312 */ /* 0x000e660000201800 */
[----:B------:R-:W-:-:S08]  /*1230*/  DFMA R12, R10, R12, R10 ;  /* 0x0000000c0a0c722b */ /* 0x000fd0000000000a */
[----:B-1----:R-:W-:Y:S01]  /*1240*/  DMUL R10, R12, R8 ;  /* 0x000000080c0a7228 */ /* 0x002fe20000000000 */
        /* <DEDUP_REMOVED lines=10> */
[----:B0-----:R-:W-:Y:S05]  /*12f0*/  CALL.REL.NOINC `($__internal_0_$__cuda_sm20_div_rn_f64_full) ;  /* 0x0000001c00b47944 */ /* 0x001fea0003c00000 */
.L_x_1140:
[----:B------:R-:W-:Y:S05]  /*1300*/  BSYNC.RECONVERGENT B1 ;  /* 0x0000000000017941 */ /* 0x000fea0003800200 */
.L_x_1139:
[----:B------:R-:W-:-:S08]  /*1310*/  DFMA R10, R22, R10, UR20 ;  /* 0x00000014160a7e2b */ /* 0x000fd0000800000a */
[----:B------:R-:W-:Y:S02]  /*1320*/  DSETP.GE.AND P0, PT, R10, UR8, PT ;  /* 0x000000080a007e2a */ /* 0x000fe4000bf06000 */
[----:B------:R-:W2:-:S12]  /*1330*/  LDG.E.64 R10, desc[UR16][R4.64+0x8] ;  /* 0x00000810040a7981 */ /* 0x000e98000c1e1b00 */
[C---:B------:R-:W-:Y:S01]  /*1340*/  @!P0 LEA R14, P1, R3.reuse, UR10, 0x4 ;  /* 0x0000000a030e8c11 */ /* 0x040fe2000f8220ff */
[----:B------:R-:W3:Y:S03]  /*1350*/  @P0 LDG.E.64 R8, desc[UR16][R4.64] ;  /* 0x0000001004080981 */ /* 0x000ee6000c1e1b00 */
[----:B------:R-:W-:-:S05]  /*1360*/  @!P0 LEA.HI.X R15, R3, UR11, R21, 0x4, P1 ;  /* 0x0000000b030f8c11 */ /* 0x000fca00088f2415 */
[----:B------:R-:W2:Y:S02]  /*1370*/  @!P0 LDG.E.64 R12, desc[UR16][R14.64+0x8] ;  /* 0x000008100e0c8981 */ /* 0x000ea4000c1e1b00 */
[----:B--2---:R-:W-:-:S06]  /*1380*/  @!P0 DSETP.GEU.AND P1, PT, R12, R10, PT ;  /* 0x0000000a0c00822a */ /* 0x004fcc0003f2e000 */
[----:B------:R-:W-:Y:S02]  /*1390*/  @!P0 SEL R12, R14, R4, !P1 ;  /* 0x000000040e0c8207 */ /* 0x000fe40004800000 */
[----:B------:R-:W-:-:S05]  /*13a0*/  @!P0 SEL R13, R15, R5, !P1 ;  /* 0x000000050f0d8207 */ /* 0x000fca0004800000 */
[----:B------:R-:W3:Y:S04]  /*13b0*/  @!P0 LDG.E.64 R8, desc[UR16][R12.64] ;  /* 0x000000100c088981 */ /* 0x000ee8000c1e1b00 */
[----:B------:R-:W2:Y:S01]  /*13c0*/  @!P0 LDG.E.64 R10, desc[UR16][R12.64+0x8] ;  /* 0x000008100c0a8981 */ /* 0x000ea2000c1e1b00 */
[----:B------:R-:W-:-:S04]  /*13d0*/  IMAD.MOV.U32 R2, RZ, RZ, 0x10 ;  /* 0x00000010ff027424 */ /* 0x000fc800078e00ff */
[----:B------:R-:W-:-:S05]  /*13e0*/  IMAD.WIDE R2, R3, R2, UR4 ;  /* 0x0000000403027e25 */ /* 0x000fca000f8e0202 */
[----:B---3--:R3:W-:Y:S04]  /*13f0*/  STG.E.64 desc[UR16][R2.64], R8 ;  /* 0x0000000802007986 */ /* 0x0087e8000c101b10 */
[----:B--2---:R3:W-:Y:S02]  /*1400*/  STG.E.64 desc[UR16][R2.64+0x8], R10 ;  /* 0x0000080a02007986 */ /* 0x0047e4000c101b10 */
.L_x_1138:
[----:B------:R-:W-:Y:S05]  /*1410*/  BSYNC.RECONVERGENT B0 ;  /* 0x0000000000007941 */ /* 0x000fea0003800200 */
.L_x_1137:
[----:B------:R-:W-:Y:S01]  /*1420*/  VIADD R20, R20, 0x4 ;  /* 0x0000000414147836 */ /* 0x000fe20000000000 */
[----:B0--3--:R-:W-:-:S04]  /*1430*/  LOP3.LUT R3, R27, 0x7ffffffc, RZ, 0xc0, !PT ;  /* 0x7ffffffc1b037812 */ /* 0x009fc800078ec0ff */
[----:B------:R-:W-:-:S13]  /*1440*/  ISETP.NE.AND P0, PT, R20, R3, PT ;  /* 0x000000031400720c */ /* 0x000fda0003f05270 */
[----:B------:R-:W-:Y:S05]  /*1450*/  @P0 BRA `(.L_x_1141) ;  /* 0xfffffff000300947 */ /* 0x000fea000383ffff */
.L_x_1124:
[----:B------:R-:W-:-:S13]  /*1460*/  ISETP.NE.AND P0, PT, RZ, UR18, PT ;  /* 0x00000012ff007c0c */ /* 0x000fda000bf05270 */
[----:B------:R-:W-:Y:S05]  /*1470*/  @!P0 EXIT ;  /* 0x000000000000894d */ /* 0x000fea0003800000 */
[----:B------:R-:W0:Y:S01]  /*1480*/  S2R R2, SR_TID.X ;  /* 0x0000000000027919 */ /* 0x000e220000002100 */
[----:B------:R-:W2:Y:S01]  /*1490*/  LDCU.128 UR8, c[0x0][0x3b0] ;  /* 0x00007600ff0877ac */ /* 0x000ea20008000c00 */
[----:B------:R-:W3:Y:S01]  /*14a0*/  LDCU.64 UR12, c[0x0][0x3c8] ;  /* 0x00007900ff0c77ac */ /* 0x000ee20008000a00 */
[----:B------:R-:W-:Y:S02]  /*14b0*/  USHF.L.U32 UR5, UR14, 0x4, URZ ;  /* 0x000000040e057899 */ /* 0x000fe400080006ff */
[----:B------:R-:W-:Y:S01]  /*14c0*/  USHF.L.U64.HI UR4, UR14, 0x4, UR7 ;  /* 0x000000040e047899 */ /* 0x000fe20008010207 */
[----:B------:R-:W0:Y:S01]  /*14d0*/  LDCU.64 UR20, c[0x0][0x3a0] ;  /* 0x00007400ff1477ac */ /* 0x000e220008000a00 */
[----:B------:R-:W0:Y:S01]  /*14e0*/  LDCU.64 UR22, c[0x0][0x390] ;  /* 0x00007200ff1677ac */ /* 0x000e220008000a00 */
[----:B--2---:R-:W-:Y:S02]  /*14f0*/  UIADD3 UR8, UP0, UPT, UR5, UR8, URZ ;  /* 0x0000000805087290 */ /* 0x004fe4000ff1e0ff */
[----:B------:R-:W-:-:S02]  /*1500*/  UIADD3 UR10, UP2, UPT, UR5, UR10, URZ ;  /* 0x0000000a050a7290 */ /* 0x000fc4000ff5e0ff */
[----:B---3--:R-:W-:Y:S02]  /*1510*/  UIADD3 UR12, UP1, UPT, UR5, UR12, URZ ;  /* 0x0000000c050c7290 */ /* 0x008fe4000ff3e0ff */
[----:B------:R-:W-:Y:S02]  /*1520*/  UIADD3.X UR9, UPT, UPT, UR4, UR9, URZ, UP0, !UPT ;  /* 0x0000000904097290 */ /* 0x000fe400087fe4ff */
[----:B------:R-:W-:Y:S02]  /*1530*/  UIADD3.X UR11, UPT, UPT, UR4, UR11, URZ, UP2, !UPT ;  /* 0x0000000b040b7290 */ /* 0x000fe400097fe4ff */
[----:B------:R-:W-:Y:S01]  /*1540*/  UIADD3.X UR13, UPT, UPT, UR4, UR13, URZ, UP1, !UPT ;  /* 0x0000000d040d7290 */ /* 0x000fe20008ffe4ff */
[----:B0-----:R-:W-:Y:S01]  /*1550*/  LEA R3, R3, R2, 0x7 ;  /* 0x0000000203037211 */ /* 0x001fe200078e38ff */
[----:B------:R-:W-:-:S12]  /*1560*/  UIADD3 UR4, UPT, UPT, -UR18, URZ, URZ ;  /* 0x000000ff12047290 */ /* 0x000fd8000fffe1ff */
.L_x_1146:
[----:B------:R-:W-:Y:S01]  /*1570*/  ISETP.GE.AND P0, PT, R3, UR6, PT ;  /* 0x0000000603007c0c */ /* 0x000fe2000bf06270 */
[----:B------:R-:W-:Y:S01]  /*1580*/  UIADD3 UR4, UPT, UPT, UR4, 0x1, URZ ;  /* 0x0000000104047890 */ /* 0x000fe2000fffe0ff */
[----:B------:R-:W-:Y:S03]  /*1590*/  BSSY.RECONVERGENT B0, `(.L_x_1142) ;  /* 0x0000039000007945 */ /* 0x000fe60003800200 */
[----:B------:R-:W-:-:S08]  /*15a0*/  UISETP.NE.AND UP0, UPT, UR4, URZ, UPT ;  /* 0x000000ff0400728c */ /* 0x000fd0000bf05270 */
[----:B0-----:R-:W-:Y:S05]  /*15b0*/  @P0 BRA `(.L_x_1143) ;  /* 0x0000000000d80947 */ /* 0x001fea0003800000 */
[----:B------:R-:W-:Y:S01]  /*15c0*/  IMAD.HI.U32 R2, R0, -0x4370ec6f, RZ ;  /* 0xbc8f139100027827 */ /* 0x000fe200078e00ff */
[----:B------:R-:W0:Y:S01]  /*15d0*/  MUFU.RCP64H R7, 2.14748262400000000000e+09 ;  /* 0x41dfffff00077908 */ /* 0x000e220000001800 */
[----:B------:R-:W-:Y:S02]  /*15e0*/  BSSY.RECONVERGENT B1, `(.L_x_1144) ;  /* 0x0000021000017945 */ /* 0x000fe40003800200 */
[----:B-1----:R-:W-:Y:S01]  /*15f0*/  IMAD.MOV.U32 R4, RZ, RZ, -0x800000 ;  /* 0xff800000ff047424 */ /* 0x002fe200078e00ff */
[----:B----4-:R-:W-:Y:S01]  /*1600*/  SHF.R.U32.HI R9, RZ, 0xf, R2 ;  /* 0x0000000fff097819 */ /* 0x010fe20000011602 */
[----:B------:R-:W-:Y:S02]  /*1610*/  IMAD.MOV.U32 R5, RZ, RZ, 0x41dfffff ;  /* 0x41dfffffff057424 */ /* 0x000fe400078e00ff */
[----:B------:R-:W-:Y:S02]  /*1620*/  IMAD.MOV.U32 R6, RZ, RZ, 0x1 ;  /* 0x00000001ff067424 */ /* 0x000fe400078e00ff */
[----:B------:R-:W-:-:S02]  /*1630*/  IMAD R0, R9, -0xadc8, R0 ;  /* 0xffff523809007824 */ /* 0x000fc400078e0200 */
[----:B------:R-:W-:Y:S02]  /*1640*/  IMAD R11, R9, 0xd47, RZ ;  /* 0x00000d47090b7824 */ /* 0x000fe400078e02ff */
[----:B------:R-:W-:-:S03]  /*1650*/  IMAD R0, R0, 0xbc8f, RZ ;  /* 0x0000bc8f00007824 */ /* 0x000fc600078e02ff */
[----:B------:R-:W-:Y:S01]  /*1660*/  LOP3.LUT R13, R11, 0x7fffffff, RZ, 0x3c, !PT ;  /* 0x7fffffff0b0d7812 */ /* 0x000fe200078e3cff */
[----:B0-----:R-:W-:Y:S01]  /*1670*/  DFMA R8, R6, -R4, 1 ;  /* 0x3ff000000608742b */ /* 0x001fe20000000804 */
[----:B------:R-:W-:-:S07]  /*1680*/  ISETP.GE.U32.AND P0, PT, R0, R11, PT ;  /* 0x0000000b0000720c */ /* 0x000fce0003f06070 */
[----:B------:R-:W-:-:S06]  /*1690*/  DFMA R8, R8, R8, R8 ;  /* 0x000000080808722b */ /* 0x000fcc0000000008 */
[----:B------:R-:W-:Y:S02]  /*16a0*/  @P0 IMAD.MOV R13, RZ, RZ, -R11 ;  /* 0x000000ffff0d0224 */ /* 0x000fe400078e0a0b */
[----:B------:R-:W-:-:S03]  /*16b0*/  DFMA R8, R6, R8, R6 ;  /* 0x000000080608722b */ /* 0x000fc60000000006 */
[----:B------:R-:W-:-:S05]  /*16c0*/  IADD3 R0, PT, PT, R0, R13, RZ ;  /* 0x0000000d00007210 */ /* 0x000fca0007ffe0ff */
[----:B------:R-:W-:Y:S01]  /*16d0*/  VIADD R6, R0, 0xffffffff ;  /* 0xffffffff00067836 */ /* 0x000fe20000000000 */
[----:B------:R-:W-:-:S05]  /*16e0*/  DFMA R10, R8, -R4, 1 ;  /* 0x3ff00000080a742b */ /* 0x000fca0000000804 */
[----:B------:R-:W0:Y:S03]  /*16f0*/  I2F.F64.U32 R6, R6 ;  /* 0x0000000600067312 */ /* 0x000e260000201800 */
[----:B------:R-:W-:-:S08]  /*1700*/  DFMA R8, R8, R10, R8 ;  /* 0x0000000a0808722b */ /* 0x000fd00000000008 */
[----:B0-----:R-:W-:Y:S01]  /*1710*/  DMUL R10, R8, R6 ;  /* 0x00000006080a7228 */ /* 0x001fe20000000000 */
[----:B------:R-:W-:-:S07]  /*1720*/  FSETP.GEU.AND P1, PT, |R7|, 6.5827683646048100446e-37, PT ;  /* 0x036000000700780b */ /* 0x000fce0003f2e200 */
[----:B------:R-:W-:-:S08]  /*1730*/  DFMA R4, R10, -R4, R6 ;  /* 0x800000040a04722b */ /* 0x000fd00000000006 */
[----:B------:R-:W-:Y:S01]  /*1740*/  DFMA R10, R8, R4, R10 ;  /* 0x00000004080a722b */ /* 0x000fe2000000000a */
[----:B------:R-:W-:Y:S02]  /*1750*/  IMAD.U32 R4, RZ, RZ, UR12 ;  /* 0x0000000cff047e24 */ /* 0x000fe4000f8e00ff */
[----:B------:R-:W-:Y:S02]  /*1760*/  IMAD.U32 R5, RZ, RZ, UR13 ;  /* 0x0000000dff057e24 */ /* 0x000fe4000f8e00ff */
[----:B------:R-:W-:-:S05]  /*1770*/  IMAD.WIDE R4, R3, 0x10, R4 ;  /* 0x0000001003047825 */ /* 0x000fca00078e0204 */
[----:B------:R-:W-:-:S05]  /*1780*/  FFMA R2, RZ, 27.999998092651367188, R11 ;  /* 0x41dfffffff027823 */ /* 0x000fca000000000b */
[----:B------:R-:W-:-:S13]  /*1790*/  FSETP.GT.AND P0, PT, |R2|, 1.469367938527859385e-39, PT ;  /* 0x001000000200780b */ /* 0x000fda0003f04200 */
[----:B------:R-:W-:Y:S05]  /*17a0*/  @P0 BRA P1, `(.L_x_1145) ;  /* 0x0000000000100947 */ /* 0x000fea0000800000 */
[----:B------:R-:W-:Y:S01]  /*17b0*/  IMAD.MOV.U32 R15, RZ, RZ, R6 ;  /* 0x000000ffff0f7224 */ /* 0x000fe200078e0006 */
[----:B------:R-:W-:Y:S02]  /*17c0*/  MOV R14, R7 ;  /* 0x00000007000e7202 */ /* 0x000fe40000000f00 */
[----:B------:R-:W-:-:S07]  /*17d0*/  MOV R2, 0x17f0 ;  /* 0x000017f000027802 */ /* 0x000fce0000000f00 */
[----:B------:R-:W-:Y:S05]  /*17e0*/  CALL.REL.NOINC `($__internal_0_$__cuda_sm20_div_rn_f64_full) ;  /* 0x0000001800787944 */ /* 0x000fea0003c00000 */
.L_x_1145:
[----:B------:R-:W-:Y:S05]  /*17f0*/  BSYNC.RECONVERGENT B1 ;  /* 0x0000000000017941 */ /* 0x000fea0003800200 */
.L_x_1144:
[----:B------:R-:W-:Y:S01]  /*1800*/  DFMA R10, R22, R10, UR20 ;  /* 0x00000014160a7e2b */ /* 0x000fe2000800000a */
[----:B------:R-:W2:Y:S07]  /*1810*/  LDG.E.64 R6, desc[UR16][R4.64+0x8] ;  /* 0x0000081004067981 */ /* 0x000eae000c1e1b00 */
[----:B------:R-:W-:Y:S01]  /*1820*/  DSETP.GE.AND P0, PT, R10, UR22, PT ;  /* 0x000000160a007e2a */ /* 0x000fe2000bf06000 */
[----:B------:R-:W-:Y:S02]  /*1830*/  IMAD.U32 R10, RZ, RZ, UR10 ;  /* 0x0000000aff0a7e24 */ /* 0x000fe4000f8e00ff */
[----:B------:R-:W-:-:S11]  /*1840*/  IMAD.U32 R11, RZ, RZ, UR11 ;  /* 0x0000000bff0b7e24 */ /* 0x000fd6000f8e00ff */
[----:B------:R-:W-:Y:S01]  /*1850*/  @!P0 IMAD.WIDE R10, R3, 0x10, R10 ;  /* 0x00000010030a8825 */ /* 0x000fe200078e020a */
[----:B------:R-:W3:Y:S04]  /*1860*/  @P0 LDG.E.64 R8, desc[UR16][R4.64] ;  /* 0x0000001004080981 */ /* 0x000ee8000c1e1b00 */
[----:B------:R-:W2:Y:S02]  /*1870*/  @!P0 LDG.E.64 R12, desc[UR16][R10.64+0x8] ;  /* 0x000008100a0c8981 */ /* 0x000ea4000c1e1b00 */
[----:B--2---:R-:W-:-:S06]  /*1880*/  @!P0 DSETP.GEU.AND P1, PT, R12, R6, PT ;  /* 0x000000060c00822a */ /* 0x004fcc0003f2e000 */
[----:B------:R-:W-:Y:S02]  /*1890*/  @!P0 SEL R12, R10, R4, !P1 ;  /* 0x000000040a0c8207 */ /* 0x000fe40004800000 */
[----:B------:R-:W-:-:S05]  /*18a0*/  @!P0 SEL R13, R11, R5, !P1 ;  /* 0x000000050b0d8207 */ /* 0x000fca0004800000 */
[----:B------:R-:W3:Y:S04]  /*18b0*/  @!P0 LDG.E.64 R8, desc[UR16][R12.64] ;  /* 0x000000100c088981 */ /* 0x000ee8000c1e1b00 */
[----:B------:R-:W2:Y:S01]  /*18c0*/  @!P0 LDG.E.64 R6, desc[UR16][R12.64+0x8] ;  /* 0x000008100c068981 */ /* 0x000ea2000c1e1b00 */
[----:B------:R-:W-:Y:S02]  /*18d0*/  IMAD.U32 R14, RZ, RZ, UR8 ;  /* 0x00000008ff0e7e24 */ /* 0x000fe4000f8e00ff */
[----:B------:R-:W-:Y:S02]  /*18e0*/  IMAD.U32 R15, RZ, RZ, UR9 ;  /* 0x00000009ff0f7e24 */ /* 0x000fe4000f8e00ff */
[----:B------:R-:W-:-:S05]  /*18f0*/  IMAD.WIDE R14, R3, 0x10, R14 ;  /* 0x00000010030e7825 */ /* 0x000fca00078e020e */
[----:B---3--:R0:W-:Y:S04]  /*1900*/  STG.E.64 desc[UR16][R14.64], R8 ;  /* 0x000000080e007986 */ /* 0x0081e8000c101b10 */
[----:B--2---:R0:W-:Y:S02]  /*1910*/  STG.E.64 desc[UR16][R14.64+0x8], R6 ;  /* 0x000008060e007986 */ /* 0x0041e4000c101b10 */
.L_x_1143:
[----:B------:R-:W-:Y:S05]  /*1920*/  BSYNC.RECONVERGENT B0 ;  /* 0x0000000000007941 */ /* 0x000fea0003800200 */
.L_x_1142:
[----:B------:R-:W-:Y:S01]  /*1930*/  IADD3 R3, PT, PT, R3, 0x80, RZ ;  /* 0x0000008003037810 */ /* 0x000fe20007ffe0ff */
[----:B------:R-:W-:Y:S06]  /*1940*/  BRA.U UP0, `(.L_x_1146) ;  /* 0xfffffffd00087547 */ /* 0x000fec000b83ffff */
[----:B------:R-:W-:Y:S05]  /*1950*/  EXIT ;  /* 0x000000000000794d */ /* 0x000fea0003800000 */
.L_x_1123:
[----:B------:R-:W-:-:S06]  /*1960*/  UISETP.GE.AND UP0, UPT, UR20, 0x1, UPT ;  /* 0x000000011400788c */ /* 0x000fcc000bf06270 */
[----:B------:R-:W-:-:S13]  /*1970*/  PLOP3.LUT P0, PT, PT, PT, UP0, 0x80, 0x8 ;  /* 0x000000000008781c */ /* 0x000fda0003f0f008 */
[----:B------:R-:W-:Y:S05]  /*1980*/  @!P0 EXIT ;  /* 0x000000000000894d */ /* 0x000fea0003800000 */
[----:B------:R-:W0:Y:S01]  /*1990*/  LDC.64 R2, c[0x0][0x3a0] ;  /* 0x0000e800ff027b82 */ /* 0x000e220000000a00 */
[----:B------:R-:W-:Y:S01]  /*19a0*/  UISETP.GE.U32.AND UP0, UPT, UR20, 0x4, UPT ;  /* 0x000000041400788c */ /* 0x000fe2000bf06070 */
[----:B------:R-:W-:Y:S01]  /*19b0*/  IMAD.MOV.U32 R27, RZ, RZ, RZ ;  /* 0x000000ffff1b7224 */ /* 0x000fe200078e00ff */
[----:B------:R-:W-:-:S05]  /*19c0*/  ULOP3.LUT UR7, UR20, 0x3, URZ, 0xc0, !UPT ;  /* 0x0000000314077892 */ /* 0x000fca000f8ec0ff */
[----:B------:R-:W0:Y:S02]  /*19d0*/  LDC.64 R28, c[0x0][0x3a8] ;  /* 0x0000ea00ff1c7b82 */ /* 0x000e240000000a00 */
[----:B0-----:R-:W-:Y:S01]  /*19e0*/  DADD R28, R28, -R2 ;  /* 0x000000001c1c7229 */ /* 0x001fe20000000802 */
[----:B------:R-:W-:Y:S10]  /*19f0*/  BRA.U !UP0, `(.L_x_1147) ;  /* 0x0000000d08547547 */ /* 0x000ff4000b800000 */
[----:B------:R-:W0:Y:S01]  /*1a00*/  S2R R4, SR_TID.X ;  /* 0x0000000000047919 */ /* 0x000e220000002100 */
[----:B------:R-:W-:Y:S01]  /*1a10*/  ULOP3.LUT UR8, UR20, 0x7ffffffc, URZ, 0xc0, !UPT ;  /* 0x7ffffffc14087892 */ /* 0x000fe2000f8ec0ff */
[----:B------:R-:W1:Y:S05]  /*1a20*/  LDCU.64 UR12, c[0x0][0x3a0] ;  /* 0x00007400ff0c77ac */ /* 0x000e6a0008000a00 */
[----:B------:R-:W-:Y:S01]  /*1a30*/  IMAD.U32 R27, RZ, RZ, UR8 ;  /* 0x00000008ff1b7e24 */ /* 0x000fe2000f8e00ff */
[----:B------:R-:W2:Y:S01]  /*1a40*/  LDCU.64 UR14, c[0x0][0x390] ;  /* 0x00007200ff0e77ac */ /* 0x000ea20008000a00 */
[----:B------:R-:W-:Y:S01]  /*1a50*/  UIADD3 UR6, UPT, UPT, -UR8, URZ, URZ ;  /* 0x000000ff08067290 */ /* 0x000fe2000fffe1ff */
[----:B012---:R-:W-:-:S11]  /*1a60*/  IMAD.MOV.U32 R3, RZ, RZ, R4 ;  /* 0x000000ffff037224 */ /* 0x007fd600078e0004 */
.L_x_1152:
[----:B------:R-:W-:Y:S01]  /*1a70*/  IMAD.HI.U32 R2, R0, -0x4370ec6f, RZ ;  /* 0xbc8f139100027827 */ /* 0x000fe200078e00ff */
[----:B0-----:R-:W0:Y:S01]  /*1a80*/  MUFU.RCP64H R9, 2.14748262400000000000e+09 ;  /* 0x41dfffff00097908 */ /* 0x001e220000001800 */
[----:B------:R-:W-:Y:S02]  /*1a90*/  MOV R5, 0x41dfffff ;  /* 0x41dfffff00057802 */ /* 0x000fe40000000f00 */
[----:B------:R-:W-:Y:S01]  /*1aa0*/  IMAD.MOV.U32 R4, RZ, RZ, -0x800000 ;  /* 0xff800000ff047424 */ /* 0x000fe200078e00ff */
[----:B------:R-:W-:Y:S01]  /*1ab0*/  SHF.R.U32.HI R11, RZ, 0xf, R2 ;  /* 0x0000000fff0b7819 */ /* 0x000fe20000011602 */
[----:B------:R-:W-:Y:S01]  /*1ac0*/  IMAD.MOV.U32 R8, RZ, RZ, 0x1 ;  /* 0x00000001ff087424 */ /* 0x000fe200078e00ff */
[----:B------:R-:W-:Y:S01]  /*1ad0*/  MOV R20, UR10 ;  /* 0x0000000a00147c02 */ /* 0x000fe20008000f00 */
[----:B------:R-:W-:Y:S02]  /*1ae0*/  IMAD.U32 R21, RZ, RZ, UR11 ;  /* 0x0000000bff157e24 */ /* 0x000fe4000f8e00ff */
[----:B------:R-:W-:-:S02]  /*1af0*/  IMAD R0, R11, -0xadc8, R0 ;  /* 0xffff52380b007824 */ /* 0x000fc400078e0200 */
[----:B------:R-:W-:Y:S02]  /*1b00*/  IMAD R13, R11, 0xd47, RZ ;  /* 0x00000d470b0d7824 */ /* 0x000fe400078e02ff */
[----:B------:R-:W-:Y:S02]  /*1b10*/  IMAD R0, R0, 0xbc8f, RZ ;  /* 0x0000bc8f00007824 */ /* 0x000fe400078e02ff */
[----:B------:R-:W-:Y:S01]  /*1b20*/  IMAD.WIDE R20, R3, 0x10, R20 ;  /* 0x0000001003147825 */ /* 0x000fe200078e0214 */
[----:B------:R-:W-:Y:S01]  /*1b30*/  LOP3.LUT R15, R13, 0x7fffffff, RZ, 0x3c, !PT ;  /* 0x7fffffff0d0f7812 */ /* 0x000fe200078e3cff */
[----:B0-----:R-:W-:Y:S01]  /*1b40*/  DFMA R10, R8, -R4, 1 ;  /* 0x3ff00000080a742b */ /* 0x001fe20000000804 */
[----:B------:R-:W-:-:S07]  /*1b50*/  ISETP.GE.U32.AND P0, PT, R0, R13, PT ;  /* 0x0000000d0000720c */ /* 0x000fce0003f06070 */
[----:B------:R-:W-:-:S06]  /*1b60*/  DFMA R10, R10, R10, R10 ;  /* 0x0000000a0a0a722b */ /* 0x000fcc000000000a */
[----:B------:R-:W-:Y:S02]  /*1b70*/  @P0 IMAD.MOV R15, RZ, RZ, -R13 ;  /* 0x000000ffff0f0224 */ /* 0x000fe400078e0a0d */
[----:B------:R-:W-:Y:S02]  /*1b80*/  DFMA R10, R8, R10, R8 ;  /* 0x0000000a080a722b */ /* 0x000fe40000000008 */
[----:B------:R-:W-:-:S04]  /*1b90*/  IMAD.IADD R0, R0, 0x1, R15 ;  /* 0x0000000100007824 */ /* 0x000fc800078e020f */
[----:B------:R-:W-:Y:S02]  /*1ba0*/  VIADD R8, R0, 0xffffffff ;  /* 0xffffffff00087836 */ /* 0x000fe40000000000 */
[----:B------:R-:W-:-:S04]  /*1bb0*/  DFMA R12, R10, -R4, 1 ;  /* 0x3ff000000a0c742b */ /* 0x000fc80000000804 */
[----:B------:R-:W0:Y:S04]  /*1bc0*/  I2F.F64.U32 R8, R8 ;  /* 0x0000000800087312 */ /* 0x000e280000201800 */
[----:B------:R-:W-:-:S08]  /*1bd0*/  DFMA R12, R10, R12, R10 ;  /* 0x0000000c0a0c722b */ /* 0x000fd0000000000a */
[----:B0-----:R-:W-:Y:S01]  /*1be0*/  DMUL R10, R12, R8 ;  /* 0x000000080c0a7228 */ /* 0x001fe20000000000 */
        /* <DEDUP_REMOVED lines=10> */
[----:B------:R-:W-:Y:S05]  /*1c90*/  CALL.REL.NOINC `($__internal_0_$__cuda_sm20_div_rn_f64_full) ;  /* 0x00000014004c7944 */ /* 0x000fea0003c00000 */
.L_x_1148:
[----:B------:R-:W-:Y:S01]  /*1ca0*/  DFMA R10, R28, R10, UR12 ;  /* 0x0000000c1c0a7e2b */ /* 0x000fe2000800000a */
[----:B------:R-:W2:Y:S07]  /*1cb0*/  LDG.E.64 R12, desc[UR16][R4.64+0x8] ;  /* 0x00000810040c7981 */ /* 0x000eae000c1e1b00 */
[----:B------:R-:W-:-:S14]  /*1cc0*/  DSETP.GE.AND P0, PT, R10, UR14, PT ;  /* 0x0000000e0a007e2a */ /* 0x000fdc000bf06000 */
[----:B------:R-:W2:Y:S04]  /*1cd0*/  @!P0 LDG.E.64 R8, desc[UR16][R20.64+0x8] ;  /* 0x0000081014088981 */ /* 0x000ea8000c1e1b00 */
[----:B------:R-:W3:Y:S01]  /*1ce0*/  @P0 LDG.E.64 R10, desc[UR16][R4.64] ;  /* 0x00000010040a0981 */ /* 0x000ee2000c1e1b00 */
[----:B------:R-:W-:Y:S01]  /*1cf0*/  IMAD.HI.U32 R2, R0, -0x4370ec6f, RZ ;  /* 0xbc8f139100027827 */ /* 0x000fe200078e00ff */
[----:B------:R-:W0:Y:S01]  /*1d00*/  MUFU.RCP64H R15, 2.14748262400000000000e+09 ;  /* 0x41dfffff000f7908 */ /* 0x000e220000001800 */
[----:B------:R-:W-:Y:S02]  /*1d10*/  MOV R19, 0x41dfffff ;  /* 0x41dfffff00137802 */ /* 0x000fe40000000f00 */
[----:B------:R-:W-:Y:S02]  /*1d20*/  IMAD.MOV.U32 R18, RZ, RZ, -0x800000 ;  /* 0xff800000ff127424 */ /* 0x000fe400078e00ff */
[----:B------:R-:W-:Y:S01]  /*1d30*/  IMAD.MOV.U32 R14, RZ, RZ, 0x1 ;  /* 0x00000001ff0e7424 */ /* 0x000fe200078e00ff */
[----:B--2---:R-:W-:-:S06]  /*1d40*/  @!P0 DSETP.GEU.AND P1, PT, R8, R12, PT ;  /* 0x0000000c0800822a */ /* 0x004fcc0003f2e000 */
[----:B------:R-:W-:Y:S02]  /*1d50*/  @!P0 SEL R16, R20, R4, !P1 ;  /* 0x0000000414108207 */ /* 0x000fe40004800000 */
[----:B------:R-:W-:-:S05]  /*1d60*/  @!P0 SEL R17, R21, R5, !P1 ;  /* 0x0000000515118207 */ /* 0x000fca0004800000 */
[----:B------:R-:W3:Y:S04]  /*1d70*/  @!P0 LDG.E.64 R10, desc[UR16][R16.64] ;  /* 0x00000010100a8981 */ /* 0x000ee8000c1e1b00 */
[----:B------:R1:W2:Y:S01]  /*1d80*/  @!P0 LDG.E.64 R12, desc[UR16][R16.64+0x8] ;  /* 0x00000810100c8981 */ /* 0x0002a2000c1e1b00 */
[----:B------:R-:W-:-:S05]  /*1d90*/  SHF.R.U32.HI R9, RZ, 0xf, R2 ;  /* 0x0000000fff097819 */ /* 0x000fca0000011602 */
[C---:B------:R-:W-:Y:S02]  /*1da0*/  IMAD R0, R9.reuse, -0xadc8, R0 ;  /* 0xffff523809007824 */ /* 0x040fe400078e0200 */
[----:B------:R-:W-:Y:S02]  /*1db0*/  IMAD R23, R9, 0xd47, RZ ;  /* 0x00000d4709177824 */ /* 0x000fe400078e02ff */
[----:B------:R-:W-:Y:S01]  /*1dc0*/  IMAD R0, R0, 0xbc8f, RZ ;  /* 0x0000bc8f00007824 */ /* 0x000fe200078e02ff */
[----:B0-----:R-:W-:-:S04]  /*1dd0*/  DFMA R8, R14, -R18, 1 ;  /* 0x3ff000000e08742b */ /* 0x001fc80000000812 */
[----:B------:R-:W-:Y:S02]  /*1de0*/  ISETP.GE.U32.AND P0, PT, R0, R23, PT ;  /* 0x000000170000720c */ /* 0x000fe40003f06070 */
[----:B-1----:R-:W-:Y:S02]  /*1df0*/  LOP3.LUT R17, R23, 0x7fffffff, RZ, 0x3c, !PT ;  /* 0x7fffffff17117812 */ /* 0x002fe400078e3cff */
[----:B------:R-:W-:-:S09]  /*1e00*/  DFMA R8, R8, R8, R8 ;  /* 0x000000080808722b */ /* 0x000fd20000000008 */
[----:B------:R-:W-:Y:S01]  /*1e10*/  @P0 IMAD.MOV R17, RZ, RZ, -R23 ;  /* 0x000000ffff110224 */ /* 0x000fe200078e0a17 */
[----:B------:R-:W-:-:S03]  /*1e20*/  DFMA R14, R14, R8, R14 ;  /* 0x000000080e0e722b */ /* 0x000fc6000000000e */
[----:B------:R-:W-:-:S04]  /*1e30*/  IMAD.IADD R0, R0, 0x1, R17 ;  /* 0x0000000100007824 */ /* 0x000fc800078e0211 */
[----:B------:R-:W-:Y:S01]  /*1e40*/  VIADD R8, R0, 0xffffffff ;  /* 0xffffffff00087836 */ /* 0x000fe20000000000 */
[----:B------:R-:W-:-:S05]  /*1e50*/  DFMA R16, R14, -R18, 1 ;  /* 0x3ff000000e10742b */ /* 0x000fca0000000812 */
[----:B------:R-:W0:Y:S03]  /*1e60*/  I2F.F64.U32 R8, R8 ;  /* 0x0000000800087312 */ /* 0x000e260000201800 */
[----:B------:R-:W-:-:S08]  /*1e70*/  DFMA R14, R14, R16, R14 ;  /* 0x000000100e0e722b */ /* 0x000fd0000000000e */
[----:B0-----:R-:W-:-:S08]  /*1e80*/  DMUL R16, R14, R8 ;  /* 0x000000080e107228 */ /* 0x001fd00000000000 */
[----:B------:R-:W-:Y:S01]  /*1e90*/  DFMA R18, R16, -R18, R8 ;  /* 0x800000121012722b */ /* 0x000fe20000000008 */
[----:B------:R-:W-:-:S07]  /*1ea0*/  MOV R22, 0x10 ;  /* 0x0000001000167802 */ /* 0x000fce0000000f00 */
[----:B------:R-:W-:Y:S01]  /*1eb0*/  DFMA R14, R14, R18, R16 ;  /* 0x000000120e0e722b */ /* 0x000fe20000000010 */
[----:B------:R-:W-:Y:S01]  /*1ec0*/  IMAD.WIDE R22, R3, R22, UR4 ;  /* 0x0000000403167e25 */ /* 0x000fe2000f8e0216 */
[----:B------:R-:W-:-:S08]  /*1ed0*/  FSETP.GEU.AND P1, PT, |R9|, 6.5827683646048100446e-37, PT ;  /* 0x036000000900780b */ /* 0x000fd00003f2e200 */
[----:B------:R-:W-:-:S05]  /*1ee0*/  FFMA R2, RZ, 27.999998092651367188, R15 ;  /* 0x41dfffffff027823 */ /* 0x000fca000000000f */
[----:B------:R-:W-:Y:S01]  /*1ef0*/  FSETP.GT.AND P0, PT, |R2|, 1.469367938527859385e-39, PT ;  /* 0x001000000200780b */ /* 0x000fe20003f04200 */
[----:B---3--:R0:W-:Y:S04]  /*1f00*/  STG.E.64 desc[UR16][R22.64], R10 ;  /* 0x0000000a16007986 */ /* 0x0081e8000c101b10 */
[----:B--2---:R0:W-:Y:S08]  /*1f10*/  STG.E.64 desc[UR16][R22.64+0x8], R12 ;  /* 0x0000080c16007986 */ /* 0x0041f0000c101b10 */
[----:B------:R-:W-:Y:S05]  /*1f20*/  @P0 BRA P1, `(.L_x_1149) ;  /* 0x0000000000180947 */ /* 0x000fea0000800000 */
[----:B------:R-:W-:Y:S01]  /*1f30*/  IMAD.MOV.U32 R15, RZ, RZ, R8 ;  /* 0x000000ffff0f7224 */ /* 0x000fe200078e0008 */
[----:B------:R-:W-:Y:S01]  /*1f40*/  MOV R2, 0x1f70 ;  /* 0x00001f7000027802 */ /* 0x000fe20000000f00 */
[----:B------:R-:W-:-:S07]  /*1f50*/  IMAD.MOV.U32 R14, RZ, RZ, R9 ;  /* 0x000000ffff0e7224 */ /* 0x000fce00078e0009 */
[----:B0-----:R-:W-:Y:S05]  /*1f60*/  CALL.REL.NOINC `($__internal_0_$__cuda_sm20_div_rn_f64_full) ;  /* 0x0000001000987944 */ /* 0x001fea0003c00000 */
[----:B------:R-:W-:Y:S02]  /*1f70*/  IMAD.MOV.U32 R14, RZ, RZ, R10 ;  /* 0x000000ffff0e7224 */ /* 0x000fe400078e000a */
[----:B------:R-:W-:-:S07]  /*1f80*/  IMAD.MOV.U32 R15, RZ, RZ, R11 ;  /* 0x000000ffff0f7224 */ /* 0x000fce00078e000b */
.L_x_1149:
[----:B------:R-:W-:Y:S01]  /*1f90*/  DFMA R14, R28, R14, UR12 ;  /* 0x0000000c1c0e7e2b */ /* 0x000fe2000800000e */
[----:B0-----:R-:W2:Y:S07]  /*1fa0*/  LDG.E.64 R12, desc[UR16][R4.64+0x808] ;  /* 0x00080810040c7981 */ /* 0x001eae000c1e1b00 */
[----:B------:R-:W-:-:S14]  /*1fb0*/  DSETP.GE.AND P0, PT, R14, UR14, PT ;  /* 0x0000000e0e007e2a */ /* 0x000fdc000bf06000 */
[----:B------:R-:W2:Y:S04]  /*1fc0*/  @!P0 LDG.E.64 R8, desc[UR16][R20.64+0x808] ;  /* 0x0008081014088981 */ /* 0x000ea8000c1e1b00 */
[----:B------:R-:W3:Y:S01]  /*1fd0*/  @P0 LDG.E.64 R10, desc[UR16][R4.64+0x800] ;  /* 0x00080010040a0981 */ /* 0x000ee2000c1e1b00 */
[----:B------:R-:W-:Y:S02]  /*1fe0*/  @!P0 IADD3 R18, P3, PT, R4, 0x800, RZ ;  /* 0x0000080004128810 */ /* 0x000fe40007f7e0ff */
[----:B------:R-:W-:-:S03]  /*1ff0*/  @!P0 IADD3 R19, P2, PT, R20, 0x800, RZ ;  /* 0x0000080014138810 */ /* 0x000fc60007f5e0ff */
[----:B------:R-:W-:Y:S01]  /*2000*/  @!P0 IMAD.X R2, RZ, RZ, R5, P3 ;  /* 0x000000ffff028224 */ /* 0x000fe200018e0605 */
[----:B------:R-:W0:Y:S01]  /*2010*/  MUFU.RCP64H R17, 2.14748262400000000000e+09 ;  /* 0x41dfffff00117908 */ /* 0x000e220000001800 */
[----:B------:R-:W-:Y:S02]  /*2020*/  IMAD.MOV.U32 R14, RZ, RZ, -0x800000 ;  /* 0xff800000ff0e7424 */ /* 0x000fe400078e00ff */
[----:B------:R-:W-:Y:S02]  /*2030*/  IMAD.MOV.U32 R15, RZ, RZ, 0x41dfffff ;  /* 0x41dfffffff0f7424 */ /* 0x000fe400078e00ff */
[----:B------:R-:W-:Y:S01]  /*2040*/  IMAD.MOV.U32 R16, RZ, RZ, 0x1 ;  /* 0x00000001ff107424 */ /* 0x000fe200078e00ff */
[----:B--2---:R-:W-:Y:S01]  /*2050*/  @!P0 DSETP.GEU.AND P1, PT, R8, R12, PT ;  /* 0x0000000c0800822a */ /* 0x004fe20003f2e000 */
[----:B------:R-:W-:-:S05]  /*2060*/  @!P0 IADD3.X R9, PT, PT, RZ, R21, RZ, P2, !PT ;  /* 0x00000015ff098210 */ /* 0x000fca00017fe4ff */
[----:B------:R-:W-:Y:S02]  /*2070*/  @!P0 SEL R18, R19, R18, !P1 ;  /* 0x0000001213128207 */ /* 0x000fe40004800000 */
[----:B------:R-:W-:Y:S02]  /*2080*/  @!P0 SEL R24, R20, R4, !P1 ;  /* 0x0000000414188207 */ /* 0x000fe40004800000 */
[----:B------:R-:W-:Y:S02]  /*2090*/  @!P0 SEL R25, R21, R5, !P1 ;  /* 0x0000000515198207 */ /* 0x000fe40004800000 */
[----:B------:R-:W-:-:S03]  /*20a0*/  @!P0 SEL R19, R9, R2, !P1 ;  /* 0x0000000209138207 */ /* 0x000fc60004800000 */
[----:B------:R-:W3:Y:S04]  /*20b0*/  @!P0 LDG.E.64 R10, desc[UR16][R24.64+0x800] ;  /* 0x00080010180a8981 */ /* 0x000ee8000c1e1b00 */
[----:B------:R1:W2:Y:S01]  /*20c0*/  @!P0 LDG.E.64 R12, desc[UR16][R18.64+0x8] ;  /* 0x00000810120c8981 */ /* 0x0002a2000c1e1b00 */
[----:B------:R-:W-:-:S05]  /*20d0*/  IMAD.HI.U32 R2, R0, -0x4370ec6f, RZ ;  /* 0xbc8f139100027827 */ /* 0x000fca00078e00ff */
        /* <DEDUP_REMOVED lines=8> */
[----:B------:R-:W-:Y:S01]  /*2160*/  @P0 IADD3 R19, PT, PT, -R2, RZ, RZ ;  /* 0x000000ff02130210 */ /* 0x000fe20007ffe1ff */
[----:B------:R-:W-:-:S04]  /*2170*/  DFMA R16, R16, R8, R16 ;  /* 0x000000081010722b */ /* 0x000fc80000000010 */
[----:B------:R-:W-:-:S04]  /*2180*/  IMAD.IADD R0, R0, 0x1, R19 ;  /* 0x0000000100007824 */ /* 0x000fc800078e0213 */
[----:B------:R-:W-:Y:S01]  /*2190*/  VIADD R8, R0, 0xffffffff ;  /* 0xffffffff00087836 */ /* 0x000fe20000000000 */
[----:B------:R-:W-:-:S05]  /*21a0*/  DFMA R18, R16, -R14, 1 ;  /* 0x3ff000001012742b */ /* 0x000fca000000080e */
[----:B------:R-:W0:Y:S03]  /*21b0*/  I2F.F64.U32 R8, R8 ;  /* 0x0000000800087312 */ /* 0x000e260000201800 */
[----:B------:R-:W-:-:S08]  /*21c0*/  DFMA R16, R16, R18, R16 ;  /* 0x000000121010722b */ /* 0x000fd00000000010 */
[----:B0-----:R-:W-:-:S08]  /*21d0*/  DMUL R18, R16, R8 ;  /* 0x0000000810127228 */ /* 0x001fd00000000000 */
[----:B------:R-:W-:-:S08]  /*21e0*/  DFMA R14, R18, -R14, R8 ;  /* 0x8000000e120e722b */ /* 0x000fd00000000008 */
[----:B------:R-:W-:Y:S01]  /*21f0*/  DFMA R14, R16, R14, R18 ;  /* 0x0000000e100e722b */ /* 0x000fe20000000012 */
[----:B------:R-:W-:-:S09]  /*2200*/  FSETP.GEU.AND P1, PT, |R9|, 6.5827683646048100446e-37, PT ;  /* 0x036000000900780b */ /* 0x000fd20003f2e200 */
        /* <DEDUP_REMOVED lines=9> */
[----:B------:R-:W-:Y:S01]  /*22a0*/  MOV R14, R10 ;  /* 0x0000000a000e7202 */ /* 0x000fe20000000f00 */
[----:B------:R-:W-:-:S07]  /*22b0*/  IMAD.MOV.U32 R15, RZ, RZ, R11 ;  /* 0x000000ffff0f7224 */ /* 0x000fce00078e000b */
.L_x_1150:
[----:B------:R-:W-:Y:S01]  /*22c0*/  DFMA R14, R28, R14, UR12 ;  /* 0x0000000c1c0e7e2b */ /* 0x000fe2000800000e */
[----:B0-----:R-:W2:Y:S07]  /*22d0*/  LDG.E.64 R12, desc[UR16][R4.64+0x1008] ;  /* 0x00100810040c7981 */ /* 0x001eae000c1e1b00 */
[----:B------:R-:W-:-:S14]  /*22e0*/  DSETP.GE.AND P0, PT, R14, UR14, PT ;  /* 0x0000000e0e007e2a */ /* 0x000fdc000bf06000 */
[----:B------:R-:W2:Y:S04]  /*22f0*/  @!P0 LDG.E.64 R8, desc[UR16][R20.64+0x1008] ;  /* 0x0010081014088981 */ /* 0x000ea8000c1e1b00 */
[----:B------:R-:W3:Y:S01]  /*2300*/  @P0 LDG.E.64 R10, desc[UR16][R4.64+0x1000] ;  /* 0x00100010040a0981 */ /* 0x000ee2000c1e1b00 */
[----:B------:R-:W-:Y:S02]  /*2310*/  @!P0 IADD3 R19, P2, PT, R20, 0x1000, RZ ;  /* 0x0000100014138810 */ /* 0x000fe40007f5e0ff */
[----:B------:R-:W-:-:S05]  /*2320*/  @!P0 IADD3 R18, P3, PT, R4, 0x1000, RZ ;  /* 0x0000100004128810 */ /* 0x000fca0007f7e0ff */
[----:B------:R-:W-:Y:S01]  /*2330*/  @!P0 IMAD.X R2, RZ, RZ, R5, P3 ;  /* 0x000000ffff028224 */ /* 0x000fe200018e0605 */
[----:B------:R-:W0:Y:S01]  /*2340*/  MUFU.RCP64H R17, 2.14748262400000000000e+09 ;  /* 0x41dfffff00117908 */ /* 0x000e220000001800 */
[----:B------:R-:W-:Y:S01]  /*2350*/  IMAD.MOV.U32 R14, RZ, RZ, -0x800000 ;  /* 0xff800000ff0e7424 */ /* 0x000fe200078e00ff */
[----:B------:R-:W-:Y:S01]  /*2360*/  MOV R15, 0x41dfffff ;  /* 0x41dfffff000f7802 */ /* 0x000fe20000000f00 */
[----:B------:R-:W-:Y:S01]  /*2370*/  IMAD.MOV.U32 R16, RZ, RZ, 0x1 ;  /* 0x00000001ff107424 */ /* 0x000fe200078e00ff */
[----:B--2---:R-:W-:Y:S01]  /*2380*/  @!P0 DSETP.GEU.AND P1, PT, R8, R12, PT ;  /* 0x0000000c0800822a */ /* 0x004fe20003f2e000 */
[----:B------:R-:W-:-:S05]  /*2390*/  @!P0 IMAD.X R9, RZ, RZ, R21, P2 ;  /* 0x000000ffff098224 */ /* 0x000fca00010e0615 */
        /* <DEDUP_REMOVED lines=31> */
[----:B------:R-:W-:Y:S01]  /*2590*/  MOV R15, R8 ;  /* 0x00000008000f7202 */ /* 0x000fe20000000f00 */
[----:B------:R-:W-:Y:S01]  /*25a0*/  IMAD.MOV.U32 R14, RZ, RZ, R9 ;  /* 0x000000ffff0e7224 */ /* 0x000fe200078e0009 */
[----:B------:R-:W-:-:S07]  /*25b0*/  MOV R2, 0x25d0 ;  /* 0x000025d000027802 */ /* 0x000fce0000000f00 */
[----:B0-----:R-:W-:Y:S05]  /*25c0*/  CALL.REL.NOINC `($__internal_0_$__cuda_sm20_div_rn_f64_full) ;  /* 0x0000000c00007944 */ /* 0x001fea0003c00000 */
[----:B------:R-:W-:Y:S02]  /*25d0*/  IMAD.MOV.U32 R14, RZ, RZ, R10 ;  /* 0x000000ffff0e7224 */ /* 0x000fe400078e000a */
[----:B------:R-:W-:-:S07]  /*25e0*/  IMAD.MOV.U32 R15, RZ, RZ, R11 ;  /* 0x000000ffff0f7224 */ /* 0x000fce00078e000b */
.L_x_1151:
        /* <DEDUP_REMOVED lines=8> */
[----:B------:R-:W-:Y:S01]  /*2670*/  @!P0 IADD3.X R2, PT, PT, RZ, R5, RZ, P3, !PT ;  /* 0x00000005ff028210 */ /* 0x000fe20001ffe4ff */
[----:B--2---:R-:W-:-:S06]  /*2680*/  @!P0 DSETP.GEU.AND P1, PT, R12, R10, PT ;  /* 0x0000000a0c00822a */ /* 0x004fcc0003f2e000 */
[----:B------:R-:W-:Y:S02]  /*2690*/  @!P0 SEL R14, R15, R14, !P1 ;  /* 0x0000000e0f0e8207 */ /* 0x000fe40004800000 */
[----:B------:R-:W-:Y:S02]  /*26a0*/  @!P0 SEL R12, R20, R4, !P1 ;  /* 0x00000004140c8207 */ /* 0x000fe40004800000 */
[----:B------:R-:W-:Y:S02]  /*26b0*/  @!P0 SEL R13, R21, R5, !P1 ;  /* 0x00000005150d8207 */ /* 0x000fe40004800000 */
[----:B------:R-:W-:-:S03]  /*26c0*/  @!P0 SEL R15, R17, R2, !P1 ;  /* 0x00000002110f8207 */ /* 0x000fc60004800000 */
[----:B------:R-:W3:Y:S04]  /*26d0*/  @!P0 LDG.E.64 R8, desc[UR16][R12.64+0x1800] ;  /* 0x001800100c088981 */ /* 0x000ee8000c1e1b00 */
[----:B------:R-:W2:Y:S01]  /*26e0*/  @!P0 LDG.E.64 R10, desc[UR16][R14.64+0x8] ;  /* 0x000008100e0a8981 */ /* 0x000ea2000c1e1b00 */
[----:B------:R-:W-:-:S04]  /*26f0*/  UIADD3 UR6, UPT, UPT, UR6, 0x4, URZ ;  /* 0x0000000406067890 */ /* 0x000fc8000fffe0ff */
[----:B------:R-:W-:Y:S01]  /*2700*/  UISETP.NE.AND UP0, UPT, UR6, URZ, UPT ;  /* 0x000000ff0600728c */ /* 0x000fe2000bf05270 */
[----:B------:R-:W-:Y:S01]  /*2710*/  VIADD R3, R3, 0x200 ;  /* 0x0000020003037836 */ /* 0x000fe20000000000 */
[----:B---3--:R0:W-:Y:S04]  /*2720*/  STG.E.64 desc[UR16][R22.64+0x1800], R8 ;  /* 0x0018000816007986 */ /* 0x0081e8000c101b10 */
[----:B--2---:R0:W-:Y:S03]  /*2730*/  STG.E.64 desc[UR16][R22.64+0x1808], R10 ;  /* 0x0018080a16007986 */ /* 0x0041e6000c101b10 */
[----:B------:R-:W-:Y:S05]  /*2740*/  BRA.U UP0, `(.L_x_1152) ;  /* 0xfffffff100c87547 */ /* 0x000fea000b83ffff */
.L_x_1147:
[----:B------:R-:W-:-:S13]  /*2750*/  ISETP.NE.AND P0, PT, RZ, UR7, PT ;  /* 0x00000007ff007c0c */ /* 0x000fda000bf05270 */
[----:B------:R-:W-:Y:S05]  /*2760*/  @!P0 EXIT ;  /* 0x000000000000894d */ /* 0x000fea0003800000 */
[----:B------:R-:W-:-:S09]  /*2770*/  UISETP.NE.AND UP0, UPT, UR7, 0x1, UPT ;  /* 0x000000010700788c */ /* 0x000fd2000bf05270 */
[----:B------:R-:W-:Y:S05]  /*2780*/  BRA.U !UP0, `(.L_x_1153) ;  /* 0x0000000508ac7547 */ /* 0x000fea000b800000 */
[----:B------:R-:W-:Y:S01]  /*2790*/  IMAD.HI.U32 R2, R0, -0x4370ec6f, RZ ;  /* 0xbc8f139100027827 */ /* 0x000fe200078e00ff */
[----:B------:R-:W1:Y:S01]  /*27a0*/  MUFU.RCP64H R3, 2.14748262400000000000e+09 ;  /* 0x41dfffff00037908 */ /* 0x000e620000001800 */
[----:B------:R-:W2:Y:S02]  /*27b0*/  S2R R12, SR_TID.X ;  /* 0x00000000000c7919 */ /* 0x000ea40000002100 */
[----:B------:R-:W-:Y:S01]  /*27c0*/  IMAD.MOV.U32 R4, RZ, RZ, -0x800000 ;  /* 0xff800000ff047424 */ /* 0x000fe200078e00ff */
[----:B0-----:R-:W-:Y:S01]  /*27d0*/  SHF.R.U32.HI R9, RZ, 0xf, R2 ;  /* 0x0000000fff097819 */ /* 0x001fe20000011602 */
[----:B------:R-:W-:Y:S02]  /*27e0*/  IMAD.MOV.U32 R5, RZ, RZ, 0x41dfffff ;  /* 0x41dfffffff057424 */ /* 0x000fe400078e00ff */
[----:B------:R-:W-:Y:S02]  /*27f0*/  IMAD.MOV.U32 R2, RZ, RZ, 0x1 ;  /* 0x00000001ff027424 */ /* 0x000fe400078e00ff */
[----:B------:R-:W-:-:S02]  /*2800*/  IMAD R0, R9, -0xadc8, R0 ;  /* 0xffff523809007824 */ /* 0x000fc400078e0200 */
[----:B------:R-:W-:Y:S02]  /*2810*/  IMAD R11, R9, 0xd47, RZ ;  /* 0x00000d47090b7824 */ /* 0x000fe400078e02ff */
[----:B------:R-:W-:Y:S02]  /*2820*/  IMAD R0, R0, 0xbc8f, RZ ;  /* 0x0000bc8f00007824 */ /* 0x000fe400078e02ff */
[----:B------:R-:W-:Y:S01]  /*2830*/  IMAD.U32 R20, RZ, RZ, UR10 ;  /* 0x0000000aff147e24 */ /* 0x000fe2000f8e00ff */
[----:B------:R-:W-:Y:S01]  /*2840*/  LOP3.LUT R13, R11, 0x7fffffff, RZ, 0x3c, !PT ;  /* 0x7fffffff0b0d7812 */ /* 0x000fe200078e3cff */
[----:B-1----:R-:W-:Y:S01]  /*2850*/  DFMA R8, R2, -R4, 1 ;  /* 0x3ff000000208742b */ /* 0x002fe20000000804 */
[----:B------:R-:W-:Y:S01]  /*2860*/  ISETP.GE.U32.AND P0, PT, R0, R11, PT ;  /* 0x0000000b0000720c */ /* 0x000fe20003f06070 */
[----:B------:R-:W-:-:S06]  /*2870*/  IMAD.U32 R21, RZ, RZ, UR11 ;  /* 0x0000000bff157e24 */ /* 0x000fcc000f8e00ff */
[----:B------:R-:W-:-:S06]  /*2880*/  DFMA R8, R8, R8, R8 ;  /* 0x000000080808722b */ /* 0x000fcc0000000008 */
[----:B------:R-:W-:Y:S02]  /*2890*/  @P0 IADD3 R13, PT, PT, -R11, RZ, RZ ;  /* 0x000000ff0b0d0210 */ /* 0x000fe40007ffe1ff */
[----:B------:R-:W-:Y:S01]  /*28a0*/  DFMA R8, R2, R8, R2 ;  /* 0x000000080208722b */ /* 0x000fe20000000002 */
[----:B--2---:R-:W-:Y:S02]  /*28b0*/  LEA R22, R27, R12, 0x7 ;  /* 0x0000000c1b167211 */ /* 0x004fe400078e38ff */
[----:B------:R-:W-:-:S03]  /*28c0*/  IMAD.IADD R0, R0, 0x1, R13 ;  /* 0x0000000100007824 */ /* 0x000fc600078e020d */
[----:B------:R-:W-:Y:S02]  /*28d0*/  IMAD.WIDE R20, R22, 0x10, R20 ;  /* 0x0000001016147825 */ /* 0x000fe400078e0214 */
[----:B------:R-:W-:Y:S02]  /*28e0*/  DFMA R10, R8, -R4, 1 ;  /* 0x3ff00000080a742b */ /* 0x000fe40000000804 */
[----:B------:R-:W-:-:S06]  /*28f0*/  VIADD R2, R0, 0xffffffff ;  /* 0xffffffff00027836 */ /* 0x000fcc0000000000 */
[----:B------:R-:W0:Y:S01]  /*2900*/  I2F.F64.U32 R2, R2 ;  /* 0x0000000200027312 */ /* 0x000e220000201800 */
[----:B------:R-:W-:-:S08]  /*2910*/  DFMA R8, R8, R10, R8 ;  /* 0x0000000a0808722b */ /* 0x000fd00000000008 */
[----:B0-----:R-:W-:Y:S01]  /*2920*/  DMUL R10, R8, R2 ;  /* 0x00000002080a7228 */ /* 0x001fe20000000000 */
[----:B------:R-:W-:-:S07]  /*2930*/  FSETP.GEU.AND P1, PT, |R3|, 6.5827683646048100446e-37, PT ;  /* 0x036000000300780b */ /* 0x000fce0003f2e200 */
[----:B------:R-:W-:-:S08]  /*2940*/  DFMA R4, R10, -R4, R2 ;  /* 0x800000040a04722b */ /* 0x000fd00000000002 */
[----:B------:R-:W-:-:S10]  /*2950*/  DFMA R10, R8, R4, R10 ;  /* 0x00000004080a722b */ /* 0x000fd4000000000a */
[----:B------:R-:W-:-:S05]  /*2960*/  FFMA R4, RZ, 27.999998092651367188, R11 ;  /* 0x41dfffffff047823 */ /* 0x000fca000000000b */
[----:B------:R-:W-:Y:S01]  /*2970*/  FSETP.GT.AND P0, PT, |R4|, 1.469367938527859385e-39, PT ;  /* 0x001000000400780b */ /* 0x000fe20003f04200 */
[----:B------:R-:W-:-:S12]  /*2980*/  IMAD.WIDE R4, R22, 0x10, R6 ;  /* 0x0000001016047825 */ /* 0x000fd800078e0206 */
[----:B------:R-:W-:Y:S05]  /*2990*/  @P0 BRA P1, `(.L_x_1154) ;  /* 0x0000000000100947 */ /* 0x000fea0000800000 */
[----:B------:R-:W-:Y:S01]  /*29a0*/  IMAD.MOV.U32 R15, RZ, RZ, R2 ;  /* 0x000000ffff0f7224 */ /* 0x000fe200078e0002 */
[----:B------:R-:W-:Y:S01]  /*29b0*/  MOV R2, 0x29e0 ;  /* 0x000029e000027802 */ /* 0x000fe20000000f00 */
[----:B------:R-:W-:-:S07]  /*29c0*/  IMAD.MOV.U32 R14, RZ, RZ, R3 ;  /* 0x000000ffff0e7224 */ /* 0x000fce00078e0003 */
[----:B------:R-:W-:Y:S05]  /*29d0*/  CALL.REL.NOINC `($__internal_0_$__cuda_sm20_div_rn_f64_full) ;  /* 0x0000000400fc7944 */ /* 0x000fea0003c00000 */
.L_x_1154:
[----:B------:R-:W0:Y:S01]  /*29e0*/  LDCU.64 UR6, c[0x0][0x3a0] ;  /* 0x00007400ff0677ac */ /* 0x000e220008000a00 */
[----:B------:R-:W1:Y:S01]  /*29f0*/  LDCU.64 UR8, c[0x0][0x390] ;  /* 0x00007200ff0877ac */ /* 0x000e620008000a00 */
[----:B0-----:R-:W-:-:S08]  /*2a00*/  DFMA R10, R28, R10, UR6 ;  /* 0x000000061c0a7e2b */ /* 0x001fd0000800000a */
[----:B-1----:R-:W-:Y:S02]  /*2a10*/  DSETP.GE.AND P0, PT, R10, UR8, PT ;  /* 0x000000080a007e2a */ /* 0x002fe4000bf06000 */
[----:B------:R-:W2:-:S12]  /*2a20*/  LDG.E.64 R10, desc[UR16][R4.64+0x8] ;  /* 0x00000810040a7981 */ /* 0x000e98000c1e1b00 */
[----:B------:R-:W2:Y:S04]  /*2a30*/  @!P0 LDG.E.64 R2, desc[UR16][R20.64+0x8] ;  /* 0x0000081014028981 */ /* 0x000ea8000c1e1b00 */
[----:B------:R-:W3:Y:S01]  /*2a40*/  @P0 LDG.E.64 R8, desc[UR16][R4.64] ;  /* 0x0000001004080981 */ /* 0x000ee2000c1e1b00 */
[----:B------:R-:W0:Y:S01]  /*2a50*/  MUFU.RCP64H R13, 2.14748262400000000000e+09 ;  /* 0x41dfffff000d7908 */ /* 0x000e220000001800 */
[----:B------:R-:W-:Y:S01]  /*2a60*/  IMAD.MOV.U32 R16, RZ, RZ, -0x800000 ;  /* 0xff800000ff107424 */ /* 0x000fe200078e00ff */
[----:B------:R-:W-:Y:S01]  /*2a70*/  MOV R12, 0x1 ;  /* 0x00000001000c7802 */ /* 0x000fe20000000f00 */
[----:B------:R-:W-:Y:S01]  /*2a80*/  IMAD.MOV.U32 R17, RZ, RZ, 0x41dfffff ;  /* 0x41dfffffff117424 */ /* 0x000fe200078e00ff */
[----:B--2---:R-:W-:-:S06]  /*2a90*/  @!P0 DSETP.GEU.AND P1, PT, R2, R10, PT ;  /* 0x0000000a0200822a */ /* 0x004fcc0003f2e000 */
[----:B------:R-:W-:Y:S02]  /*2aa0*/  @!P0 SEL R14, R20, R4, !P1 ;  /* 0x00000004140e8207 */ /* 0x000fe40004800000 */
[----:B------:R-:W-:-:S05]  /*2ab0*/  @!P0 SEL R15, R21, R5, !P1 ;  /* 0x00000005150f8207 */ /* 0x000fca0004800000 */
[----:B------:R-:W3:Y:S04]  /*2ac0*/  @!P0 LDG.E.64 R8, desc[UR16][R14.64] ;  /* 0x000000100e088981 */ /* 0x000ee8000c1e1b00 */
[----:B------:R1:W2:Y:S01]  /*2ad0*/  @!P0 LDG.E.64 R10, desc[UR16][R14.64+0x8] ;  /* 0x000008100e0a8981 */ /* 0x0002a2000c1e1b00 */
[----:B------:R-:W-:-:S04]  /*2ae0*/  IMAD.HI.U32 R2, R0, -0x4370ec6f, RZ ;  /* 0xbc8f139100027827 */ /* 0x000fc800078e00ff */
[----:B------:R-:W-:Y:S01]  /*2af0*/  IMAD.MOV.U32 R23, RZ, RZ, 0x10 ;  /* 0x00000010ff177424 */ /* 0x000fe200078e00ff */
[----:B------:R-:W-:-:S03]  /*2b00*/  SHF.R.U32.HI R3, RZ, 0xf, R2 ;  /* 0x0000000fff037819 */ /* 0x000fc60000011602 */
[----:B------:R-:W-:-:S04]  /*2b10*/  IMAD.WIDE R22, R22, R23, UR4 ;  /* 0x0000000416167e25 */ /* 0x000fc8000f8e0217 */
[C---:B------:R-:W-:Y:S02]  /*2b20*/  IMAD R0, R3.reuse, -0xadc8, R0 ;  /* 0xffff523803007824 */ /* 0x040fe400078e0200 */
[----:B------:R-:W-:Y:S01]  /*2b30*/  IMAD R19, R3, 0xd47, RZ ;  /* 0x00000d4703137824 */ /* 0x000fe200078e02ff */
[----:B0-----:R-:W-:Y:S01]  /*2b40*/  DFMA R2, R12, -R16, 1 ;  /* 0x3ff000000c02742b */ /* 0x001fe20000000810 */
[----:B------:R-:W-:-:S03]  /*2b50*/  IMAD R0, R0, 0xbc8f, RZ ;  /* 0x0000bc8f00007824 */ /* 0x000fc600078e02ff */
[----:B-1----:R-:W-:Y:S02]  /*2b60*/  LOP3.LUT R15, R19, 0x7fffffff, RZ, 0x3c, !PT ;  /* 0x7fffffff130f7812 */ /* 0x002fe400078e3cff */
[----:B------:R-:W-:Y:S02]  /*2b70*/  ISETP.GE.U32.AND P0, PT, R0, R19, PT ;  /* 0x000000130000720c */ /* 0x000fe40003f06070 */
[----:B------:R-:W-:-:S08]  /*2b80*/  DFMA R2, R2, R2, R2 ;  /* 0x000000020202722b */ /* 0x000fd00000000002 */
[----:B------:R-:W-:-:S03]  /*2b90*/  DFMA R12, R12, R2, R12 ;  /* 0x000000020c0c722b */ /* 0x000fc6000000000c */
[----:B------:R-:W-:-:S04]  /*2ba0*/  @P0 IMAD.MOV R15, RZ, RZ, -R19 ;  /* 0x000000ffff0f0224 */ /* 0x000fc800078e0a13 */
[----:B------:R-:W-:Y:S01]  /*2bb0*/  IMAD.IADD R0, R0, 0x1, R15 ;  /* 0x0000000100007824 */ /* 0x000fe200078e020f */
[----:B------:R-:W-:-:S03]  /*2bc0*/  DFMA R14, R12, -R16, 1 ;  /* 0x3ff000000c0e742b */ /* 0x000fc60000000810 */
[----:B------:R-:W-:-:S05]  /*2bd0*/  VIADD R2, R0, 0xffffffff ;  /* 0xffffffff00027836 */ /* 0x000fca0000000000 */
[----:B------:R-:W-:Y:S01]  /*2be0*/  DFMA R12, R12, R14, R12 ;  /* 0x0000000e0c0c722b */ /* 0x000fe2000000000c */
[----:B------:R-:W0:Y:S07]  /*2bf0*/  I2F.F64.U32 R2, R2 ;  /* 0x0000000200027312 */ /* 0x000e2e0000201800 */
[----:B0-----:R-:W-:Y:S01]  /*2c00*/  DMUL R14, R12, R2 ;  /* 0x000000020c0e7228 */ /* 0x001fe20000000000 */
[----:B------:R-:W-:-:S07]  /*2c10*/  FSETP.GEU.AND P1, PT, |R3|, 6.5827683646048100446e-37, PT ;  /* 0x036000000300780b */ /* 0x000fce0003f2e200 */
[----:B------:R-:W-:-:S08]  /*2c20*/  DFMA R16, R14, -R16, R2 ;  /* 0x800000100e10722b */ /* 0x000fd00000000002 */
[----:B------:R-:W-:-:S10]  /*2c30*/  DFMA R12, R12, R16, R14 ;  /* 0x000000100c0c722b */ /* 0x000fd4000000000e */
        /* <DEDUP_REMOVED lines=11> */
.L_x_1155:
[----:B------:R-:W1:Y:S01]  /*2cf0*/  LDCU.64 UR6, c[0x0][0x3a0] ;  /* 0x00007400ff0677ac */ /* 0x000e620008000a00 */
[----:B0-----:R-:W2:Y:S01]  /*2d00*/  LDG.E.64 R8, desc[UR16][R4.64+0x808] ;  /* 0x0008081004087981 */ /* 0x001ea2000c1e1b00 */
[----:B------:R-:W0:Y:S01]  /*2d10*/  LDCU.64 UR8, c[0x0][0x390] ;  /* 0x00007200ff0877ac */ /* 0x000e220008000a00 */
[----:B-1----:R-:W-:-:S08]  /*2d20*/  DFMA R12, R28, R12, UR6 ;  /* 0x000000061c0c7e2b */ /* 0x002fd0000800000c */
[----:B0-----:R-:W-:-:S14]  /*2d30*/  DSETP.GE.AND P0, PT, R12, UR8, PT ;  /* 0x000000080c007e2a */ /* 0x001fdc000bf06000 */
        /* <DEDUP_REMOVED lines=10> */
[----:B------:R-:W-:Y:S01]  /*2de0*/  @!P0 SEL R13, R14, R13, !P1 ;  /* 0x0000000d0e0d8207 */ /* 0x000fe20004800000 */
[----:B------:R-:W3:Y:S04]  /*2df0*/  @!P0 LDG.E.64 R2, desc[UR16][R10.64+0x800] ;  /* 0x000800100a028981 */ /* 0x000ee8000c1e1b00 */
[----:B------:R-:W2:Y:S01]  /*2e00*/  @!P0 LDG.E.64 R8, desc[UR16][R12.64+0x8] ;  /* 0x000008100c088981 */ /* 0x000ea2000c1e1b00 */
[----:B------:R-:W-:-:S03]  /*2e10*/  VIADD R27, R27, 0x2 ;  /* 0x000000021b1b7836 */ /* 0x000fc60000000000 */
[----:B---3--:R1:W-:Y:S04]  /*2e20*/  STG.E.64 desc[UR16][R22.64+0x800], R2 ;  /* 0x0008000216007986 */ /* 0x0083e8000c101b10 */
[----:B--2---:R1:W-:Y:S02]  /*2e30*/  STG.E.64 desc[UR16][R22.64+0x808], R8 ;  /* 0x0008080816007986 */ /* 0x0043e4000c101b10 */
.L_x_1153:
[----:B-1----:R-:W1:Y:S02]  /*2e40*/  LDC R2, c[0x0][0x388] ;  /* 0x0000e200ff027b82 */ /* 0x002e640000000800 */
[----:B-1----:R-:W-:-:S04]  /*2e50*/  LOP3.LUT R2, R2, 0x1, RZ, 0xc0, !PT ;  /* 0x0000000102027812 */ /* 0x002fc800078ec0ff */
[----:B------:R-:W-:-:S13]  /*2e60*/  ISETP.NE.U32.AND P0, PT, R2, 0x1, PT ;  /* 0x000000010200780c */ /* 0x000fda0003f05070 */
[----:B------:R-:W-:Y:S05]  /*2e70*/  @P0 EXIT ;  /* 0x000000000000094d */ /* 0x000fea0003800000 */
[----:B------:R-:W1:Y:S01]  /*2e80*/  MUFU.RCP64H R3, 2.14748262400000000000e+09 ;  /* 0x41dfffff00037908 */ /* 0x000e620000001800 */
[----:B------:R-:W-:Y:S01]  /*2e90*/  IMAD.HI.U32 R2, R0, -0x4370ec6f, RZ ;  /* 0xbc8f139100027827 */ /* 0x000fe200078e00ff */
[----:B------:R-:W2:Y:S03]  /*2ea0*/  S2R R12, SR_TID.X ;  /* 0x00000000000c7919 */ /* 0x000ea60000002100 */
[----:B------:R-:W-:Y:S01]  /*2eb0*/  IMAD.MOV.U32 R4, RZ, RZ, -0x800000 ;  /* 0xff800000ff047424 */ /* 0x000fe200078e00ff */
[----:B0-----:R-:W-:Y:S01]  /*2ec0*/  SHF.R.U32.HI R9, RZ, 0xf, R2 ;  /* 0x0000000fff097819 */ /* 0x001fe20000011602 */
[----:B------:R-:W-:Y:S02]  /*2ed0*/  IMAD.MOV.U32 R5, RZ, RZ, 0x41dfffff ;  /* 0x41dfffffff057424 */ /* 0x000fe400078e00ff */
[----:B------:R-:W-:Y:S02]  /*2ee0*/  IMAD.MOV.U32 R2, RZ, RZ, 0x1 ;  /* 0x00000001ff027424 */ /* 0x000fe400078e00ff */
[----:B------:R-:W-:-:S02]  /*2ef0*/  IMAD R0, R9, -0xadc8, R0 ;  /* 0xffff523809007824 */ /* 0x000fc400078e0200 */
[----:B------:R-:W-:Y:S02]  /*2f00*/  IMAD R11, R9, 0xd47, RZ ;  /* 0x00000d47090b7824 */ /* 0x000fe400078e02ff */
[----:B------:R-:W-:Y:S01]  /*2f10*/  IMAD R0, R0, 0xbc8f, RZ ;  /* 0x0000bc8f00007824 */ /* 0x000fe200078e02ff */
[----:B-1----:R-:W-:Y:S02]  /*2f20*/  DFMA R8, R2, -R4, 1 ;  /* 0x3ff000000208742b */ /* 0x002fe40000000804 */
[----:B------:R-:W-:Y:S02]  /*2f30*/  LOP3.LUT R13, R11, 0x7fffffff, RZ, 0x3c, !PT ;  /* 0x7fffffff0b0d7812 */ /* 0x000fe400078e3cff */
[----:B------:R-:W-:-:S04]  /*2f40*/  ISETP.GE.U32.AND P0, PT, R0, R11, PT ;  /* 0x0000000b0000720c */ /* 0x000fc80003f06070 */
[----:B------:R-:W-:-:S09]  /*2f50*/  DFMA R8, R8, R8, R8 ;  /* 0x000000080808722b */ /* 0x000fd20000000008 */
[----:B------:R-:W-:Y:S01]  /*2f60*/  @P0 IADD3 R13, PT, PT, -R11, RZ, RZ ;  /* 0x000000ff0b0d0210 */ /* 0x000fe20007ffe1ff */
[----:B------:R-:W-:Y:S01]  /*2f70*/  DFMA R8, R2, R8, R2 ;  /* 0x000000080208722b */ /* 0x000fe20000000002 */
[----:B--2---:R-:W-:Y:S02]  /*2f80*/  IMAD R27, R27, 0x80, R12 ;  /* 0x000000801b1b7824 */ /* 0x004fe400078e020c */
[----:B------:R-:W-:Y:S02]  /*2f90*/  IADD3 R2, PT, PT, R13, -0x1, R0 ;  /* 0xffffffff0d027810 */ /* 0x000fe40007ffe000 */
[----:B------:R-:W-:-:S03]  /*2fa0*/  IMAD.WIDE R6, R27, 0x10, R6 ;  /* 0x000000101b067825 */ /* 0x000fc600078e0206 */
[C---:B------:R-:W-:Y:S01]  /*2fb0*/  DFMA R10, R8.reuse, -R4, 1 ;  /* 0x3ff00000080a742b */ /* 0x040fe20000000804 */
[----:B------:R-:W0:Y:S07]  /*2fc0*/  I2F.F64.U32 R2, R2 ;  /* 0x0000000200027312 */ /* 0x000e2e0000201800 */
        /* <DEDUP_REMOVED lines=15> */
.L_x_1156:
[----:B------:R-:W0:Y:S01]  /*30c0*/  LDCU.64 UR6, c[0x0][0x3a0] ;  /* 0x00007400ff0677ac */ /* 0x000e220008000a00 */
[----:B------:R-:W2:Y:S01]  /*30d0*/  LDG.E.64 R2, desc[UR16][R6.64+0x8] ;  /* 0x0000081006027981 */ /* 0x000ea2000c1e1b00 */
[----:B------:R-:W1:Y:S01]  /*30e0*/  LDCU.64 UR8, c[0x0][0x390] ;  /* 0x00007200ff0877ac */ /* 0x000e620008000a00 */
[----:B0-----:R-:W-:-:S08]  /*30f0*/  DFMA R10, R28, R10, UR6 ;  /* 0x000000061c0a7e2b */ /* 0x001fd0000800000a */
[----:B-1----:R-:W-:-:S14]  /*3100*/  DSETP.GE.AND P0, PT, R10, UR8, PT ;  /* 0x000000080a007e2a */ /* 0x002fdc000bf06000 */
[----:B------:R-:W2:Y:S04]  /*3110*/  @!P0 LDG.E.64 R10, desc[UR16][R4.64+0x8] ;  /* 0x00000810040a8981 */ /* 0x000ea8000c1e1b00 */
[----:B------:R-:W3:Y:S01]  /*3120*/  @P0 LDG.E.64 R8, desc[UR16][R6.64] ;  /* 0x0000001006080981 */ /* 0x000ee2000c1e1b00 */
[----:B--2---:R-:W-:-:S06]  /*3130*/  @!P0 DSETP.GEU.AND P1, PT, R10, R2, PT ;  /* 0x000000020a00822a */ /* 0x004fcc0003f2e000 */
[----:B------:R-:W-:Y:S02]  /*3140*/  @!P0 SEL R10, R4, R6, !P1 ;  /* 0x00000006040a8207 */ /* 0x000fe40004800000 */
[----:B------:R-:W-:-:S05]  /*3150*/  @!P0 SEL R11, R5, R7, !P1 ;  /* 0x00000007050b8207 */ /* 0x000fca0004800000 */
[----:B------:R-:W3:Y:S04]  /*3160*/  @!P0 LDG.E.64 R8, desc[UR16][R10.64] ;  /* 0x000000100a088981 */ /* 0x000ee8000c1e1b00 */
[----:B------:R-:W2:Y:S01]  /*3170*/  @!P0 LDG.E.64 R2, desc[UR16][R10.64+0x8] ;  /* 0x000008100a028981 */ /* 0x000ea2000c1e1b00 */
[----:B------:R-:W-:-:S04]  /*3180*/  IMAD.MOV.U32 R12, RZ, RZ, 0x10 ;  /* 0x00000010ff0c7424 */ /* 0x000fc800078e00ff */
[----:B------:R-:W-:-:S05]  /*3190*/  IMAD.WIDE R12, R27, R12, UR4 ;  /* 0x000000041b0c7e25 */ /* 0x000fca000f8e020c */
[----:B---3--:R-:W-:Y:S04]  /*31a0*/  STG.E.64 desc[UR16][R12.64], R8 ;  /* 0x000000080c007986 */ /* 0x008fe8000c101b10 */
[----:B--2---:R-:W-:Y:S01]  /*31b0*/  STG.E.64 desc[UR16][R12.64+0x8], R2 ;  /* 0x000008020c007986 */ /* 0x004fe2000c101b10 */
[----:B------:R-:W-:Y:S05]  /*31c0*/  EXIT ;  /* 0x000000000000794d */ /* 0x000fea0003800000 */
        .weak           $__internal_0_$__cuda_sm20_div_rn_f64_full
        .type           $__internal_0_$__cuda_sm20_div_rn_f64_full,@function
        .size           $__internal_0_$__cuda_sm20_div_rn_f64_full,(.L_x_1364 - $__internal_0_$__cuda_sm20_div_rn_f64_full)
$__internal_0_$__cuda_sm20_div_rn_f64_full:
[----:B------:R-:W-:Y:S01]  /*31d0*/  IMAD.MOV.U32 R17, RZ, RZ, 0x41dfffff ;  /* 0x41dfffffff117424 */ /* 0x000fe200078e00ff */
[-C--:B------:R-:W-:Y:S01]  /*31e0*/  LOP3.LUT R15, R15, R14.reuse, RZ, 0x3c, !PT ;  /* 0x0000000e0f0f7212 */ /* 0x080fe200078e3cff */
[----:B------:R-:W-:Y:S01]  /*31f0*/  IMAD.U32 R10, RZ, RZ, UR19 ;  /* 0x00000013ff0a7e24 */ /* 0x000fe2000f8e00ff */
[----:B------:R-:W-:Y:S01]  /*3200*/  BSSY.RECONVERGENT B2, `(.L_x_1157) ;  /* 0x0000062000027945 */ /* 0x000fe20003800200 */
[----:B------:R-:W-:Y:S01]  /*3210*/  IMAD.U32 R8, RZ, RZ, UR19 ;  /* 0x00000013ff087e24 */ /* 0x000fe2000f8e00ff */
[C---:B------:R-:W-:Y:S01]  /*3220*/  FSETP.GEU.AND P0, PT, |R17|.reuse, 1.469367938527859385e-39, PT ;  /* 0x001000001100780b */ /* 0x040fe20003f0e200 */
[----:B------:R-:W-:Y:S01]  /*3230*/  IMAD.MOV.U32 R12, RZ, RZ, 0x1 ;  /* 0x00000001ff0c7424 */ /* 0x000fe200078e00ff */
[----:B------:R-:W-:Y:S02]  /*3240*/  MOV R11, R17 ;  /* 0x00000011000b7202 */ /* 0x000fe40000000f00 */
[----:B------:R-:W-:Y:S02]  /*3250*/  LOP3.LUT R9, R17, 0x800fffff, RZ, 0xc0, !PT ;  /* 0x800fffff11097812 */ /* 0x000fe400078ec0ff */
[----:B------:R-:W-:-:S02]  /*3260*/  LOP3.LUT R14, R15, R14, RZ, 0x3c, !PT ;  /* 0x0000000e0f0e7212 */ /* 0x000fc400078e3cff */
[----:B------:R-:W-:Y:S02]  /*3270*/  LOP3.LUT R9, R9, 0x3ff00000, RZ, 0xfc, !PT ;  /* 0x3ff0000009097812 */ /* 0x000fe400078efcff */
[----:B------:R-:W-:Y:S02]  /*3280*/  LOP3.LUT R15, R15, R14, RZ, 0x3c, !PT ;  /* 0x0000000e0f0f7212 */ /* 0x000fe400078e3cff */
[----:B------:R-:W-:Y:S01]  /*3290*/  LOP3.LUT R24, R17, 0x7ff00000, RZ, 0xc0, !PT ;  /* 0x7ff0000011187812 */ /* 0x000fe200078ec0ff */
[----:B------:R-:W-:Y:S01]  /*32a0*/  @!P0 DMUL R8, R10, 8.98846567431157953865e+307 ;  /* 0x7fe000000a088828 */ /* 0x000fe20000000000 */
[C---:B------:R-:W-:Y:S01]  /*32b0*/  FSETP.GEU.AND P2, PT, |R15|.reuse, 1.469367938527859385e-39, PT ;  /* 0x001000000f00780b */ /* 0x040fe20003f4e200 */
[----:B------:R-:W-:Y:S01]  /*32c0*/  IMAD.MOV.U32 R17, RZ, RZ, 0x1ca00000 ;  /* 0x1ca00000ff117424 */ /* 0x000fe200078e00ff */
[----:B------:R-:W-:-:S03]  /*32d0*/  LOP3.LUT R26, R15, 0x7ff00000, RZ, 0xc0, !PT ;  /* 0x7ff000000f1a7812 */ /* 0x000fc600078ec0ff */
[----:B------:R-:W0:Y:S01]  /*32e0*/  MUFU.RCP64H R13, R9 ;  /* 0x00000009000d7308 */ /* 0x000e220000001800 */
[----:B------:R-:W-:-:S07]  /*32f0*/  ISETP.GE.U32.AND P1, PT, R26, R24, PT ;  /* 0x000000181a00720c */ /* 0x000fce0003f26070 */
[----:B------:R-:W-:-:S04]  /*3300*/  @!P2 LOP3.LUT R16, R11, 0x7ff00000, RZ, 0xc0, !PT ;  /* 0x7ff000000b10a812 */ /* 0x000fc800078ec0ff */
[----:B------:R-:W-:Y:S01]  /*3310*/  @!P2 ISETP.GE.U32.AND P3, PT, R26, R16, PT ;  /* 0x000000101a00a20c */ /* 0x000fe20003f66070 */
[----:B------:R-:W-:Y:S01]  /*3320*/  @!P2 IMAD.MOV.U32 R16, RZ, RZ, RZ ;  /* 0x000000ffff10a224 */ /* 0x000fe200078e00ff */
[----:B0-----:R-:W-:-:S08]  /*3330*/  DFMA R18, R12, -R8, 1 ;  /* 0x3ff000000c12742b */ /* 0x001fd00000000808 */
[----:B------:R-:W-:-:S08]  /*3340*/  DFMA R18, R18, R18, R18 ;  /* 0x000000121212722b */ /* 0x000fd00000000012 */
[----:B------:R-:W-:Y:S01]  /*3350*/  DFMA R18, R12, R18, R12 ;  /* 0x000000120c12722b */ /* 0x000fe2000000000c */
[C---:B------:R-:W-:Y:S02]  /*3360*/  @!P2 SEL R12, R17.reuse, 0x63400000, !P3 ;  /* 0x63400000110ca807 */ /* 0x040fe40005800000 */
[----:B------:R-:W-:Y:S02]  /*3370*/  SEL R13, R17, 0x63400000, !P1 ;  /* 0x63400000110d7807 */ /* 0x000fe40004800000 */
[----:B------:R-:W-:-:S03]  /*3380*/  @!P2 LOP3.LUT R12, R12, 0x80000000, R15, 0xf8, !PT ;  /* 0x800000000c0ca812 */ /* 0x000fc600078ef80f */
[----:B------:R-:W-:Y:S01]  /*3390*/  DFMA R24, R18, -R8, 1 ;  /* 0x3ff000001218742b */ /* 0x000fe20000000808 */
[----:B------:R-:W-:Y:S02]  /*33a0*/  LOP3.LUT R13, R13, 0x800fffff, R15, 0xf8, !PT ;  /* 0x800fffff0d0d7812 */ /* 0x000fe400078ef80f */
[----:B------:R-:W-:Y:S01]  /*33b0*/  @!P2 LOP3.LUT R17, R12, 0x100000, RZ, 0xfc, !PT ;  /* 0x001000000c11a812 */ /* 0x000fe200078efcff */
[----:B------:R-:W-:-:S04]  /*33c0*/  IMAD.MOV.U32 R12, RZ, RZ, R14 ;  /* 0x000000ffff0c7224 */ /* 0x000fc800078e000e */
[----:B------:R-:W-:Y:S02]  /*33d0*/  DFMA R18, R18, R24, R18 ;  /* 0x000000181212722b */ /* 0x000fe40000000012 */
[----:B------:R-:W-:-:S08]  /*33e0*/  @!P2 DFMA R12, R12, 2, -R16 ;  /* 0x400000000c0ca82b */ /* 0x000fd00000000810 */
[----:B------:R-:W-:-:S08]  /*33f0*/  DMUL R16, R18, R12 ;  /* 0x0000000c12107228 */ /* 0x000fd00000000000 */
[----:B------:R-:W-:-:S08]  /*3400*/  DFMA R24, R16, -R8, R12 ;  /* 0x800000081018722b */ /* 0x000fd0000000000c */
[----:B------:R-:W-:Y:S01]  /*3410*/  DFMA R16, R18, R24, R16 ;  /* 0x000000181210722b */ /* 0x000fe20000000010 */
[----:B------:R-:W-:Y:S01]  /*3420*/  MOV R25, 0x41dfffff ;  /* 0x41dfffff00197802 */ /* 0x000fe20000000f00 */
[----:B------:R-:W-:Y:S01]  /*3430*/  IMAD.MOV.U32 R24, RZ, RZ, R26 ;  /* 0x000000ffff187224 */ /* 0x000fe200078e001a */
[----:B------:R-:W-:Y:S02]  /*3440*/  @!P2 LOP3.LUT R24, R13, 0x7ff00000, RZ, 0xc0, !PT ;  /* 0x7ff000000d18a812 */ /* 0x000fe400078ec0ff */
[----:B------:R-:W-:Y:S02]  /*3450*/  LOP3.LUT R25, R25, 0x7ff00000, RZ, 0xc0, !PT ;  /* 0x7ff0000019197812 */ /* 0x000fe400078ec0ff */
[----:B------:R-:W-:Y:S01]  /*3460*/  @!P0 LOP3.LUT R25, R9, 0x7ff00000, RZ, 0xc0, !PT ;  /* 0x7ff0000009198812 */ /* 0x000fe200078ec0ff */
[----:B------:R-:W-:-:S04]  /*3470*/  VIADD R19, R24, 0xffffffff ;  /* 0xffffffff18137836 */ /* 0x000fc80000000000 */
[----:B------:R-:W-:Y:S01]  /*3480*/  VIADD R18, R25, 0xffffffff ;  /* 0xffffffff19127836 */ /* 0x000fe20000000000 */
[----:B------:R-:W-:-:S04]  /*3490*/  ISETP.GT.U32.AND P0, PT, R19, 0x7feffffe, PT ;  /* 0x7feffffe1300780c */ /* 0x000fc80003f04070 */
[----:B------:R-:W-:-:S13]  /*34a0*/  ISETP.GT.U32.OR P0, PT, R18, 0x7feffffe, P0 ;  /* 0x7feffffe1200780c */ /* 0x000fda0000704470 */
[----:B------:R-:W-:Y:S05]  /*34b0*/  @P0 BRA `(.L_x_1158) ;  /* 0x0000000000780947 */ /* 0x000fea0003800000 */
[----:B------:R-:W-:Y:S02]  /*34c0*/  LOP3.LUT R14, R11, 0x7ff00000, RZ, 0xc0, !PT ;  /* 0x7ff000000b0e7812 */ /* 0x000fe400078ec0ff */
[----:B------:R-:W-:Y:S02]  /*34d0*/  MOV R19, 0x1ca00000 ;  /* 0x1ca0000000137802 */ /* 0x000fe40000000f00 */
[CC--:B------:R-:W-:Y:S02]  /*34e0*/  VIADDMNMX R15, R26.reuse, -R14.reuse, 0xb9600000, !PT ;  /* 0xb96000001a0f7446 */ /* 0x0c0fe4000780090e */
[----:B------:R-:W-:Y:S02]  /*34f0*/  ISETP.GE.U32.AND P0, PT, R26, R14, PT ;  /* 0x0000000e1a00720c */ /* 0x000fe40003f06070 */
[----:B------:R-:W-:Y:S02]  /*3500*/  VIMNMX R14, PT, PT, R15, 0x46a00000, PT ;  /* 0x46a000000f0e7848 */ /* 0x000fe40003fe0100 */
[----:B------:R-:W-:-:S05]  /*3510*/  SEL R24, R19, 0x63400000, !P0 ;  /* 0x6340000013187807 */ /* 0x000fca0004000000 */
[----:B------:R-:W-:Y:S02]  /*3520*/  IMAD.IADD R24, R14, 0x1, -R24 ;  /* 0x000000010e187824 */ /* 0x000fe400078e0a18 */
[----:B------:R-:W-:Y:S02]  /*3530*/  IMAD.MOV.U32 R14, RZ, RZ, RZ ;  /* 0x000000ffff0e7224 */ /* 0x000fe400078e00ff */
[----:B------:R-:W-:-:S06]  /*3540*/  VIADD R15, R24, 0x7fe00000 ;  /* 0x7fe00000180f7836 */ /* 0x000fcc0000000000 */
[----:B------:R-:W-:-:S10]  /*3550*/  DMUL R18, R16, R14 ;  /* 0x0000000e10127228 */ /* 0x000fd40000000000 */
[----:B------:R-:W-:-:S13]  /*3560*/  FSETP.GTU.AND P0, PT, |R19|, 1.469367938527859385e-39, PT ;  /* 0x001000001300780b */ /* 0x000fda0003f0c200 */
[----:B------:R-:W-:Y:S05]  /*3570*/  @P0 BRA `(.L_x_1159) ;  /* 0x0000000000a80947 */ /* 0x000fea0003800000 */
[----:B------:R-:W-:Y:S01]  /*3580*/  DFMA R8, R16, -R8, R12 ;  /* 0x800000081008722b */ /* 0x000fe2000000000c */
[----:B------:R-:W-:-:S09]  /*3590*/  MOV R14, RZ ;  /* 0x000000ff000e7202 */ /* 0x000fd20000000f00 */
[C---:B------:R-:W-:Y:S02]  /*35a0*/  FSETP.NEU.AND P0, PT, R9.reuse, RZ, PT ;  /* 0x000000ff0900720b */ /* 0x040fe40003f0d000 */
[----:B------:R-:W-:-:S04]  /*35b0*/  LOP3.LUT R10, R9, 0x80000000, R11, 0x48, !PT ;  /* 0x80000000090a7812 */ /* 0x000fc800078e480b */
[----:B------:R-:W-:-:S07]  /*35c0*/  LOP3.LUT R15, R10, R15, RZ, 0xfc, !PT ;  /* 0x0000000f0a0f7212 */ /* 0x000fce00078efcff */
[----:B------:R-:W-:Y:S05]  /*35d0*/  @!P0 BRA `(.L_x_1159) ;  /* 0x0000000000908947 */ /* 0x000fea0003800000 */
[----:B------:R-:W-:Y:S01]  /*35e0*/  IMAD.MOV R9, RZ, RZ, -R24 ;  /* 0x000000ffff097224 */ /* 0x000fe200078e0a18 */
[----:B------:R-:W-:Y:S01]  /*35f0*/  DMUL.RP R14, R16, R14 ;  /* 0x0000000e100e7228 */ /* 0x000fe20000008000 */
[----:B------:R-:W-:Y:S01]  /*3600*/  IMAD.MOV.U32 R8, RZ, RZ, RZ ;  /* 0x000000ffff087224 */ /* 0x000fe200078e00ff */
[----:B------:R-:W-:-:S05]  /*3610*/  IADD3 R24, PT, PT, -R24, -0x43300000, RZ ;  /* 0xbcd0000018187810 */ /* 0x000fca0007ffe1ff */
[----:B------:R-:W-:-:S03]  /*3620*/  DFMA R8, R18, -R8, R16 ;  /* 0x800000081208722b */ /* 0x000fc60000000010 */
[----:B------:R-:W-:-:S07]  /*3630*/  LOP3.LUT R10, R15, R10, RZ, 0x3c, !PT ;  /* 0x0000000a0f0a7212 */ /* 0x000fce00078e3cff */
[----:B------:R-:W-:-:S04]  /*3640*/  FSETP.NEU.AND P0, PT, |R9|, R24, PT ;  /* 0x000000180900720b */ /* 0x000fc80003f0d200 */
[----:B------:R-:W-:Y:S02]  /*3650*/  FSEL R14, R14, R18, !P0 ;  /* 0x000000120e0e7208 */ /* 0x000fe40004000000 */
[----:B------:R-:W-:-:S03]  /*3660*/  FSEL R10, R10, R19, !P0 ;  /* 0x000000130a0a7208 */ /* 0x000fc60004000000 */
[----:B------:R-:W-:Y:S01]  /*3670*/  IMAD.MOV.U32 R18, RZ, RZ, R14 ;  /* 0x000000ffff127224 */ /* 0x000fe200078e000e */
[----:B------:R-:W-:Y:S01]  /*3680*/  MOV R19, R10 ;  /* 0x0000000a00137202 */ /* 0x000fe20000000f00 */
[----:B------:R-:W-:Y:S06]  /*3690*/  BRA `(.L_x_1159) ;  /* 0x0000000000607947 */ /* 0x000fec0003800000 */
.L_x_1158:
[----:B------:R-:W-:-:S14]  /*36a0*/  DSETP.NAN.AND P0, PT, R14, R14, PT ;  /* 0x0000000e0e00722a */ /* 0x000fdc0003f08000 */
[----:B------:R-:W-:Y:S05]  /*36b0*/  @P0 BRA `(.L_x_1160) ;  /* 0x00000000004c0947 */ /* 0x000fea0003800000 */
[----:B------:R-:W-:-:S14]  /*36c0*/  DSETP.NAN.AND P0, PT, R10, R10, PT ;  /* 0x0000000a0a00722a */ /* 0x000fdc0003f08000 */
[----:B------:R-:W-:Y:S05]  /*36d0*/  @P0 BRA `(.L_x_1161) ;  /* 0x0000000000340947 */ /* 0x000fea0003800000 */
[----:B------:R-:W-:Y:S01]  /*36e0*/  ISETP.NE.AND P0, PT, R24, R25, PT ;  /* 0x000000191800720c */ /* 0x000fe20003f05270 */
[----:B------:R-:W-:Y:S02]  /*36f0*/  IMAD.MOV.U32 R18, RZ, RZ, 0x0 ;  /* 0x00000000ff127424 */ /* 0x000fe400078e00ff */
[----:B------:R-:W-:-:S10]  /*3700*/  IMAD.MOV.U32 R19, RZ, RZ, -0x80000 ;  /* 0xfff80000ff137424 */ /* 0x000fd400078e00ff */
[----:B------:R-:W-:Y:S05]  /*3710*/  @!P0 BRA `(.L_x_1159) ;  /* 0x0000000000408947 */ /* 0x000fea0003800000 */
[----:B------:R-:W-:Y:S02]  /*3720*/  ISETP.NE.AND P0, PT, R24, 0x7ff00000, PT ;  /* 0x7ff000001800780c */ /* 0x000fe40003f05270 */
[----:B------:R-:W-:Y:S02]  /*3730*/  LOP3.LUT R14, R15, 0x80000000, R11, 0x48, !PT ;  /* 0x800000000f0e7812 */ /* 0x000fe400078e480b */
[----:B------:R-:W-:-:S13]  /*3740*/  ISETP.EQ.OR P0, PT, R25, RZ, !P0 ;  /* 0x000000ff1900720c */ /* 0x000fda0004702670 */
[----:B------:R-:W-:Y:S01]  /*3750*/  @P0 LOP3.LUT R8, R14, 0x7ff00000, RZ, 0xfc, !PT ;  /* 0x7ff000000e080812 */ /* 0x000fe200078efcff */
[----:B------:R-:W-:Y:S01]  /*3760*/  @!P0 IMAD.MOV.U32 R18, RZ, RZ, RZ ;  /* 0x000000ffff128224 */ /* 0x000fe200078e00ff */
[----:B------:R-:W-:Y:S01]  /*3770*/  @!P0 MOV R19, R14 ;  /* 0x0000000e00138202 */ /* 0x000fe20000000f00 */
[----:B------:R-:W-:Y:S02]  /*3780*/  @P0 IMAD.MOV.U32 R18, RZ, RZ, RZ ;  /* 0x000000ffff120224 */ /* 0x000fe400078e00ff */
[----:B------:R-:W-:Y:S01]  /*3790*/  @P0 IMAD.MOV.U32 R19, RZ, RZ, R8 ;  /* 0x000000ffff130224 */ /* 0x000fe200078e0008 */
[----:B------:R-:W-:Y:S06]  /*37a0*/  BRA `(.L_x_1159) ;  /* 0x00000000001c7947 */ /* 0x000fec0003800000 */
.L_x_1161:
[----:B------:R-:W-:-:S05]  /*37b0*/  LOP3.LUT R18, R11, 0x80000, RZ, 0xfc, !PT ;  /* 0x000800000b127812 */ /* 0x000fca00078efcff */
[----:B------:R-:W-:Y:S01]  /*37c0*/  IMAD.MOV.U32 R19, RZ, RZ, R18 ;  /* 0x000000ffff137224 */ /* 0x000fe200078e0012 */
[----:B------:R-:W-:Y:S01]  /*37d0*/  MOV R18, R10 ;  /* 0x0000000a00127202 */ /* 0x000fe20000000f00 */
[----:B------:R-:W-:Y:S06]  /*37e0*/  BRA `(.L_x_1159) ;  /* 0x00000000000c7947 */ /* 0x000fec0003800000 */
.L_x_1160:
[----:B------:R-:W-:-:S05]  /*37f0*/  LOP3.LUT R18, R15, 0x80000, RZ, 0xfc, !PT ;  /* 0x000800000f127812 */ /* 0x000fca00078efcff */
[----:B------:R-:W-:Y:S02]  /*3800*/  IMAD.MOV.U32 R19, RZ, RZ, R18 ;  /* 0x000000ffff137224 */ /* 0x000fe400078e0012 */
[----:B------:R-:W-:-:S07]  /*3810*/  IMAD.MOV.U32 R18, RZ, RZ, R14 ;  /* 0x000000ffff127224 */ /* 0x000fce00078e000e */
.L_x_1159:
[----:B------:R-:W-:Y:S05]  /*3820*/  BSYNC.RECONVERGENT B2 ;  /* 0x0000000000027941 */ /* 0x000fea0003800200 */
.L_x_1157:
[----:B------:R-:W-:Y:S01]  /*3830*/  IMAD.MOV.U32 R8, RZ, RZ, R2 ;  /* 0x000000ffff087224 */ /* 0x000fe200078e0002 */
[----:B------:R-:W-:Y:S01]  /*3840*/  MOV R11, R19 ;  /* 0x00000013000b7202 */ /* 0x000fe20000000f00 */
[----:B------:R-:W-:Y:S02]  /*3850*/  IMAD.MOV.U32 R9, RZ, RZ, 0x0 ;  /* 0x00000000ff097424 */ /* 0x000fe400078e00ff */
[----:B------:R-:W-:Y:S02]  /*3860*/  IMAD.MOV.U32 R10, RZ, RZ, R18 ;  /* 0x000000ffff0a7224 */ /* 0x000fe400078e0012 */
[----:B------:R-:W-:Y:S05]  /*3870*/  RET.REL.NODEC R8 `(_ZN3cub18CUB_300001_SM_10006detail9transform16transform_kernelINS2_10policy_hubILb1EN4cuda3std3__45tupleIJN6thrust24THRUST_300001_SM_1000_NS6detail15normal_iteratorINSA_10device_ptrI10DEInstanceEEEESG_EEEE10policy1000ElN21DifferentialEvolution21randomized_comparisonESG_JPSE_SM_EEEvT0_iT1_T2_DpNS2_10kernel_argIT3_EE) ;  /* 0xffffffc408e07950 */ /* 0x000fea0003c3ffff */
.L_x_1162:
        /* <DEDUP_REMOVED lines=16> */
.L_x_1364:


//--------------------- .text._ZN3cub18CUB_300001_SM_10006detail9transform16transform_kernelINS2_10policy_hubILb1EN4cuda3std3__45tupleIJN6thrust24THRUST_300001_SM_1000_NS6detail15normal_iteratorINSA_10device_ptrI10DEInstanceEEEESG_EEEE10policy1000EiN21DifferentialEvolution21randomized_comparisonESG_JPSE_SM_EEEvT0_iT1_T2_DpNS2_10kernel_argIT3_EE --------------------------
	.section	.text._ZN3cub18CUB_300001_SM_10006detail9transform16transform_kernelINS2_10policy_hubILb1EN4cuda3std3__45tupleIJN6thrust24THRUST_300001_SM_1000_NS6detail15normal_iteratorINSA_10device_ptrI10DEInstanceEEEESG_EEEE10policy1000EiN21DifferentialEvolution21randomized_comparisonESG_JPSE_SM_EEEvT0_iT1_T2_DpNS2_10kernel_argIT3_EE,"ax",@progbits
	.align	128
        .global         _ZN3cub18CUB_300001_SM_10006detail9transform16transform_kernelINS2_10policy_hubILb1EN4cuda3std3__45tupleIJN6thrust24THRUST_300001_SM_1000_NS6detail15normal_iteratorINSA_10device_ptrI10DEInstanceEEEESG_EEEE10policy1000EiN21DifferentialEvolution21randomized_comparisonESG_JPSE_SM_EEEvT0_iT1_T2_DpNS2_10kernel_argIT3_EE
        .type           _ZN3cub18CUB_300001_SM_10006detail9transform16transform_kernelINS2_10policy_hubILb1EN4cuda3std3__45tupleIJN6thrust24THRUST_300001_SM_1000_NS6detail15normal_iteratorINSA_10device_ptrI10DEInstanceEEEESG_EEEE10policy1000EiN21DifferentialEvolution21randomized_comparisonESG_JPSE_SM_EEEvT0_iT1_T2_DpNS2_10kernel_argIT3_EE,@function
        .size           _ZN3cub18CUB_300001_SM_10006detail9transform16transform_kernelINS2_10policy_hubILb1EN4cuda3std3__45tupleIJN6thrust24THRUST_300001_SM_1000_NS6detail15normal_iteratorINSA_10device_ptrI10DEInstanceEEEESG_EEEE10policy1000EiN21DifferentialEvolution21randomized_comparisonESG_JPSE_SM_EEEvT0_iT1_T2_DpNS2_10kernel_argIT3_EE,(.L_x_1365 - _ZN3cub18CUB_300001_SM_10006detail9transform16transform_kernelINS2_10policy_hubILb1EN4cuda3std3__45tupleIJN6thrust24THRUST_300001_SM_1000_NS6detail15normal_iteratorINSA_10device_ptrI10DEInstanceEEEESG_EEEE10policy1000EiN21DifferentialEvolution21randomized_comparisonESG_JPSE_SM_EEEvT0_iT1_T2_DpNS2_10kernel_argIT3_EE)
        .other          _ZN3cub18CUB_300001_SM_10006detail9transform16transform_kernelINS2_10policy_hubILb1EN4cuda3std3__45tupleIJN6thrust24THRUST_300001_SM_1000_NS6detail15normal_iteratorINSA_10device_ptrI10DEInstanceEEEESG_EEEE10policy1000EiN21DifferentialEvolution21randomized_comparisonESG_JPSE_SM_EEEvT0_iT1_T2_DpNS2_10kernel_argIT3_EE,@"STO_CUDA_ENTRY STV_DEFAULT"
_ZN3cub18CUB_300001_SM_10006detail9transform16transform_kernelINS2_10policy_hubILb1EN4cuda3std3__45tupleIJN6thrust24THRUST_300001_SM_1000_NS6detail15normal_iteratorINSA_10device_ptrI10DEInstanceEEEESG_EEEE10policy1000EiN21DifferentialEvolution21randomized_comparisonESG_JPSE_SM_EEEvT0_iT1_T2_DpNS2_10kernel_argIT3_EE:
.text._ZN3cub18CUB_300001_SM_10006detail9transform16transform_kernelINS2_10policy_hubILb1EN4cuda3std3__45tupleIJN6thrust24THRUST_300001_SM_1000_NS6detail15normal_iteratorINSA_10device_ptrI10DEInstanceEEEESG_EEEE10policy1000EiN21DifferentialEvolution21randomized_comparisonESG_JPSE_SM_EEEvT0_iT1_T2_DpNS2_10kernel_argIT3_EE:
[----:B------:R-:W0:Y:S08]  /*0000*/  LDC R1, c[0x0][0x37c] ;  /* 0x0000df00ff017b82 */ /* 0x000e300000000800 */
[----:B------:R-:W1:Y:S01]  /*0010*/  S2UR UR10, SR_CTAID.X ;  /* 0x00000000000a79c3 */ /* 0x000e620000002500 */
[----:B------:R-:W2:Y:S01]  /*0020*/  LDCU.64 UR12, c[0x0][0x380] ;  /* 0x00007000ff0c77ac */ /* 0x000ea20008000a00 */
[----:B------:R-:W3:Y:S01]  /*0030*/  S2R R5, SR_TID.X ;  /* 0x0000000000057919 */ /* 0x000ee20000002100 */
[----:B------:R-:W-:Y:S01]  /*0040*/  BSSY.RECONVERGENT B0, `(.L_x_1163) ;  /* 0x0000025000007945 */ /* 0x000fe20003800200 */
[----:B0-----:R-:W-:Y:S01]  /*0050*/  VIADD R1, R1, 0xfffffff8 ;  /* 0xfffffff801017836 */ /* 0x001fe20000000000 */
[----:B------:R-:W0:Y:S01]  /*0060*/  LDCU UR5, c[0x0][0x390] ;  /* 0x00007200ff0577ac */ /* 0x000e220008000800 */
[----:B--2---:R-:W-:Y:S01]  /*0070*/  USHF.L.U32 UR16, UR13, 0x7, URZ ;  /* 0x000000070d107899 */ /* 0x004fe200080006ff */
[----:B0-----:R-:W-:-:S03]  /*0080*/  IMAD.U32 R0, RZ, RZ, UR5 ;  /* 0x00000005ff007e24 */ /* 0x001fc6000f8e00ff */
[----:B-1----:R-:W-:-:S04]  /*0090*/  UIMAD UR10, UR16, UR10, URZ ;  /* 0x0000000a100a72a4 */ /* 0x002fc8000f8e02ff */
[----:B------:R-:W-:-:S04]  /*00a0*/  UIADD3 UR11, UPT, UPT, -UR10, UR12, URZ ;  /* 0x0000000c0a0b7290 */ /* 0x000fc8000fffe1ff */
[----:B------:R-:W-:Y:S01]  /*00b0*/  UISETP.LT.AND UP0, UPT, UR16, UR11, UPT ;  /* 0x0000000b1000728c */ /* 0x000fe2000bf01270 */
[----:B---3--:R-:W-:-:S03]  /*00c0*/  IMAD.SHL.U32 R4, R5, 0x80, RZ ;  /* 0x0000008005047824 */ /* 0x008fc600078e00ff */
[----:B------:R-:W-:-:S04]  /*00d0*/  USEL UR12, UR16, UR11, UP0 ;  /* 0x0000000b100c7287 */ /* 0x000fc80008000000 */
[----:B------:R-:W-:-:S06]  /*00e0*/  USHF.L.U32 UR4, UR12, 0x4, URZ ;  /* 0x000000040c047899 */ /* 0x000fcc00080006ff */
[----:B------:R-:W-:-:S13]  /*00f0*/  ISETP.GE.AND P0, PT, R4, UR4, PT ;  /* 0x0000000404007c0c */ /* 0x000fda000bf06270 */
[----:B------:R-:W-:Y:S05]  /*0100*/  @P0 BRA `(.L_x_1164) ;  /* 0x0000000000600947 */ /* 0x000fea0003800000 */
[----:B------:R-:W0:Y:S01]  /*0110*/  LDC.64 R2, c[0x0][0x3b0] ;  /* 0x0000ec00ff027b82 */ /* 0x000e220000000a00 */
[----:B------:R-:W-:Y:S01]  /*0120*/  BSSY.RECONVERGENT B1, `(.L_x_1165) ;  /* 0x000000b000017945 */ /* 0x000fe20003800200 */
[----:B0-----:R-:W-:-:S04]  /*0130*/  IMAD.WIDE.U32 R2, R5, 0x80, R2 ;  /* 0x0000008005027825 */ /* 0x001fc800078e0002 */
[----:B------:R-:W-:-:S04]  /*0140*/  IMAD.U32 R5, RZ, RZ, UR10 ;  /* 0x0000000aff057e24 */ /* 0x000fc8000f8e00ff */
[----:B------:R-:W-:Y:S01]  /*0150*/  IMAD.WIDE R2, R5, 0x10, R2 ;  /* 0x0000001005027825 */ /* 0x000fe200078e0202 */
[----:B------:R-:W-:-:S07]  /*0160*/  MOV R5, R4 ;  /* 0x0000000400057202 */ /* 0x000fce0000000f00 */
.L_x_1166:
[----:B------:R-:W-:Y:S01]  /*0170*/  VIADD R5, R5, 0x4000 ;  /* 0x0000400005057836 */ /* 0x000fe20000000000 */
[----:B------:R0:W-:Y:S04]  /*0180*/  CCTL.E.PF2 [R2] ;  /* 0x000000000200798f */ /* 0x0001e80000800100 */
[----:B------:R-:W-:Y:S02]  /*0190*/  ISETP.GE.AND P0, PT, R5, UR4, PT ;  /* 0x0000000405007c0c */ /* 0x000fe4000bf06270 */
[----:B0-----:R-:W-:-:S05]  /*01a0*/  IADD3 R2, P1, PT, R2, 0x4000, RZ ;  /* 0x0000400002027810 */ /* 0x001fca0007f3e0ff */
[----:B------:R-:W-:-:S06]  /*01b0*/  IMAD.X R3, RZ, RZ, R3, P1 ;  /* 0x000000ffff037224 */ /* 0x000fcc00008e0603 */
[----:B------:R-:W-:Y:S05]  /*01c0*/  @!P0 BRA `(.L_x_1166) ;  /* 0xfffffffc00e88947 */ /* 0x000fea000383ffff */
[----:B------:R-:W-:Y:S05]  /*01d0*/  BSYNC.RECONVERGENT B1 ;  /* 0x0000000000017941 */ /* 0x000fea0003800200 */
.L_x_1165:
[----:B------:R-:W0:Y:S01]  /*01e0*/  S2R R6, SR_TID.X ;  /* 0x0000000000067919 */ /* 0x000e220000002100 */
[----:B------:R-:W0:Y:S01]  /*01f0*/  LDC.64 R2, c[0x0][0x3c0] ;  /* 0x0000f000ff027b82 */ /* 0x000e220000000a00 */
[----:B------:R-:W-:Y:S02]  /*0200*/  IMAD.U32 R5, RZ, RZ, UR10 ;  /* 0x0000000aff057e24 */ /* 0x000fe4000f8e00ff */
[----:B0-----:R-:W-:-:S04]  /*0210*/  IMAD.WIDE.U32 R2, R6, 0x80, R2 ;  /* 0x0000008006027825 */ /* 0x001fc800078e0002 */
[----:B------:R-:W-:-:S07]  /*0220*/  IMAD.WIDE R2, R5, 0x10, R2 ;  /* 0x0000001005027825 */ /* 0x000fce00078e0202 */
.L_x_1167:
[----:B------:R-:W-:Y:S01]  /*0230*/  VIADD R4, R4, 0x4000 ;  /* 0x0000400004047836 */ /* 0x000fe20000000000 */
[----:B------:R0:W-:Y:S04]  /*0240*/  CCTL.E.PF2 [R2] ;  /* 0x000000000200798f */ /* 0x0001e80000800100 */
[----:B------:R-:W-:Y:S02]  /*0250*/  ISETP.GE.AND P0, PT, R4, UR4, PT ;  /* 0x0000000404007c0c */ /* 0x000fe4000bf06270 */
[----:B0-----:R-:W-:-:S04]  /*0260*/  IADD3 R2, P1, PT, R2, 0x4000, RZ ;  /* 0x0000400002027810 */ /* 0x001fc80007f3e0ff */
[----:B------:R-:W-:-:S07]  /*0270*/  IADD3.X R3, PT, PT, RZ, R3, RZ, P1, !PT ;  /* 0x00000003ff037210 */ /* 0x000fce0000ffe4ff */
[----:B------:R-:W-:Y:S05]  /*0280*/  @!P0 BRA `(.L_x_1167) ;  /* 0xfffffffc00e88947 */ /* 0x000fea000383ffff */
.L_x_1164:
[----:B------:R-:W-:Y:S05]  /*0290*/  BSYNC.RECONVERGENT B0 ;  /* 0x0000000000007941 */ /* 0x000fea0003800200 */
.L_x_1163:
[----:B------:R-:W0:Y:S01]  /*02a0*/  LDCU.64 UR4, c[0x0][0x3b0] ;  /* 0x00007600ff0477ac */ /* 0x000e220008000a00 */
[----:B------:R-:W1:Y:S01]  /*02b0*/  LDCU.64 UR6, c[0x0][0x3c0] ;  /* 0x00007800ff0677ac */ /* 0x000e620008000a00 */
[----:B------:R-:W2:Y:S01]  /*02c0*/  LDCU.64 UR8, c[0x0][0x3a8] ;  /* 0x00007500ff0877ac */ /* 0x000ea20008000a00 */
[----:B------:R-:W-:Y:S01]  /*02d0*/  UISETP.GT.AND UP0, UPT, UR16, UR11, UPT ;  /* 0x0000000b1000728c */ /* 0x000fe2000bf04270 */
[----:B------:R-:W3:Y:S01]  /*02e0*/  LDCU.64 UR14, c[0x0][0x358] ;  /* 0x00006b00ff0e77ac */ /* 0x000ee20008000a00 */
[----:B0-----:R-:W-:Y:S01]  /*02f0*/  UIMAD.WIDE UR4, UR10, 0x10, UR4 ;  /* 0x000000100a0478a5 */ /* 0x001fe2000f8e0204 */
[----:B------:R-:W-:Y:S01]  /*0300*/  UMOV UR16, 0xff800000 ;  /* 0xff80000000107882 */ /* 0x000fe20000000000 */
[----:B-1----:R-:W-:Y:S02]  /*0310*/  UIMAD.WIDE UR6, UR10, 0x10, UR6 ;  /* 0x000000100a0678a5 */ /* 0x002fe4000f8e0206 */
[----:B--2---:R-:W-:-:S03]  /*0320*/  UIMAD.WIDE UR8, UR10, 0x10, UR8 ;  /* 0x000000100a0878a5 */ /* 0x004fc6000f8e0208 */
[----:B---3--:R-:W-:Y:S09]  /*0330*/  BRA.U UP0, `(.L_x_1168) ;  /* 0x0000001900307547 */ /* 0x008ff2000b800000 */
[----:B------:R-:W-:-:S06]  /*0340*/  UISETP.GE.AND UP0, UPT, UR13, 0x1, UPT ;  /* 0x000000010d00788c */ /* 0x000fcc000bf06270 */
[----:B------:R-:W-:-:S13]  /*0350*/  PLOP3.LUT P0, PT, PT, PT, UP0, 0x80, 0x8 ;  /* 0x000000000008781c */ /* 0x000fda0003f0f008 */
[----:B------:R-:W-:Y:S05]  /*0360*/  @!P0 EXIT ;  /* 0x000000000000894d */ /* 0x000fea0003800000 */
[----:B------:R-:W0:Y:S01]  /*0370*/  LDC.64 R28, c[0x0][0x398] ;  /* 0x0000e600ff1c7b82 */ /* 0x000e220000000a00 */
[----:B------:R-:W0:Y:S01]  /*0380*/  LDCU.64 UR18, c[0x0][0x3a0] ;  /* 0x00007400ff1277ac */ /* 0x000e220008000a00 */
[----:B------:R1:W-:Y:S01]  /*0390*/  STL [R1], RZ ;  /* 0x000000ff01007387 */ /* 0x0003e20000100800 */
[----:B------:R-:W-:Y:S02]  /*03a0*/  UISETP.GE.U32.AND UP0, UPT, UR13, 0x4, UPT ;  /* 0x000000040d00788c */ /* 0x000fe4000bf06070 */
[----:B------:R-:W-:Y:S01]  /*03b0*/  ULOP3.LUT UR10, UR13, 0x3, URZ, 0xc0, !UPT ;  /* 0x000000030d0a7892 */ /* 0x000fe2000f8ec0ff */
[----:B0-----:R-:W-:-:S06]  /*03c0*/  DADD R28, -R28, UR18 ;  /* 0x000000121c1c7e29 */ /* 0x001fcc0008000100 */
[----:B-1----:R-:W-:Y:S05]  /*03d0*/  BRA.U !UP0, `(.L_x_1169) ;  /* 0x0000000d08587547 */ /* 0x002fea000b800000 */
[----:B------:R-:W0:Y:S01]  /*03e0*/  S2R R5, SR_TID.X ;  /* 0x0000000000057919 */ /* 0x000e220000002100 */
[----:B------:R-:W-:Y:S01]  /*03f0*/  ULOP3.LUT UR11, UR13, 0x7ffffffc, URZ, 0xc0, !UPT ;  /* 0x7ffffffc0d0b7892 */ /* 0x000fe2000f8ec0ff */
[----:B------:R-:W1:Y:S05]  /*0400*/  LDCU.64 UR20, c[0x0][0x398] ;  /* 0x00007300ff1477ac */ /* 0x000e6a0008000a00 */
[----:B------:R-:W-:Y:S01]  /*0410*/  IMAD.U32 R2, RZ, RZ, UR11 ;  /* 0x0000000bff027e24 */ /* 0x000fe2000f8e00ff */
[----:B------:R-:W2:Y:S04]  /*0420*/  LDCU.64 UR18, c[0x0][0x388] ;  /* 0x00007100ff1277ac */ /* 0x000ea80008000a00 */
[----:B------:R3:W-:Y:S01]  /*0430*/  STL [R1], R2 ;  /* 0x0000000201007387 */ /* 0x0007e20000100800 */
[----:B------:R-:W-:Y:S01]  /*0440*/  UIADD3 UR12, UPT, UPT, -UR11, URZ, URZ ;  /* 0x000000ff0b0c7290 */ /* 0x000fe2000fffe1ff */
[----:B0123--:R-:W-:-:S11]  /*0450*/  IMAD.MOV.U32 R3, RZ, RZ, R5 ;  /* 0x000000ffff037224 */ /* 0x00ffd600078e0005 */
.L_x_1174:
[----:B------:R-:W-:Y:S01]  /*0460*/  IMAD.HI.U32 R2, R0, -0x4370ec6f, RZ ;  /* 0xbc8f139100027827 */ /* 0x000fe200078e00ff */
[----:B0-----:R-:W0:Y:S01]  /*0470*/  MUFU.RCP64H R5, 2.14748262400000000000e+09 ;  /* 0x41dfffff00057908 */ /* 0x001e220000001800 */
[----:B------:R-:W-:Y:S02]  /*0480*/  MOV R4, 0x1 ;  /* 0x0000000100047802 */ /* 0x000fe40000000f00 */
[----:B------:R-:W-:Y:S01]  /*0490*/  IMAD.MOV.U32 R6, RZ, RZ, -0x800000 ;  /* 0xff800000ff067424 */ /* 0x000fe200078e00ff */
[----:B------:R-:W-:Y:S01]  /*04a0*/  SHF.R.U32.HI R9, RZ, 0xf, R2 ;  /* 0x0000000fff097819 */ /* 0x000fe20000011602 */
[----:B------:R-:W-:Y:S01]  /*04b0*/  IMAD.MOV.U32 R7, RZ, RZ, 0x41dfffff ;  /* 0x41dfffffff077424 */ /* 0x000fe200078e00ff */
[----:B------:R-:W-:Y:S01]  /*04c0*/  MOV R18, 0x10 ;  /* 0x0000001000127802 */ /* 0x000fe20000000f00 */
[----:B------:R-:W-:Y:S02]  /*04d0*/  IMAD.MOV.U32 R20, RZ, RZ, 0x10 ;  /* 0x00000010ff147424 */ /* 0x000fe400078e00ff */
[----:B------:R-:W-:-:S02]  /*04e0*/  IMAD R0, R9, -0xadc8, R0 ;  /* 0xffff523809007824 */ /* 0x000fc400078e0200 */
[----:B------:R-:W-:Y:S02]  /*04f0*/  IMAD R11, R9, 0xd47, RZ ;  /* 0x00000d47090b7824 */ /* 0x000fe400078e02ff */
[----:B------:R-:W-:Y:S02]  /*0500*/  IMAD R0, R0, 0xbc8f, RZ ;  /* 0x0000bc8f00007824 */ /* 0x000fe400078e02ff */
[----:B------:R-:W-:Y:S01]  /*0510*/  IMAD.WIDE R20, R3, R20, UR4 ;  /* 0x0000000403147e25 */ /* 0x000fe2000f8e0214 */
[----:B------:R-:W-:Y:S01]  /*0520*/  LOP3.LUT R13, R11, 0x7fffffff, RZ, 0x3c, !PT ;  /* 0x7fffffff0b0d7812 */ /* 0x000fe200078e3cff */
[----:B0-----:R-:W-:Y:S01]  /*0530*/  DFMA R8, R4, -R6, 1 ;  /* 0x3ff000000408742b */ /* 0x001fe20000000806 */
[----:B------:R-:W-:Y:S01]  /*0540*/  ISETP.GE.U32.AND P0, PT, R0, R11, PT ;  /* 0x0000000b0000720c */ /* 0x000fe20003f06070 */
[----:B------:R-:W-:-:S06]  /*0550*/  IMAD.WIDE R18, R3, R18, UR6 ;  /* 0x0000000603127e25 */ /* 0x000fcc000f8e0212 */
        /* <DEDUP_REMOVED lines=11> */
[----:B------:R-:W-:-:S10]  /*0610*/  DFMA R8, R8, R6, R10 ;  /* 0x000000060808722b */ /* 0x000fd4000000000a */
[----:B------:R-:W-:-:S05]  /*0620*/  FFMA R2, RZ, 27.999998092651367188, R9 ;  /* 0x41dfffffff027823 */ /* 0x000fca0000000009 */
[----:B------:R-:W-:-:S13]  /*0630*/  FSETP.GT.AND P0, PT, |R2|, 1.469367938527859385e-39, PT ;  /* 0x001000000200780b */ /* 0x000fda0003f04200 */
[----:B------:R-:W-:Y:S05]  /*0640*/  @P0 BRA P1, `(.L_x_1170) ;  /* 0x0000000000100947 */ /* 0x000fea0000800000 */
[----:B------:R-:W-:Y:S01]  /*0650*/  IMAD.MOV.U32 R13, RZ, RZ, R4 ;  /* 0x000000ffff0d7224 */ /* 0x000fe200078e0004 */
[----:B------:R-:W-:Y:S01]  /*0660*/  MOV R2, 0x690 ;  /* 0x0000069000027802 */ /* 0x000fe20000000f00 */
[----:B------:R-:W-:-:S07]  /*0670*/  IMAD.MOV.U32 R12, RZ, RZ, R5 ;  /* 0x000000ffff0c7224 */ /* 0x000fce00078e0005 */
[----:B------:R-:W-:Y:S05]  /*0680*/  CALL.REL.NOINC `($__internal_1_$__cuda_sm20_div_rn_f64_full) ;  /* 0x0000002800607944 */ /* 0x000fea0003c00000 */
.L_x_1170:
[----:B------:R-:W-:Y:S01]  /*0690*/  DFMA R8, R28, R8, UR20 ;  /* 0x000000141c087e2b */ /* 0x000fe20008000008 */
[----:B------:R-:W2:Y:S07]  /*06a0*/  LDG.E.64 R10, desc[UR14][R18.64+0x8] ;  /* 0x0000080e120a7981 */ /* 0x000eae000c1e1b00 */
[----:B------:R-:W-:-:S14]  /*06b0*/  DSETP.GE.AND P0, PT, R8, UR18, PT ;  /* 0x0000001208007e2a */ /* 0x000fdc000bf06000 */
[----:B------:R-:W2:Y:S04]  /*06c0*/  @!P0 LDG.E.64 R4, desc[UR14][R20.64+0x8] ;  /* 0x0000080e14048981 */ /* 0x000ea8000c1e1b00 */
[----:B------:R-:W3:Y:S01]  /*06d0*/  @P0 LDG.E.64 R8, desc[UR14][R18.64] ;  /* 0x0000000e12080981 */ /* 0x000ee2000c1e1b00 */
[----:B------:R-:W-:-:S05]  /*06e0*/  IMAD.HI.U32 R2, R0, -0x4370ec6f, RZ ;  /* 0xbc8f139100027827 */ /* 0x000fca00078e00ff */
[----:B------:R-:W-:-:S05]  /*06f0*/  SHF.R.U32.HI R13, RZ, 0xf, R2 ;  /* 0x0000000fff0d7819 */ /* 0x000fca0000011602 */
[C---:B------:R-:W-:Y:S02]  /*0700*/  IMAD R0, R13.reuse, -0xadc8, R0 ;  /* 0xffff52380d007824 */ /* 0x040fe400078e0200 */
[----:B------:R-:W-:Y:S02]  /*0710*/  IMAD R15, R13, 0xd47, RZ ;  /* 0x00000d470d0f7824 */ /* 0x000fe400078e02ff */
[----:B------:R-:W-:Y:S02]  /*0720*/  IMAD R0, R0, 0xbc8f, RZ ;  /* 0x0000bc8f00007824 */ /* 0x000fe400078e02ff */
[----:B------:R-:W-:Y:S02]  /*0730*/  IMAD.MOV.U32 R16, RZ, RZ, -0x800000 ;  /* 0xff800000ff107424 */ /* 0x000fe400078e00ff */
[----:B------:R-:W-:Y:S01]  /*0740*/  IMAD.MOV.U32 R17, RZ, RZ, 0x41dfffff ;  /* 0x41dfffffff117424 */ /* 0x000fe200078e00ff */
[----:B--2---:R-:W-:-:S06]  /*0750*/  @!P0 DSETP.GEU.AND P1, PT, R4, R10, PT ;  /* 0x0000000a0400822a */ /* 0x004fcc0003f2e000 */
[----:B------:R-:W-:Y:S02]  /*0760*/  @!P0 SEL R6, R20, R18, !P1 ;  /* 0x0000001214068207 */ /* 0x000fe40004800000 */
[----:B------:R-:W-:-:S05]  /*0770*/  @!P0 SEL R7, R21, R19, !P1 ;  /* 0x0000001315078207 */ /* 0x000fca0004800000 */
[----:B------:R-:W3:Y:S04]  /*0780*/  @!P0 LDG.E.64 R8, desc[UR14][R6.64] ;  /* 0x0000000e06088981 */ /* 0x000ee8000c1e1b00 */
[----:B------:R0:W2:Y:S01]  /*0790*/  @!P0 LDG.E.64 R10, desc[UR14][R6.64+0x8] ;  /* 0x0000080e060a8981 */ /* 0x0000a2000c1e1b00 */
[----:B------:R-:W1:Y:S01]  /*07a0*/  MUFU.RCP64H R5, 2.14748262400000000000e+09 ;  /* 0x41dfffff00057908 */ /* 0x000e620000001800 */
[----:B------:R-:W-:Y:S02]  /*07b0*/  MOV R4, 0x1 ;  /* 0x0000000100047802 */ /* 0x000fe40000000f00 */
[----:B------:R-:W-:-:S04]  /*07c0*/  ISETP.GE.U32.AND P0, PT, R0, R15, PT ;  /* 0x0000000f0000720c */ /* 0x000fc80003f06070 */
[----:B-1----:R-:W-:-:S08]  /*07d0*/  DFMA R12, R4, -R16, 1 ;  /* 0x3ff00000040c742b */ /* 0x002fd00000000810 */
[----:B0-----:R-:W-:Y:S01]  /*07e0*/  DFMA R6, R12, R12, R12 ;  /* 0x0000000c0c06722b */ /* 0x001fe2000000000c */
[----:B------:R-:W-:Y:S01]  /*07f0*/  LOP3.LUT R13, R15, 0x7fffffff, RZ, 0x3c, !PT ;  /* 0x7fffffff0f0d7812 */ /* 0x000fe200078e3cff */
[----:B------:R-:W-:-:S04]  /*0800*/  @P0 IMAD.MOV R13, RZ, RZ, -R15 ;  /* 0x000000ffff0d0224 */ /* 0x000fc800078e0a0f */
[----:B------:R-:W-:Y:S02]  /*0810*/  IMAD.IADD R0, R0, 0x1, R13 ;  /* 0x0000000100007824 */ /* 0x000fe400078e020d */
[----:B------:R-:W-:Y:S02]  /*0820*/  DFMA R4, R4, R6, R4 ;  /* 0x000000060404722b */ /* 0x000fe40000000004 */
[----:B------:R-:W-:-:S06]  /*0830*/  VIADD R6, R0, 0xffffffff ;  /* 0xffffffff00067836 */ /* 0x000fcc0000000000 */
[C---:B------:R-:W-:Y:S01]  /*0840*/  DFMA R12, R4.reuse, -R16, 1 ;  /* 0x3ff00000040c742b */ /* 0x040fe20000000810 */
[----:B------:R-:W0:Y:S07]  /*0850*/  I2F.F64.U32 R6, R6 ;  /* 0x0000000600067312 */ /* 0x000e2e0000201800 */
[----:B------:R-:W-:-:S08]  /*0860*/  DFMA R12, R4, R12, R4 ;  /* 0x0000000c040c722b */ /* 0x000fd00000000004 */
[----:B0-----:R-:W-:-:S08]  /*0870*/  DMUL R14, R12, R6 ;  /* 0x000000060c0e7228 */ /* 0x001fd00000000000 */
[----:B------:R-:W-:Y:S01]  /*0880*/  DFMA R16, R14, -R16, R6 ;  /* 0x800000100e10722b */ /* 0x000fe20000000006 */
[----:B------:R-:W-:-:S07]  /*0890*/  IMAD.MOV.U32 R4, RZ, RZ, 0x10 ;  /* 0x00000010ff047424 */ /* 0x000fce00078e00ff */
        /* <DEDUP_REMOVED lines=11> */
[----:B0-----:R-:W-:Y:S05]  /*0950*/  CALL.REL.NOINC `($__internal_1_$__cuda_sm20_div_rn_f64_full) ;  /* 0x0000002400ac7944 */ /* 0x001fea0003c00000 */
[----:B------:R-:W-:Y:S02]  /*0960*/  IMAD.MOV.U32 R12, RZ, RZ, R8 ;  /* 0x000000ffff0c7224 */ /* 0x000fe400078e0008 */
[----:B------:R-:W-:-:S07]  /*0970*/  IMAD.MOV.U32 R13, RZ, RZ, R9 ;  /* 0x000000ffff0d7224 */ /* 0x000fce00078e0009 */
.L_x_1171:
[----:B------:R-:W-:Y:S01]  /*0980*/  DFMA R12, R28, R12, UR20 ;  /* 0x000000141c0c7e2b */ /* 0x000fe2000800000c */
[----:B0-----:R-:W2:Y:S07]  /*0990*/  LDG.E.64 R10, desc[UR14][R18.64+0x808] ;  /* 0x0008080e120a7981 */ /* 0x001eae000c1e1b00 */
[----:B------:R-:W-:-:S14]  /*09a0*/  DSETP.GE.AND P0, PT, R12, UR18, PT ;  /* 0x000000120c007e2a */ /* 0x000fdc000bf06000 */
[----:B------:R-:W2:Y:S04]  /*09b0*/  @!P0 LDG.E.64 R6, desc[UR14][R20.64+0x808] ;  /* 0x0008080e14068981 */ /* 0x000ea8000c1e1b00 */
[----:B------:R-:W3:Y:S01]  /*09c0*/  @P0 LDG.E.64 R8, desc[UR14][R18.64+0x800] ;  /* 0x0008000e12080981 */ /* 0x000ee2000c1e1b00 */
[----:B------:R-:W-:Y:S02]  /*09d0*/  @!P0 IADD3 R17, P2, PT, R20, 0x800, RZ ;  /* 0x0000080014118810 */ /* 0x000fe40007f5e0ff */
[----:B------:R-:W-:-:S04]  /*09e0*/  @!P0 IADD3 R16, P3, PT, R18, 0x800, RZ ;  /* 0x0000080012108810 */ /* 0x000fc80007f7e0ff */
[----:B------:R-:W-:Y:S01]  /*09f0*/  @!P0 IADD3.X R2, PT, PT, RZ, R19, RZ, P3, !PT ;  /* 0x00000013ff028210 */ /* 0x000fe20001ffe4ff */
[----:B------:R-:W0:Y:S01]  /*0a00*/  MUFU.RCP64H R15, 2.14748262400000000000e+09 ;  /* 0x41dfffff000f7908 */ /* 0x000e220000001800 */
[----:B------:R-:W-:Y:S02]  /*0a10*/  IMAD.MOV.U32 R12, RZ, RZ, -0x800000 ;  /* 0xff800000ff0c7424 */ /* 0x000fe400078e00ff */
[----:B------:R-:W-:Y:S02]  /*0a20*/  IMAD.MOV.U32 R13, RZ, RZ, 0x41dfffff ;  /* 0x41dfffffff0d7424 */ /* 0x000fe400078e00ff */
        /* <DEDUP_REMOVED lines=19> */
[----:B------:R-:W-:-:S04]  /*0b60*/  DFMA R14, R14, R6, R14 ;  /* 0x000000060e0e722b */ /* 0x000fc8000000000e */
[----:B------:R-:W-:-:S05]  /*0b70*/  IADD3 R0, PT, PT, R0, R17, RZ ;  /* 0x0000001100007210 */ /* 0x000fca0007ffe0ff */
        /* <DEDUP_REMOVED lines=16> */
[----:B0-----:R-:W-:Y:S05]  /*0c80*/  CALL.REL.NOINC `($__internal_1_$__cuda_sm20_div_rn_f64_full) ;  /* 0x0000002000e07944 */ /* 0x001fea0003c00000 */
[----:B------:R-:W-:Y:S01]  /*0c90*/  MOV R12, R8 ;  /* 0x00000008000c7202 */ /* 0x000fe20000000f00 */
[----:B------:R-:W-:-:S07]  /*0ca0*/  IMAD.MOV.U32 R13, RZ, RZ, R9 ;  /* 0x000000ffff0d7224 */ /* 0x000fce00078e0009 */
.L_x_1172:
        /* <DEDUP_REMOVED lines=9> */
[----:B------:R-:W-:Y:S01]  /*0d40*/  MOV R12, 0xff800000 ;  /* 0xff800000000c7802 */ /* 0x000fe20000000f00 */
        /* <DEDUP_REMOVED lines=41> */
.L_x_1173:
[----:B------:R-:W-:Y:S01]  /*0fe0*/  DFMA R12, R28, R12, UR20 ;  /* 0x000000141c0c7e2b */ /* 0x000fe2000800000c */
[----:B0-----:R-:W2:Y:S07]  /*0ff0*/  LDG.E.64 R8, desc[UR14][R18.64+0x1808] ;  /* 0x0018080e12087981 */ /* 0x001eae000c1e1b00 */
[----:B------:R-:W-:-:S14]  /*1000*/  DSETP.GE.AND P0, PT, R12, UR18, PT ;  /* 0x000000120c007e2a */ /* 0x000fdc000bf06000 */
[----:B------:R-:W2:Y:S04]  /*1010*/  @!P0 LDG.E.64 R10, desc[UR14][R20.64+0x1808] ;  /* 0x0018080e140a8981 */ /* 0x000ea8000c1e1b00 */
[----:B------:R-:W3:Y:S01]  /*1020*/  @P0 LDG.E.64 R6, desc[UR14][R18.64+0x1800] ;  /* 0x0018000e12060981 */ /* 0x000ee2000c1e1b00 */
[----:B------:R-:W-:Y:S02]  /*1030*/  @!P0 IADD3 R13, P2, PT, R20, 0x1800, RZ ;  /* 0x00001800140d8810 */ /* 0x000fe40007f5e0ff */
[----:B------:R-:W-:-:S03]  /*1040*/  @!P0 IADD3 R12, P3, PT, R18, 0x1800, RZ ;  /* 0x00001800120c8810 */ /* 0x000fc60007f7e0ff */
[----:B------:R-:W-:Y:S02]  /*1050*/  @!P0 IMAD.X R15, RZ, RZ, R21, P2 ;  /* 0x000000ffff0f8224 */ /* 0x000fe400010e0615 */
[----:B------:R-:W-:Y:S01]  /*1060*/  @!P0 IMAD.X R2, RZ, RZ, R19, P3 ;  /* 0x000000ffff028224 */ /* 0x000fe200018e0613 */
        /* <DEDUP_REMOVED lines=9> */
[----:B------:R-:W-:Y:S01]  /*1100*/  IADD3 R3, PT, PT, R3, 0x200, RZ ;  /* 0x0000020003037810 */ /* 0x000fe20007ffe0ff */
[----:B---3--:R0:W-:Y:S04]  /*1110*/  STG.E.64 desc[UR14][R4.64+0x1800], R6 ;  /* 0x0018000604007986 */ /* 0x0081e8000c101b0e */
[----:B--2---:R0:W-:Y:S03]  /*1120*/  STG.E.64 desc[UR14][R4.64+0x1808], R8 ;  /* 0x0018080804007986 */ /* 0x0041e6000c101b0e */
[----:B------:R-:W-:Y:S05]  /*1130*/  BRA.U UP0, `(.L_x_1174) ;  /* 0xfffffff100c87547 */ /* 0x000fea000b83ffff */
.L_x_1169:
[----:B------:R-:W-:-:S13]  /*1140*/  ISETP.NE.AND P0, PT, RZ, UR10, PT ;  /* 0x0000000aff007c0c */ /* 0x000fda000bf05270 */
[----:B------:R-:W-:Y:S05]  /*1150*/  @!P0 EXIT ;  /* 0x000000000000894d */ /* 0x000fea0003800000 */
[----:B------:R-:W-:-:S09]  /*1160*/  UISETP.NE.AND UP0, UPT, UR10, 0x1, UPT ;  /* 0x000000010a00788c */ /* 0x000fd2000bf05270 */
[----:B------:R-:W-:Y:S05]  /*1170*/  BRA.U !UP0, `(.L_x_1175) ;  /* 0x0000000508b87547 */ /* 0x000fea000b800000 */
[----:B------:R-:W2:Y:S01]  /*1180*/  LDL R10, [R1] ;  /* 0x00000000010a7983 */ /* 0x000ea20000100800 */
[----:B------:R-:W-:Y:S01]  /*1190*/  IMAD.HI.U32 R2, R0, -0x4370ec6f, RZ ;  /* 0xbc8f139100027827 */ /* 0x000fe200078e00ff */
[----:B------:R-:W1:Y:S01]  /*11a0*/  MUFU.RCP64H R3, 2.14748262400000000000e+09 ;  /* 0x41dfffff00037908 */ /* 0x000e620000001800 */
[----:B------:R-:W-:Y:S01]  /*11b0*/  MOV R19, 0x10 ;  /* 0x0000001000137802 */ /* 0x000fe20000000f00 */
[----:B------:R-:W2:Y:S01]  /*11c0*/  S2R R12, SR_TID.X ;  /* 0x00000000000c7919 */ /* 0x000ea20000002100 */
[----:B0-----:R-:W-:Y:S01]  /*11d0*/  IMAD.MOV.U32 R4, RZ, RZ, -0x800000 ;  /* 0xff800000ff047424 */ /* 0x001fe200078e00ff */
[----:B------:R-:W-:Y:S01]  /*11e0*/  SHF.R.U32.HI R7, RZ, 0xf, R2 ;  /* 0x0000000fff077819 */ /* 0x000fe20000011602 */
[----:B------:R-:W-:Y:S02]  /*11f0*/  IMAD.MOV.U32 R5, RZ, RZ, 0x41dfffff ;  /* 0x41dfffffff057424 */ /* 0x000fe400078e00ff */
[----:B------:R-:W-:Y:S02]  /*1200*/  IMAD.MOV.U32 R2, RZ, RZ, 0x1 ;  /* 0x00000001ff027424 */ /* 0x000fe400078e00ff */
[----:B------:R-:W-:-:S02]  /*1210*/  IMAD R0, R7, -0xadc8, R0 ;  /* 0xffff523807007824 */ /* 0x000fc400078e0200 */
[----:B------:R-:W-:Y:S02]  /*1220*/  IMAD R9, R7, 0xd47, RZ ;  /* 0x00000d4707097824 */ /* 0x000fe400078e02ff */
[----:B------:R-:W-:-:S03]  /*1230*/  IMAD R0, R0, 0xbc8f, RZ ;  /* 0x0000bc8f00007824 */ /* 0x000fc600078e02ff */
[----:B------:R-:W-:Y:S01]  /*1240*/  LOP3.LUT R11, R9, 0x7fffffff, RZ, 0x3c, !PT ;  /* 0x7fffffff090b7812 */ /* 0x000fe200078e3cff */
[----:B-1----:R-:W-:Y:S01]  /*1250*/  DFMA R6, R2, -R4, 1 ;  /* 0x3ff000000206742b */ /* 0x002fe20000000804 */
[----:B------:R-:W-:-:S07]  /*1260*/  ISETP.GE.U32.AND P0, PT, R0, R9, PT ;  /* 0x000000090000720c */ /* 0x000fce0003f06070 */
[----:B------:R-:W-:-:S06]  /*1270*/  DFMA R6, R6, R6, R6 ;  /* 0x000000060606722b */ /* 0x000fcc0000000006 */
[----:B------:R-:W-:Y:S02]  /*1280*/  @P0 IADD3 R11, PT, PT, -R9, RZ, RZ ;  /* 0x000000ff090b0210 */ /* 0x000fe40007ffe1ff */
[----:B------:R-:W-:-:S03]  /*1290*/  DFMA R6, R2, R6, R2 ;  /* 0x000000060206722b */ /* 0x000fc60000000002 */
[----:B------:R-:W-:-:S04]  /*12a0*/  IMAD.IADD R0, R0, 0x1, R11 ;  /* 0x0000000100007824 */ /* 0x000fc800078e020b */
        /* <DEDUP_REMOVED lines=8> */
[----:B------:R-:W-:-:S09]  /*1330*/  IMAD.MOV.U32 R5, RZ, RZ, 0x10 ;  /* 0x00000010ff057424 */ /* 0x000fd200078e00ff */
[----:B------:R-:W-:-:S05]  /*1340*/  FFMA R4, RZ, 27.999998092651367188, R9 ;  /* 0x41dfffffff047823 */ /* 0x000fca0000000009 */
[----:B------:R-:W-:Y:S01]  /*1350*/  FSETP.GT.AND P0, PT, |R4|, 1.469367938527859385e-39, PT ;  /* 0x001000000400780b */ /* 0x000fe20003f04200 */
[----:B--2---:R-:W-:-:S04]  /*1360*/  IMAD R20, R10, 0x80, R12 ;  /* 0x000000800a147824 */ /* 0x004fc800078e020c */
[----:B------:R-:W-:-:S04]  /*1370*/  IMAD.WIDE R18, R20, R19, UR4 ;  /* 0x0000000414127e25 */ /* 0x000fc8000f8e0213 */
[----:B------:R-:W-:-:S04]  /*1380*/  IMAD.WIDE R4, R20, R5, UR6 ;  /* 0x0000000614047e25 */ /* 0x000fc8000f8e0205 */
[----:B------:R-:W-:Y:S05]  /*1390*/  @P0 BRA P1, `(.L_x_1176) ;  /* 0x0000000000100947 */ /* 0x000fea0000800000 */
[----:B------:R-:W-:Y:S01]  /*13a0*/  IMAD.MOV.U32 R13, RZ, RZ, R2 ;  /* 0x000000ffff0d7224 */ /* 0x000fe200078e0002 */
[----:B------:R-:W-:Y:S01]  /*13b0*/  MOV R2, 0x13e0 ;  /* 0x000013e000027802 */ /* 0x000fe20000000f00 */
[----:B------:R-:W-:-:S07]  /*13c0*/  IMAD.MOV.U32 R12, RZ, RZ, R3 ;  /* 0x000000ffff0c7224 */ /* 0x000fce00078e0003 */
[----:B------:R-:W-:Y:S05]  /*13d0*/  CALL.REL.NOINC `($__internal_1_$__cuda_sm20_div_rn_f64_full) ;  /* 0x0000001c000c7944 */ /* 0x000fea0003c00000 */
.L_x_1176:
[----:B------:R-:W0:Y:S01]  /*13e0*/  LDCU.64 UR10, c[0x0][0x398] ;  /* 0x00007300ff0a77ac */ /* 0x000e220008000a00 */
[----:B------:R-:W1:Y:S01]  /*13f0*/  LDCU.64 UR12, c[0x0][0x388] ;  /* 0x00007100ff0c77ac */ /* 0x000e620008000a00 */
[----:B0-----:R-:W-:-:S08]  /*1400*/  DFMA R8, R28, R8, UR10 ;  /* 0x0000000a1c087e2b */ /* 0x001fd00008000008 */
[----:B-1----:R-:W-:Y:S02]  /*1410*/  DSETP.GE.AND P0, PT, R8, UR12, PT ;  /* 0x0000000c08007e2a */ /* 0x002fe4000bf06000 */
[----:B------:R-:W2:-:S12]  /*1420*/  LDG.E.64 R8, desc[UR14][R4.64+0x8] ;  /* 0x0000080e04087981 */ /* 0x000e98000c1e1b00 */
[----:B------:R-:W2:Y:S04]  /*1430*/  @!P0 LDG.E.64 R2, desc[UR14][R18.64+0x8] ;  /* 0x0000080e12028981 */ /* 0x000ea8000c1e1b00 */
[----:B------:R-:W3:Y:S01]  /*1440*/  @P0 LDG.E.64 R6, desc[UR14][R4.64] ;  /* 0x0000000e04060981 */ /* 0x000ee2000c1e1b00 */
[----:B------:R-:W-:Y:S01]  /*1450*/  MOV R14, 0xff800000 ;  /* 0xff800000000e7802 */ /* 0x000fe20000000f00 */
[----:B------:R-:W-:Y:S01]  /*1460*/  IMAD.MOV.U32 R15, RZ, RZ, 0x41dfffff ;  /* 0x41dfffffff0f7424 */ /* 0x000fe200078e00ff */
[----:B--2---:R-:W-:-:S06]  /*1470*/  @!P0 DSETP.GEU.AND P1, PT, R2, R8, PT ;  /* 0x000000080200822a */ /* 0x004fcc0003f2e000 */
[----:B------:R-:W-:Y:S02]  /*1480*/  @!P0 SEL R10, R18, R4, !P1 ;  /* 0x00000004120a8207 */ /* 0x000fe40004800000 */
[----:B------:R-:W-:-:S05]  /*1490*/  @!P0 SEL R11, R19, R5, !P1 ;  /* 0x00000005130b8207 */ /* 0x000fca0004800000 */
[----:B------:R-:W3:Y:S04]  /*14a0*/  @!P0 LDG.E.64 R6, desc[UR14][R10.64] ;  /* 0x0000000e0a068981 */ /* 0x000ee8000c1e1b00 */
[----:B------:R0:W2:Y:S01]  /*14b0*/  @!P0 LDG.E.64 R8, desc[UR14][R10.64+0x8] ;  /* 0x0000080e0a088981 */ /* 0x0000a2000c1e1b00 */
[----:B------:R-:W-:Y:S01]  /*14c0*/  IMAD.HI.U32 R2, R0, -0x4370ec6f, RZ ;  /* 0xbc8f139100027827 */ /* 0x000fe200078e00ff */
[----:B------:R-:W1:Y:S03]  /*14d0*/  MUFU.RCP64H R3, 2.14748262400000000000e+09 ;  /* 0x41dfffff00037908 */ /* 0x000e660000001800 */
[----:B------:R-:W-:Y:S01]  /*14e0*/  IMAD.MOV.U32 R21, RZ, RZ, 0x10 ;  /* 0x00000010ff157424 */ /* 0x000fe200078e00ff */
[----:B------:R-:W-:Y:S01]  /*14f0*/  SHF.R.U32.HI R13, RZ, 0xf, R2 ;  /* 0x0000000fff0d7819 */ /* 0x000fe20000011602 */
[----:B------:R-:W-:-:S02]  /*1500*/  IMAD.MOV.U32 R2, RZ, RZ, 0x1 ;  /* 0x00000001ff027424 */ /* 0x000fc400078e00ff */
[----:B------:R-:W-:-:S04]  /*1510*/  IMAD.WIDE R20, R20, R21, UR8 ;  /* 0x0000000814147e25 */ /* 0x000fc8000f8e0215 */
[C---:B------:R-:W-:Y:S02]  /*1520*/  IMAD R0, R13.reuse, -0xadc8, R0 ;  /* 0xffff52380d007824 */ /* 0x040fe400078e0200 */
[----:B------:R-:W-:Y:S02]  /*1530*/  IMAD R17, R13, 0xd47, RZ ;  /* 0x00000d470d117824 */ /* 0x000fe400078e02ff */
[----:B------:R-:W-:Y:S01]  /*1540*/  IMAD R0, R0, 0xbc8f, RZ ;  /* 0x0000bc8f00007824 */ /* 0x000fe200078e02ff */
[----:B-1----:R-:W-:-:S04]  /*1550*/  DFMA R12, R2, -R14, 1 ;  /* 0x3ff00000020c742b */ /* 0x002fc8000000080e */
[----:B------:R-:W-:-:S04]  /*1560*/  ISETP.GE.U32.AND P0, PT, R0, R17, PT ;  /* 0x000000110000720c */ /* 0x000fc80003f06070 */
[----:B0-----:R-:W-:Y:S01]  /*1570*/  DFMA R10, R12, R12, R12 ;  /* 0x0000000c0c0a722b */ /* 0x001fe2000000000c */
[----:B------:R-:W-:-:S08]  /*1580*/  LOP3.LUT R13, R17, 0x7fffffff, RZ, 0x3c, !PT ;  /* 0x7fffffff110d7812 */ /* 0x000fd000078e3cff */
[----:B------:R-:W-:Y:S01]  /*1590*/  @P0 IMAD.MOV R13, RZ, RZ, -R17 ;  /* 0x000000ffff0d0224 */ /* 0x000fe200078e0a11 */
[----:B------:R-:W-:-:S04]  /*15a0*/  DFMA R10, R2, R10, R2 ;  /* 0x0000000a020a722b */ /* 0x000fc80000000002 */
[----:B------:R-:W-:-:S04]  /*15b0*/  IADD3 R0, PT, PT, R0, R13, RZ ;  /* 0x0000000d00007210 */ /* 0x000fc80007ffe0ff */
[----:B------:R-:W-:Y:S01]  /*15c0*/  DFMA R12, R10, -R14, 1 ;  /* 0x3ff000000a0c742b */ /* 0x000fe2000000080e */
        /* <DEDUP_REMOVED lines=12> */
[----:B------:R-:W-:Y:S01]  /*1690*/  IMAD.MOV.U32 R13, RZ, RZ, R2 ;  /* 0x000000ffff0d7224 */ /* 0x000fe200078e0002 */
[----:B------:R-:W-:Y:S02]  /*16a0*/  MOV R12, R3 ;  /* 0x00000003000c7202 */ /* 0x000fe40000000f00 */
[----:B------:R-:W-:-:S07]  /*16b0*/  MOV R2, 0x16d0 ;  /* 0x000016d000027802 */ /* 0x000fce0000000f00 */
[----:B0-----:R-:W-:Y:S05]  /*16c0*/  CALL.REL.NOINC `($__internal_1_$__cuda_sm20_div_rn_f64_full) ;  /* 0x0000001800507944 */ /* 0x001fea0003c00000 */
[----:B------:R-:W-:Y:S02]  /*16d0*/  IMAD.MOV.U32 R10, RZ, RZ, R8 ;  /* 0x000000ffff0a7224 */ /* 0x000fe400078e0008 */
[----:B------:R-:W-:-:S07]  /*16e0*/  IMAD.MOV.U32 R11, RZ, RZ, R9 ;  /* 0x000000ffff0b7224 */ /* 0x000fce00078e0009 */
.L_x_1177:
[----:B------:R-:W1:Y:S01]  /*16f0*/  LDCU.64 UR10, c[0x0][0x398] ;  /* 0x00007300ff0a77ac */ /* 0x000e620008000a00 */
[----:B0-----:R-:W2:Y:S01]  /*1700*/  LDG.E.64 R6, desc[UR14][R4.64+0x808] ;  /* 0x0008080e04067981 */ /* 0x001ea2000c1e1b00 */
[----:B------:R-:W0:Y:S03]  /*1710*/  LDCU.64 UR12, c[0x0][0x388] ;  /* 0x00007100ff0c77ac */ /* 0x000e260008000a00 */
[----:B------:R-:W3:Y:S01]  /*1720*/  LDL.LU R14, [R1] ;  /* 0x00000000010e7983 */ /* 0x000ee20000300800 */
[----:B-1----:R-:W-:-:S08]  /*1730*/  DFMA R10, R28, R10, UR10 ;  /* 0x0000000a1c0a7e2b */ /* 0x002fd0000800000a */
[----:B0-----:R-:W-:-:S14]  /*1740*/  DSETP.GE.AND P0, PT, R10, UR12, PT ;  /* 0x0000000c0a007e2a */ /* 0x001fdc000bf06000 */
[----:B------:R-:W2:Y:S04]  /*1750*/  @!P0 LDG.E.64 R8, desc[UR14][R18.64+0x808] ;  /* 0x0008080e12088981 */ /* 0x000ea8000c1e1b00 */
[----:B------:R-:W4:Y:S01]  /*1760*/  @P0 LDG.E.64 R2, desc[UR14][R4.64+0x800] ;  /* 0x0008000e04020981 */ /* 0x000f22000c1e1b00 */
        /* <DEDUP_REMOVED lines=9> */
[----:B------:R-:W4:Y:S04]  /*1800*/  @!P0 LDG.E.64 R2, desc[UR14][R8.64+0x800] ;  /* 0x0008000e08028981 */ /* 0x000f28000c1e1b00 */
[----:B------:R-:W2:Y:S01]  /*1810*/  @!P0 LDG.E.64 R6, desc[UR14][R10.64+0x8] ;  /* 0x0000080e0a068981 */ /* 0x000ea2000c1e1b00 */
[----:B---3--:R-:W-:-:S05]  /*1820*/  VIADD R14, R14, 0x2 ;  /* 0x000000020e0e7836 */ /* 0x008fca0000000000 */
[----:B------:R1:W-:Y:S04]  /*1830*/  STL [R1], R14 ;  /* 0x0000000e01007387 */ /* 0x0003e80000100800 */
[----:B----4-:R1:W-:Y:S04]  /*1840*/  STG.E.64 desc[UR14][R20.64+0x800], R2 ;  /* 0x0008000214007986 */ /* 0x0103e8000c101b0e */
[----:B--2---:R1:W-:Y:S02]  /*1850*/  STG.E.64 desc[UR14][R20.64+0x808], R6 ;  /* 0x0008080614007986 */ /* 0x0043e4000c101b0e */
.L_x_1175:
[----:B-1----:R-:W1:Y:S02]  /*1860*/  LDC R2, c[0x0][0x384] ;  /* 0x0000e100ff027b82 */ /* 0x002e640000000800 */
[----:B-1----:R-:W-:-:S04]  /*1870*/  LOP3.LUT R2, R2, 0x1, RZ, 0xc0, !PT ;  /* 0x0000000102027812 */ /* 0x002fc800078ec0ff */
[----:B------:R-:W-:-:S13]  /*1880*/  ISETP.NE.U32.AND P0, PT, R2, 0x1, PT ;  /* 0x000000010200780c */ /* 0x000fda0003f05070 */
[----:B------:R-:W-:Y:S05]  /*1890*/  @P0 EXIT ;  /* 0x000000000000094d */ /* 0x000fea0003800000 */
[----:B------:R-:W2:Y:S01]  /*18a0*/  LDL.LU R10, [R1] ;  /* 0x00000000010a7983 */ /* 0x000ea20000300800 */
[----:B------:R-:W-:Y:S01]  /*18b0*/  IMAD.HI.U32 R2, R0, -0x4370ec6f, RZ ;  /* 0xbc8f139100027827 */ /* 0x000fe200078e00ff */
[----:B------:R-:W1:Y:S01]  /*18c0*/  MUFU.RCP64H R3, 2.14748262400000000000e+09 ;  /* 0x41dfffff00037908 */ /* 0x000e620000001800 */
[----:B------:R-:W2:Y:S02]  /*18d0*/  S2R R12, SR_TID.X ;  /* 0x00000000000c7919 */ /* 0x000ea40000002100 */
[----:B0-----:R-:W-:Y:S01]  /*18e0*/  IMAD.MOV.U32 R4, RZ, RZ, -0x800000 ;  /* 0xff800000ff047424 */ /* 0x001fe200078e00ff */
[----:B------:R-:W-:Y:S01]  /*18f0*/  SHF.R.U32.HI R7, RZ, 0xf, R2 ;  /* 0x0000000fff077819 */ /* 0x000fe20000011602 */
[----:B------:R-:W-:Y:S01]  /*1900*/  IMAD.MOV.U32 R5, RZ, RZ, 0x41dfffff ;  /* 0x41dfffffff057424 */ /* 0x000fe200078e00ff */
[----:B------:R-:W-:Y:S01]  /*1910*/  MOV R2, 0x1 ;  /* 0x0000000100027802 */ /* 0x000fe20000000f00 */
        /* <DEDUP_REMOVED lines=8> */
[----:B------:R-:W-:Y:S02]  /*19a0*/  @P0 IMAD.MOV R11, RZ, RZ, -R9 ;  /* 0x000000ffff0b0224 */ /* 0x000fe400078e0a09 */
[----:B------:R-:W-:-:S03]  /*19b0*/  DFMA R6, R2, R6, R2 ;  /* 0x000000060206722b */ /* 0x000fc60000000002 */
[----:B------:R-:W-:-:S05]  /*19c0*/  IADD3 R2, PT, PT, R11, -0x1, R0 ;  /* 0xffffffff0b027810 */ /* 0x000fca0007ffe000 */
[C---:B------:R-:W-:Y:S01]  /*19d0*/  DFMA R8, R6.reuse, -R4, 1 ;  /* 0x3ff000000608742b */ /* 0x040fe20000000804 */
[----:B------:R-:W0:Y:S07]  /*19e0*/  I2F.F64.U32 R2, R2 ;  /* 0x0000000200027312 */ /* 0x000e2e0000201800 */
[----:B------:R-:W-:-:S08]  /*19f0*/  DFMA R6, R6, R8, R6 ;  /* 0x000000080606722b */ /* 0x000fd00000000006 */
[----:B0-----:R-:W-:Y:S01]  /*1a00*/  DMUL R8, R6, R2 ;  /* 0x0000000206087228 */ /* 0x001fe20000000000 */
[----:B------:R-:W-:-:S07]  /*1a10*/  FSETP.GEU.AND P1, PT, |R3|, 6.5827683646048100446e-37, PT ;  /* 0x036000000300780b */ /* 0x000fce0003f2e200 */
[----:B------:R-:W-:-:S08]  /*1a20*/  DFMA R4, R8, -R4, R2 ;  /* 0x800000040804722b */ /* 0x000fd00000000002 */
[----:B------:R-:W-:Y:S01]  /*1a30*/  DFMA R8, R6, R4, R8 ;  /* 0x000000040608722b */ /* 0x000fe20000000008 */
[----:B------:R-:W-:-:S09]  /*1a40*/  MOV R5, 0x10 ;  /* 0x0000001000057802 */ /* 0x000fd20000000f00 */
        /* <DEDUP_REMOVED lines=10> */
.L_x_1178:
        /* <DEDUP_REMOVED lines=17> */
.L_x_1168:
[----:B------:R-:W-:-:S06]  /*1c00*/  UISETP.GE.AND UP0, UPT, UR13, 0x1, UPT ;  /* 0x000000010d00788c */ /* 0x000fcc000bf06270 */
[----:B------:R-:W-:-:S13]  /*1c10*/  PLOP3.LUT P0, PT, PT, PT, UP0, 0x80, 0x8 ;  /* 0x000000000008781c */ /* 0x000fda0003f0f008 */
[----:B------:R-:W-:Y:S05]  /*1c20*/  @!P0 EXIT ;  /* 0x000000000000894d */ /* 0x000fea0003800000 */
[----:B------:R-:W0:Y:S01]  /*1c30*/  LDC.64 R28, c[0x0][0x398] ;  /* 0x0000e600ff1c7b82 */ /* 0x000e220000000a00 */
[----:B------:R-:W0:Y:S01]  /*1c40*/  LDCU.64 UR18, c[0x0][0x3a0] ;  /* 0x00007400ff1277ac */ /* 0x000e220008000a00 */
[----:B------:R-:W-:Y:S01]  /*1c50*/  MOV R3, RZ ;  /* 0x000000ff00037202 */ /* 0x000fe20000000f00 */
[----:B------:R-:W-:Y:S02]  /*1c60*/  UISETP.GE.U32.AND UP0, UPT, UR13, 0x4, UPT ;  /* 0x000000040d00788c */ /* 0x000fe4000bf06070 */
[----:B------:R-:W-:Y:S01]  /*1c70*/  ULOP3.LUT UR17, UR13, 0x3, URZ, 0xc0, !UPT ;  /* 0x000000030d117892 */ /* 0x000fe2000f8ec0ff */
[----:B0-----:R-:W-:-:S06]  /*1c80*/  DADD R28, -R28, UR18 ;  /* 0x000000121c1c7e29 */ /* 0x001fcc0008000100 */
[----:B------:R-:W-:Y:S05]  /*1c90*/  BRA.U !UP0, `(.L_x_1179) ;  /* 0x0000000d08b47547 */ /* 0x000fea000b800000 */
[----:B------:R-:W0:Y:S01]  /*1ca0*/  LDC R21, c[0x0][0x384] ;  /* 0x0000e100ff157b82 */ /* 0x000e220000000800 */
[----:B------:R-:W-:Y:S01]  /*1cb0*/  IMAD.MOV.U32 R20, RZ, RZ, RZ ;  /* 0x000000ffff147224 */ /* 0x000fe200078e00ff */
[----:B------:R-:W1:Y:S01]  /*1cc0*/  LDCU.64 UR18, c[0x0][0x398] ;  /* 0x00007300ff1277ac */ /* 0x000e620008000a00 */
[----:B------:R-:W2:Y:S05]  /*1cd0*/  LDCU.64 UR20, c[0x0][0x388] ;  /* 0x00007100ff1477ac */ /* 0x000eaa0008000a00 */
.L_x_1196:
[----:B---3--:R-:W3:Y:S01]  /*1ce0*/  S2R R2, SR_TID.X ;  /* 0x0000000000027919 */ /* 0x008ee20000002100 */
[----:B------:R-:W-:Y:S01]  /*1cf0*/  BSSY.RECONVERGENT B0, `(.L_x_1180) ;  /* 0x0000038000007945 */ /* 0x000fe20003800200 */
[----:B---3--:R-:W-:-:S05]  /*1d00*/  IMAD R3, R20, 0x80, R2 ;  /* 0x0000008014037824 */ /* 0x008fca00078e0202 */
[----:B------:R-:W-:-:S13]  /*1d10*/  ISETP.GE.AND P0, PT, R3, UR12, PT ;  /* 0x0000000c03007c0c */ /* 0x000fda000bf06270 */
[----:B----4-:R-:W-:Y:S05]  /*1d20*/  @P0 BRA `(.L_x_1181) ;  /* 0x0000000000d00947 */ /* 0x010fea0003800000 */
[----:B------:R-:W-:Y:S01]  /*1d30*/  IMAD.HI.U32 R2, R0, -0x4370ec6f, RZ ;  /* 0xbc8f139100027827 */ /* 0x000fe200078e00ff */
[----:B------:R-:W3:Y:S01]  /*1d40*/  MUFU.RCP64H R7, 2.14748262400000000000e+09 ;  /* 0x41dfffff00077908 */ /* 0x000ee20000001800 */
[----:B------:R-:W-:Y:S01]  /*1d50*/  MOV R5, 0x41dfffff ;  /* 0x41dfffff00057802 */ /* 0x000fe20000000f00 */
[----:B------:R-:W-:Y:S01]  /*1d60*/  BSSY.RECONVERGENT B1, `(.L_x_1182) ;  /* 0x0000020000017945 */ /* 0x000fe20003800200 */
[----:B------:R-:W-:Y:S01]  /*1d70*/  IMAD.MOV.U32 R4, RZ, RZ, -0x800000 ;  /* 0xff800000ff047424 */ /* 0x000fe200078e00ff */
[----:B------:R-:W-:Y:S01]  /*1d80*/  SHF.R.U32.HI R9, RZ, 0xf, R2 ;  /* 0x0000000fff097819 */ /* 0x000fe20000011602 */
[----:B------:R-:W-:Y:S01]  /*1d90*/  IMAD.MOV.U32 R6, RZ, RZ, 0x1 ;  /* 0x00000001ff067424 */ /* 0x000fe200078e00ff */
[----:B------:R-:W-:-:S03]  /*1da0*/  SHF.R.S32.HI R18, RZ, 0x1f, R3 ;  /* 0x0000001fff127819 */ /* 0x000fc60000011403 */
[C---:B------:R-:W-:Y:S02]  /*1db0*/  IMAD R0, R9.reuse, -0xadc8, R0 ;  /* 0xffff523809007824 */ /* 0x040fe400078e0200 */
[----:B------:R-:W-:Y:S02]  /*1dc0*/  IMAD R11, R9, 0xd47, RZ ;  /* 0x00000d47090b7824 */ /* 0x000fe400078e02ff */
[----:B------:R-:W-:-:S03]  /*1dd0*/  IMAD R0, R0, 0xbc8f, RZ ;  /* 0x0000bc8f00007824 */ /* 0x000fc600078e02ff */
[----:B------:R-:W-:Y:S01]  /*1de0*/  LOP3.LUT R13, R11, 0x7fffffff, RZ, 0x3c, !PT ;  /* 0x7fffffff0b0d7812 */ /* 0x000fe200078e3cff */
[----:B---3--:R-:W-:Y:S01]  /*1df0*/  DFMA R8, R6, -R4, 1 ;  /* 0x3ff000000608742b */ /* 0x008fe20000000804 */
[----:B------:R-:W-:-:S07]  /*1e00*/  ISETP.GE.U32.AND P0, PT, R0, R11, PT ;  /* 0x0000000b0000720c */ /* 0x000fce0003f06070 */
[----:B------:R-:W-:-:S06]  /*1e10*/  DFMA R8, R8, R8, R8 ;  /* 0x000000080808722b */ /* 0x000fcc0000000008 */
[----:B------:R-:W-:Y:S02]  /*1e20*/  @P0 IMAD.MOV R13, RZ, RZ, -R11 ;  /* 0x000000ffff0d0224 */ /* 0x000fe400078e0a0b */
[----:B------:R-:W-:Y:S02]  /*1e30*/  DFMA R8, R6, R8, R6 ;  /* 0x000000080608722b */ /* 0x000fe40000000006 */
[----:B------:R-:W-:-:S05]  /*1e40*/  IMAD.IADD R0, R0, 0x1, R13 ;  /* 0x0000000100007824 */ /* 0x000fca00078e020d */
[----:B------:R-:W-:Y:S01]  /*1e50*/  IADD3 R6, PT, PT, R0, -0x1, RZ ;  /* 0xffffffff00067810 */ /* 0x000fe20007ffe0ff */
[----:B------:R-:W-:-:S05]  /*1e60*/  DFMA R10, R8, -R4, 1 ;  /* 0x3ff00000080a742b */ /* 0x000fca0000000804 */
[----:B------:R-:W3:Y:S03]  /*1e70*/  I2F.F64.U32 R6, R6 ;  /* 0x0000000600067312 */ /* 0x000ee60000201800 */
[----:B------:R-:W-:-:S08]  /*1e80*/  DFMA R10, R8, R10, R8 ;  /* 0x0000000a080a722b */ /* 0x000fd00000000008 */
[----:B---3--:R-:W-:Y:S01]  /*1e90*/  DMUL R8, R10, R6 ;  /* 0x000000060a087228 */ /* 0x008fe20000000000 */
[----:B------:R-:W-:-:S07]  /*1ea0*/  FSETP.GEU.AND P1, PT, |R7|, 6.5827683646048100446e-37, PT ;  /* 0x036000000700780b */ /* 0x000fce0003f2e200 */
[----:B------:R-:W-:-:S08]  /*1eb0*/  DFMA R4, R8, -R4, R6 ;  /* 0x800000040804722b */ /* 0x000fd00000000006 */
[----:B------:R-:W-:Y:S01]  /*1ec0*/  DFMA R8, R10, R4, R8 ;  /* 0x000000040a08722b */ /* 0x000fe20000000008 */
[----:B------:R-:W-:-:S04]  /*1ed0*/  IMAD.MOV.U32 R4, RZ, RZ, 0x10 ;  /* 0x00000010ff047424 */ /* 0x000fc800078e00ff */
[----:B------:R-:W-:-:S05]  /*1ee0*/  IMAD.WIDE R4, R3, R4, UR6 ;  /* 0x0000000603047e25 */ /* 0x000fca000f8e0204 */
[----:B------:R-:W-:-:S05]  /*1ef0*/  FFMA R2, RZ, 27.999998092651367188, R9 ;  /* 0x41dfffffff027823 */ /* 0x000fca0000000009 */
[----:B------:R-:W-:-:S13]  /*1f00*/  FSETP.GT.AND P0, PT, |R2|, 1.469367938527859385e-39, PT ;  /* 0x001000000200780b */ /* 0x000fda0003f04200 */
[----:B------:R-:W-:Y:S05]  /*1f10*/  @P0 BRA P1, `(.L_x_1183) ;  /* 0x0000000000100947 */ /* 0x000fea0000800000 */
[----:B------:R-:W-:Y:S01]  /*1f20*/  IMAD.MOV.U32 R13, RZ, RZ, R6 ;  /* 0x000000ffff0d7224 */ /* 0x000fe200078e0006 */
[----:B------:R-:W-:Y:S01]  /*1f30*/  MOV R2, 0x1f60 ;  /* 0x00001f6000027802 */ /* 0x000fe20000000f00 */
[----:B------:R-:W-:-:S07]  /*1f40*/  IMAD.MOV.U32 R12, RZ, RZ, R7 ;  /* 0x000000ffff0c7224 */ /* 0x000fce00078e0007 */
[----:B012---:R-:W-:Y:S05]  /*1f50*/  CALL.REL.NOINC `($__internal_1_$__cuda_sm20_div_rn_f64_full) ;  /* 0x00000010002c7944 */ /* 0x007fea0003c00000 */
.L_x_1183:
[----:B-12---:R-:W-:Y:S05]  /*1f60*/  BSYNC.RECONVERGENT B1 ;  /* 0x0000000000017941 */ /* 0x006fea0003800200 */
.L_x_1182:
        /* <DEDUP_REMOVED lines=12> */
[----:B------:R-:W-:-:S05]  /*2030*/  MOV R12, 0x10 ;  /* 0x00000010000c7802 */ /* 0x000fca0000000f00 */
[----:B------:R-:W-:-:S05]  /*2040*/  IMAD.WIDE R12, R3, R12, UR8 ;  /* 0x00000008030c7e25 */ /* 0x000fca000f8e020c */
[----:B---3--:R3:W-:Y:S04]  /*2050*/  STG.E.64 desc[UR14][R12.64], R6 ;  /* 0x000000060c007986 */ /* 0x0087e8000c101b0e */
[----:B--2---:R3:W-:Y:S02]  /*2060*/  STG.E.64 desc[UR14][R12.64+0x8], R8 ;  /* 0x000008080c007986 */ /* 0x0047e4000c101b0e */
.L_x_1181:
[----:B-12---:R-:W-:Y:S05]  /*2070*/  BSYNC.RECONVERGENT B0 ;  /* 0x0000000000007941 */ /* 0x006fea0003800200 */
.L_x_1180:
[----:B------:R-:W-:Y:S01]  /*2080*/  VIADD R4, R3, 0x80 ;  /* 0x0000008003047836 */ /* 0x000fe20000000000 */
[----:B------:R-:W-:Y:S04]  /*2090*/  BSSY.RECONVERGENT B0, `(.L_x_1184) ;  /* 0x0000037000007945 */ /* 0x000fe80003800200 */
[----:B------:R-:W-:-:S13]  /*20a0*/  ISETP.GE.AND P0, PT, R4, UR12, PT ;  /* 0x0000000c04007c0c */ /* 0x000fda000bf06270 */
[----:B------:R-:W-:Y:S05]  /*20b0*/  @P0 BRA `(.L_x_1185) ;  /* 0x0000000000d00947 */ /* 0x000fea0003800000 */
[----:B------:R-:W-:Y:S01]  /*20c0*/  IMAD.HI.U32 R2, R0, -0x4370ec6f, RZ ;  /* 0xbc8f139100027827 */ /* 0x000fe200078e00ff */
[----:B---3--:R-:W1:Y:S03]  /*20d0*/  MUFU.RCP64H R7, 2.14748262400000000000e+09 ;  /* 0x41dfffff00077908 */ /* 0x008e660000001800 */
[----:B------:R-:W-:Y:S01]  /*20e0*/  HFMA2 R6, -RZ, RZ, 0, 5.9604644775390625e-08 ;  /* 0x00000001ff067431 */ /* 0x000fe200000001ff */
[----:B------:R-:W-:Y:S01]  /*20f0*/  MOV R19, 0x10 ;  /* 0x0000001000137802 */ /* 0x000fe20000000f00 */
[----:B------:R-:W-:Y:S01]  /*2100*/  IMAD.MOV.U32 R8, RZ, RZ, -0x800000 ;  /* 0xff800000ff087424 */ /* 0x000fe200078e00ff */
[----:B------:R-:W-:Y:S01]  /*2110*/  SHF.R.U32.HI R5, RZ, 0xf, R2 ;  /* 0x0000000fff057819 */ /* 0x000fe20000011602 */
[----:B------:R-:W-:Y:S01]  /*2120*/  IMAD.MOV.U32 R9, RZ, RZ, 0x41dfffff ;  /* 0x41dfffffff097424 */ /* 0x000fe200078e00ff */
[----:B------:R-:W-:Y:S01]  /*2130*/  BSSY.RECONVERGENT B1, `(.L_x_1186) ;  /* 0x000001c000017945 */ /* 0x000fe20003800200 */
[----:B------:R-:W-:-:S04]  /*2140*/  IMAD.WIDE R18, R4, R19, UR6 ;  /* 0x0000000604127e25 */ /* 0x000fc8000f8e0213 */
[C---:B------:R-:W-:Y:S02]  /*2150*/  IMAD R0, R5.reuse, -0xadc8, R0 ;  /* 0xffff523805007824 */ /* 0x040fe400078e0200 */
[----:B------:R-:W-:Y:S02]  /*2160*/  IMAD R5, R5, 0xd47, RZ ;  /* 0x00000d4705057824 */ /* 0x000fe400078e02ff */
[----:B------:R-:W-:Y:S01]  /*2170*/  IMAD R0, R0, 0xbc8f, RZ ;  /* 0x0000bc8f00007824 */ /* 0x000fe200078e02ff */
[----:B-1----:R-:W-:Y:S02]  /*2180*/  DFMA R10, R6, -R8, 1 ;  /* 0x3ff00000060a742b */ /* 0x002fe40000000808 */
[----:B------:R-:W-:Y:S02]  /*2190*/  LOP3.LUT R13, R5, 0x7fffffff, RZ, 0x3c, !PT ;  /* 0x7fffffff050d7812 */ /* 0x000fe400078e3cff */
[----:B------:R-:W-:-:S04]  /*21a0*/  ISETP.GE.U32.AND P0, PT, R0, R5, PT ;  /* 0x000000050000720c */ /* 0x000fc80003f06070 */
[----:B------:R-:W-:-:S09]  /*21b0*/  DFMA R10, R10, R10, R10 ;  /* 0x0000000a0a0a722b */ /* 0x000fd2000000000a */
[----:B------:R-:W-:Y:S01]  /*21c0*/  @P0 IMAD.MOV R13, RZ, RZ, -R5 ;  /* 0x000000ffff0d0224 */ /* 0x000fe200078e0a05 */
[----:B------:R-:W-:Y:S01]  /*21d0*/  DFMA R10, R6, R10, R6 ;  /* 0x0000000a060a722b */ /* 0x000fe20000000006 */
[----:B------:R-:W-:Y:S02]  /*21e0*/  SHF.R.S32.HI R5, RZ, 0x1f, R4 ;  /* 0x0000001fff057819 */ /* 0x000fe40000011404 */
[----:B------:R-:W-:-:S04]  /*21f0*/  IMAD.IADD R0, R0, 0x1, R13 ;  /* 0x0000000100007824 */ /* 0x000fc800078e020d */
[----:B------:R-:W-:Y:S01]  /*2200*/  VIADD R6, R0, 0xffffffff ;  /* 0xffffffff00067836 */ /* 0x000fe20000000000 */
[----:B------:R-:W-:-:S05]  /*2210*/  DFMA R12, R10, -R8, 1 ;  /* 0x3ff000000a0c742b */ /* 0x000fca0000000808 */
[----:B------:R-:W1:Y:S03]  /*2220*/  I2F.F64.U32 R6, R6 ;  /* 0x0000000600067312 */ /* 0x000e660000201800 */
        /* <DEDUP_REMOVED lines=11> */
[----:B0-----:R-:W-:Y:S05]  /*22e0*/  CALL.REL.NOINC `($__internal_1_$__cuda_sm20_div_rn_f64_full) ;  /* 0x0000000c00487944 */ /* 0x001fea0003c00000 */
.L_x_1187:
[----:B------:R-:W-:Y:S05]  /*22f0*/  BSYNC.RECONVERGENT B1 ;  /* 0x0000000000017941 */ /* 0x000fea0003800200 */
.L_x_1186:
        /* <DEDUP_REMOVED lines=16> */
.L_x_1185:
[----:B------:R-:W-:Y:S05]  /*2400*/  BSYNC.RECONVERGENT B0 ;  /* 0x0000000000007941 */ /* 0x000fea0003800200 */
.L_x_1184:
[----:B------:R-:W-:Y:S01]  /*2410*/  IADD3 R18, PT, PT, R3, 0x100, RZ ;  /* 0x0000010003127810 */ /* 0x000fe20007ffe0ff */
[----:B------:R-:W-:Y:S03]  /*2420*/  BSSY.RECONVERGENT B0, `(.L_x_1188) ;  /* 0x0000037000007945 */ /* 0x000fe60003800200 */
[----:B------:R-:W-:-:S13]  /*2430*/  ISETP.GE.AND P0, PT, R18, UR12, PT ;  /* 0x0000000c12007c0c */ /* 0x000fda000bf06270 */
[----:B------:R-:W-:Y:S05]  /*2440*/  @P0 BRA `(.L_x_1189) ;  /* 0x0000000000d00947 */ /* 0x000fea0003800000 */
[----:B------:R-:W-:Y:S01]  /*2450*/  IMAD.HI.U32 R2, R0, -0x4370ec6f, RZ ;  /* 0xbc8f139100027827 */ /* 0x000fe200078e00ff */
[----:B-1-3--:R-:W1:Y:S01]  /*2460*/  MUFU.RCP64H R7, 2.14748262400000000000e+09 ;  /* 0x41dfffff00077908 */ /* 0x00ae620000001800 */
        /* <DEDUP_REMOVED lines=29> */
[----:B------:R-:W-:Y:S01]  /*2640*/  MOV R13, R6 ;  /* 0x00000006000d7202 */ /* 0x000fe20000000f00 */
[----:B------:R-:W-:Y:S01]  /*2650*/  IMAD.MOV.U32 R12, RZ, RZ, R7 ;  /* 0x000000ffff0c7224 */ /* 0x000fe200078e0007 */
[----:B------:R-:W-:-:S07]  /*2660*/  MOV R2, 0x2680 ;  /* 0x0000268000027802 */ /* 0x000fce0000000f00 */
[----:B0-----:R-:W-:Y:S05]  /*2670*/  CALL.REL.NOINC `($__internal_1_$__cuda_sm20_div_rn_f64_full) ;  /* 0x0000000800647944 */ /* 0x001fea0003c00000 */
.L_x_1191:
[----:B------:R-:W-:Y:S05]  /*2680*/  BSYNC.RECONVERGENT B1 ;  /* 0x0000000000017941 */ /* 0x000fea0003800200 */
.L_x_1190:
        /* <DEDUP_REMOVED lines=16> */
.L_x_1189:
[----:B------:R-:W-:Y:S05]  /*2790*/  BSYNC.RECONVERGENT B0 ;  /* 0x0000000000007941 */ /* 0x000fea0003800200 */
.L_x_1188:
[----:B------:R-:W-:Y:S01]  /*27a0*/  VIADD R3, R3, 0x180 ;  /* 0x0000018003037836 */ /* 0x000fe20000000000 */
[----:B------:R-:W-:Y:S04]  /*27b0*/  BSSY.RECONVERGENT B0, `(.L_x_1192) ;  /* 0x0000037000007945 */ /* 0x000fe80003800200 */
[----:B------:R-:W-:-:S13]  /*27c0*/  ISETP.GE.AND P0, PT, R3, UR12, PT ;  /* 0x0000000c03007c0c */ /* 0x000fda000bf06270 */
[----:B------:R-:W-:Y:S05]  /*27d0*/  @P0 BRA `(.L_x_1193) ;  /* 0x0000000000d00947 */ /* 0x000fea0003800000 */
[----:B------:R-:W-:Y:S01]  /*27e0*/  IMAD.HI.U32 R2, R0, -0x4370ec6f, RZ ;  /* 0xbc8f139100027827 */ /* 0x000fe200078e00ff */
[----:B-1-34-:R-:W1:Y:S01]  /*27f0*/  MUFU.RCP64H R7, 2.14748262400000000000e+09 ;  /* 0x41dfffff00077908 */ /* 0x01ae620000001800 */
        /* <DEDUP_REMOVED lines=15> */
[----:B------:R-:W-:-:S05]  /*28f0*/  IADD3 R0, PT, PT, R0, R13, RZ ;  /* 0x0000000d00007210 */ /* 0x000fca0007ffe0ff */
        /* <DEDUP_REMOVED lines=14> */
[----:B------:R-:W-:Y:S02]  /*29e0*/  MOV R12, R7 ;  /* 0x00000007000c7202 */ /* 0x000fe40000000f00 */
[----:B------:R-:W-:-:S07]  /*29f0*/  MOV R2, 0x2a10 ;  /* 0x00002a1000027802 */ /* 0x000fce0000000f00 */
[----:B0-----:R-:W-:Y:S05]  /*2a00*/  CALL.REL.NOINC `($__internal_1_$__cuda_sm20_div_rn_f64_full) ;  /* 0x0000000400807944 */ /* 0x001fea0003c00000 */
.L_x_1195:
[----:B------:R-:W-:Y:S05]  /*2a10*/  BSYNC.RECONVERGENT B1 ;  /* 0x0000000000017941 */ /* 0x000fea0003800200 */
.L_x_1194:
        /* <DEDUP_REMOVED lines=16> */
.L_x_1193:
[----:B------:R-:W-:Y:S05]  /*2b20*/  BSYNC.RECONVERGENT B0 ;  /* 0x0000000000007941 */ /* 0x000fea0003800200 */
.L_x_1192:
[----:B------:R-:W-:Y:S01]  /*2b30*/  VIADD R20, R20, 0x4 ;  /* 0x0000000414147836 */ /* 0x000fe20000000000 */
[----:B01----:R-:W-:-:S04]  /*2b40*/  LOP3.LUT R3, R21, 0x7ffffffc, RZ, 0xc0, !PT ;  /* 0x7ffffffc15037812 */ /* 0x003fc800078ec0ff */
[----:B------:R-:W-:-:S13]  /*2b50*/  ISETP.NE.AND P0, PT, R20, R3, PT ;  /* 0x000000031400720c */ /* 0x000fda0003f05270 */
[----:B------:R-:W-:Y:S05]  /*2b60*/  @P0 BRA `(.L_x_1196) ;  /* 0xfffffff0005c0947 */ /* 0x000fea000383ffff */
.L_x_1179:
[----:B------:R-:W-:-:S13]  /*2b70*/  ISETP.NE.AND P0, PT, RZ, UR17, PT ;  /* 0x00000011ff007c0c */ /* 0x000fda000bf05270 */
[----:B------:R-:W-:Y:S05]  /*2b80*/  @!P0 EXIT ;  /* 0x000000000000894d */ /* 0x000fea0003800000 */
[----:B------:R-:W0:Y:S01]  /*2b90*/  S2R R2, SR_TID.X ;  /* 0x0000000000027919 */ /* 0x000e220000002100 */
[----:B------:R-:W1:Y:S01]  /*2ba0*/  LDCU.64 UR4, c[0x0][0x3a8] ;  /* 0x00007500ff0477ac */ /* 0x000e620008000a00 */
[----:B------:R-:W2:Y:S01]  /*2bb0*/  LDCU.64 UR6, c[0x0][0x3c0] ;  /* 0x00007800ff0677ac */ /* 0x000ea20008000a00 */
[----:B------:R-:W5:Y:S01]  /*2bc0*/  LDCU.64 UR8, c[0x0][0x3b0] ;  /* 0x00007600ff0877ac */ /* 0x000f620008000a00 */
[----:B------:R-:W0:Y:S01]  /*2bd0*/  LDCU.64 UR18, c[0x0][0x398] ;  /* 0x00007300ff1277ac */ /* 0x000e220008000a00 */
[----:B------:R-:W0:Y:S01]  /*2be0*/  LDCU.64 UR20, c[0x0][0x388] ;  /* 0x00007100ff1477ac */ /* 0x000e220008000a00 */
[----:B------:R-:W-:Y:S02]  /*2bf0*/  UIADD3 UR11, UPT, UPT, -UR17, URZ, URZ ;  /* 0x000000ff110b7290 */ /* 0x000fe4000fffe1ff */
[----:B-1----:R-:W-:Y:S02]  /*2c00*/  UIMAD.WIDE UR4, UR10, 0x10, UR4 ;  /* 0x000000100a0478a5 */ /* 0x002fe4000f8e0204 */
[----:B--2---:R-:W-:-:S02]  /*2c10*/  UIMAD.WIDE UR6, UR10, 0x10, UR6 ;  /* 0x000000100a0678a5 */ /* 0x004fc4000f8e0206 */
[----:B-----5:R-:W-:Y:S01]  /*2c20*/  UIMAD.WIDE UR8, UR10, 0x10, UR8 ;  /* 0x000000100a0878a5 */ /* 0x020fe2000f8e0208 */
[----:B0-----:R-:W-:-:S11]  /*2c30*/  IMAD R3, R3, 0x80, R2 ;  /* 0x0000008003037824 */ /* 0x001fd600078e0202 */
.L_x_1201:
[----:B------:R-:W-:Y:S01]  /*2c40*/  ISETP.GE.AND P0, PT, R3, UR12, PT ;  /* 0x0000000c03007c0c */ /* 0x000fe2000bf06270 */
[----:B------:R-:W-:-:S12]  /*2c50*/  BSSY.RECONVERGENT B0, `(.L_x_1197) ;  /* 0x0000035000007945 */ /* 0x000fd80003800200 */
[----:B0-----:R-:W-:Y:S05]  /*2c60*/  @P0 BRA `(.L_x_1198) ;  /* 0x0000000000cc0947 */ /* 0x001fea0003800000 */
[----:B------:R-:W-:Y:S01]  /*2c70*/  IMAD.HI.U32 R2, R0, -0x4370ec6f, RZ ;  /* 0xbc8f139100027827 */ /* 0x000fe200078e00ff */
[----:B---34-:R-:W0:Y:S01]  /*2c80*/  MUFU.RCP64H R7, 2.14748262400000000000e+09 ;  /* 0x41dfffff00077908 */ /* 0x018e220000001800 */
[----:B------:R-:W-:Y:S01]  /*2c90*/  MOV R4, 0xff800000 ;  /* 0xff80000000047802 */ /* 0x000fe20000000f00 */
[----:B------:R-:W-:Y:S01]  /*2ca0*/  BSSY.RECONVERGENT B1, `(.L_x_1199) ;  /* 0x000001f000017945 */ /* 0x000fe20003800200 */
[----:B------:R-:W-:Y:S01]  /*2cb0*/  IMAD.MOV.U32 R5, RZ, RZ, 0x41dfffff ;  /* 0x41dfffffff057424 */ /* 0x000fe200078e00ff */
[----:B------:R-:W-:Y:S01]  /*2cc0*/  SHF.R.U32.HI R9, RZ, 0xf, R2 ;  /* 0x0000000fff097819 */ /* 0x000fe20000011602 */
[----:B------:R-:W-:-:S04]  /*2cd0*/  IMAD.MOV.U32 R6, RZ, RZ, 0x1 ;  /* 0x00000001ff067424 */ /* 0x000fc800078e00ff */
[C---:B------:R-:W-:Y:S02]  /*2ce0*/  IMAD R0, R9.reuse, -0xadc8, R0 ;  /* 0xffff523809007824 */ /* 0x040fe400078e0200 */
        /* <DEDUP_REMOVED lines=25> */
[----:B------:R-:W-:Y:S05]  /*2e80*/  CALL.REL.NOINC `($__internal_1_$__cuda_sm20_div_rn_f64_full) ;  /* 0x0000000000607944 */ /* 0x000fea0003c00000 */
.L_x_1200:
[----:B------:R-:W-:Y:S05]  /*2e90*/  BSYNC.RECONVERGENT B1 ;  /* 0x0000000000017941 */ /* 0x000fea0003800200 */
.L_x_1199:
[----:B------:R-:W-:Y:S01]  /*2ea0*/  DFMA R8, R28, R8, UR18 ;  /* 0x000000121c087e2b */ /* 0x000fe20008000008 */
[----:B------:R-:W-:Y:S01]  /*2eb0*/  IMAD.MOV.U32 R10, RZ, RZ, 0x10 ;  /* 0x00000010ff0a7424 */ /* 0x000fe200078e00ff */
[----:B------:R-:W2:Y:S06]  /*2ec0*/  LDG.E.64 R6, desc[UR14][R4.64+0x8] ;  /* 0x0000080e04067981 */ /* 0x000eac000c1e1b00 */
[----:B------:R-:W-:-:S14]  /*2ed0*/  DSETP.GE.AND P0, PT, R8, UR20, PT ;  /* 0x0000001408007e2a */ /* 0x000fdc000bf06000 */
[----:B------:R-:W-:Y:S01]  /*2ee0*/  @!P0 IMAD.WIDE R10, R3, R10, UR8 ;  /* 0x00000008030a8e25 */ /* 0x000fe2000f8e020a */
[----:B------:R-:W3:Y:S04]  /*2ef0*/  @P0 LDG.E.64 R8, desc[UR14][R4.64] ;  /* 0x0000000e04080981 */ /* 0x000ee8000c1e1b00 */
        /* <DEDUP_REMOVED lines=10> */
.L_x_1198:
[----:B------:R-:W-:Y:S05]  /*2fa0*/  BSYNC.RECONVERGENT B0 ;  /* 0x0000000000007941 */ /* 0x000fea0003800200 */
.L_x_1197:
[----:B------:R-:W-:-:S06]  /*2fb0*/  UIADD3 UR10, UPT, UPT, UR11, 0x1, URZ ;  /* 0x000000010b0a7890 */ /* 0x000fcc000fffe0ff */
[----:B------:R-:W-:-:S13]  /*2fc0*/  ISETP.NE.AND P0, PT, RZ, UR10, PT ;  /* 0x0000000aff007c0c */ /* 0x000fda000bf05270 */
[----:B------:R-:W-:Y:S05]  /*2fd0*/  @!P0 EXIT ;  /* 0x000000000000894d */ /* 0x000fea0003800000 */
[----:B------:R-:W-:Y:S01]  /*2fe0*/  VIADD R3, R3, 0x80 ;  /* 0x0000008003037836 */ /* 0x000fe20000000000 */
[----:B------:R-:W-:Y:S01]  /*2ff0*/  UMOV UR11, UR10 ;  /* 0x0000000a000b7c82 */ /* 0x000fe20008000000 */
[----:B------:R-:W-:Y:S05]  /*3000*/  BRA `(.L_x_1201) ;  /* 0xfffffffc000c7947 */ /* 0x000fea000383ffff */
        .weak           $__internal_1_$__cuda_sm20_div_rn_f64_full
        .type           $__internal_1_$__cuda_sm20_div_rn_f64_full,@function
        .size           $__internal_1_$__cuda_sm20_div_rn_f64_full,(.L_x_1365 - $__internal_1_$__cuda_sm20_div_rn_f64_full)
$__internal_1_$__cuda_sm20_div_rn_f64_full:
[----:B------:R-:W-:Y:S01]  /*3010*/  MOV R15, 0x41dfffff ;  /* 0x41dfffff000f7802 */ /* 0x000fe20000000f00 */
[----:B------:R-:W-:Y:S01]  /*3020*/  IMAD.U32 R8, RZ, RZ, UR16 ;  /* 0x00000010ff087e24 */ /* 0x000fe2000f8e00ff */
[-C--:B------:R-:W-:Y:S01]  /*3030*/  LOP3.LUT R13, R13, R12.reuse, RZ, 0x3c, !PT ;  /* 0x0000000c0d0d7212 */ /* 0x080fe200078e3cff */
[----:B------:R-:W-:Y:S01]  /*3040*/  IMAD.U32 R6, RZ, RZ, UR16 ;  /* 0x00000010ff067e24 */ /* 0x000fe2000f8e00ff */
[C---:B------:R-:W-:Y:S01]  /*3050*/  FSETP.GEU.AND P0, PT, |R15|.reuse, 1.469367938527859385e-39, PT ;  /* 0x001000000f00780b */ /* 0x040fe20003f0e200 */
[----:B------:R-:W-:Y:S01]  /*3060*/  IMAD.MOV.U32 R9, RZ, RZ, R15 ;  /* 0x000000ffff097224 */ /* 0x000fe200078e000f */
[----:B------:R-:W-:Y:S01]  /*3070*/  LOP3.LUT R7, R15, 0x800fffff, RZ, 0xc0, !PT ;  /* 0x800fffff0f077812 */ /* 0x000fe200078ec0ff */
[----:B------:R-:W-:Y:S01]  /*3080*/  BSSY.RECONVERGENT B2, `(.L_x_1202) ;  /* 0x000005d000027945 */ /* 0x000fe20003800200 */
[----:B------:R-:W-:Y:S02]  /*3090*/  LOP3.LUT R12, R13, R12, RZ, 0x3c, !PT ;  /* 0x0000000c0d0c7212 */ /* 0x000fe400078e3cff */
[----:B------:R-:W-:-:S02]  /*30a0*/  LOP3.LUT R7, R7, 0x3ff00000, RZ, 0xfc, !PT ;  /* 0x3ff0000007077812 */ /* 0x000fc400078efcff */
[----:B------:R-:W-:Y:S02]  /*30b0*/  LOP3.LUT R13, R13, R12, RZ, 0x3c, !PT ;  /* 0x0000000c0d0d7212 */ /* 0x000fe400078e3cff */
[----:B------:R-:W-:Y:S02]  /*30c0*/  MOV R10, 0x1 ;  /* 0x00000001000a7802 */ /* 0x000fe40000000f00 */
[C---:B------:R-:W-:Y:S01]  /*30d0*/  FSETP.GEU.AND P2, PT, |R13|.reuse, 1.469367938527859385e-39, PT ;  /* 0x001000000d00780b */ /* 0x040fe20003f4e200 */
[----:B------:R-:W-:Y:S01]  /*30e0*/  @!P0 DMUL R6, R8, 8.98846567431157953865e+307 ;  /* 0x7fe0000008068828 */ /* 0x000fe20000000000 */
[----:B------:R-:W-:Y:S02]  /*30f0*/  LOP3.LUT R27, R13, 0x7ff00000, RZ, 0xc0, !PT ;  /* 0x7ff000000d1b7812 */ /* 0x000fe400078ec0ff */
[----:B------:R-:W-:Y:S01]  /*3100*/  LOP3.LUT R24, R15, 0x7ff00000, RZ, 0xc0, !PT ;  /* 0x7ff000000f187812 */ /* 0x000fe200078ec0ff */
[----:B------:R-:W-:Y:S02]  /*3110*/  IMAD.MOV.U32 R15, RZ, RZ, 0x1ca00000 ;  /* 0x1ca00000ff0f7424 */ /* 0x000fe400078e00ff */
[----:B------:R-:W0:Y:S01]  /*3120*/  MUFU.RCP64H R11, R7 ;  /* 0x00000007000b7308 */ /* 0x000e220000001800 */
[----:B------:R-:W-:-:S05]  /*3130*/  ISETP.GE.U32.AND P1, PT, R27, R24, PT ;  /* 0x000000181b00720c */ /* 0x000fca0003f26070 */
        /* <DEDUP_REMOVED lines=8> */
[--C-:B------:R-:W-:Y:S02]  /*31c0*/  @!P2 LOP3.LUT R10, R10, 0x80000000, R13.reuse, 0xf8, !PT ;  /* 0x800000000a0aa812 */ /* 0x100fe400078ef80d */
[----:B------:R-:W-:Y:S01]  /*31d0*/  LOP3.LUT R11, R11, 0x800fffff, R13, 0xf8, !PT ;  /* 0x800fffff0b0b7812 */ /* 0x000fe200078ef80d */
[----:B------:R-:W-:Y:S01]  /*31e0*/  DFMA R22, R16, -R6, 1 ;  /* 0x3ff000001016742b */ /* 0x000fe20000000806 */
[----:B------:R-:W-:Y:S01]  /*31f0*/  @!P2 LOP3.LUT R15, R10, 0x100000, RZ, 0xfc, !PT ;  /* 0x001000000a0fa812 */ /* 0x000fe200078efcff */
[----:B------:R-:W-:-:S06]  /*3200*/  IMAD.MOV.U32 R10, RZ, RZ, R12 ;  /* 0x000000ffff0a7224 */ /* 0x000fcc00078e000c */
[----:B------:R-:W-:Y:S02]  /*3210*/  @!P2 DFMA R10, R10, 2, -R14 ;  /* 0x400000000a0aa82b */ /* 0x000fe4000000080e */
[----:B------:R-:W-:Y:S01]  /*3220*/  DFMA R16, R16, R22, R16 ;  /* 0x000000161010722b */ /* 0x000fe20000000010 */
[----:B------:R-:W-:Y:S01]  /*3230*/  MOV R22, R27 ;  /* 0x0000001b00167202 */ /* 0x000fe20000000f00 */
[----:B------:R-:W-:Y:S01]  /*3240*/  IMAD.MOV.U32 R23, RZ, RZ, R24 ;  /* 0x000000ffff177224 */ /* 0x000fe200078e0018 */
[----:B------:R-:W-:-:S05]  /*3250*/  @!P0 LOP3.LUT R23, R7, 0x7ff00000, RZ, 0xc0, !PT ;  /* 0x7ff0000007178812 */ /* 0x000fca00078ec0ff */
[----:B------:R-:W-:Y:S01]  /*3260*/  @!P2 LOP3.LUT R22, R11, 0x7ff00000, RZ, 0xc0, !PT ;  /* 0x7ff000000b16a812 */ /* 0x000fe200078ec0ff */
[----:B------:R-:W-:-:S04]  /*3270*/  DMUL R14, R16, R10 ;  /* 0x0000000a100e7228 */ /* 0x000fc80000000000 */
[----:B------:R-:W-:-:S04]  /*3280*/  VIADD R26, R22, 0xffffffff ;  /* 0xffffffff161a7836 */ /* 0x000fc80000000000 */
[----:B------:R-:W-:Y:S01]  /*3290*/  DFMA R24, R14, -R6, R10 ;  /* 0x800000060e18722b */ /* 0x000fe2000000000a */
[----:B------:R-:W-:Y:S01]  /*32a0*/  ISETP.GT.U32.AND P0, PT, R26, 0x7feffffe, PT ;  /* 0x7feffffe1a00780c */ /* 0x000fe20003f04070 */
[----:B------:R-:W-:-:S05]  /*32b0*/  VIADD R26, R23, 0xffffffff ;  /* 0xffffffff171a7836 */ /* 0x000fca0000000000 */
[----:B------:R-:W-:Y:S01]  /*32c0*/  ISETP.GT.U32.OR P0, PT, R26, 0x7feffffe, P0 ;  /* 0x7feffffe1a00780c */ /* 0x000fe20000704470 */
[----:B------:R-:W-:-:S12]  /*32d0*/  DFMA R14, R16, R24, R14 ;  /* 0x00000018100e722b */ /* 0x000fd8000000000e */
        /* <DEDUP_REMOVED lines=31> */
.L_x_1203:
        /* <DEDUP_REMOVED lines=17> */
.L_x_1206:
[----:B------:R-:W-:-:S05]  /*35e0*/  LOP3.LUT R16, R9, 0x80000, RZ, 0xfc, !PT ;  /* 0x0008000009107812 */ /* 0x000fca00078efcff */
[----:B------:R-:W-:Y:S01]  /*35f0*/  IMAD.MOV.U32 R17, RZ, RZ, R16 ;  /* 0x000000ffff117224 */ /* 0x000fe200078e0010 */
[----:B------:R-:W-:Y:S01]  /*3600*/  MOV R16, R8 ;  /* 0x0000000800107202 */ /* 0x000fe20000000f00 */
[----:B------:R-:W-:Y:S06]  /*3610*/  BRA `(.L_x_1204) ;  /* 0x00000000000c7947 */ /* 0x000fec0003800000 */
.L_x_1205:
[----:B------:R-:W-:-:S05]  /*3620*/  LOP3.LUT R16, R13, 0x80000, RZ, 0xfc, !PT ;  /* 0x000800000d107812 */ /* 0x000fca00078efcff */
[----:B------:R-:W-:Y:S02]  /*3630*/  IMAD.MOV.U32 R17, RZ, RZ, R16 ;  /* 0x000000ffff117224 */ /* 0x000fe400078e0010 */
[----:B------:R-:W-:-:S07]  /*3640*/  IMAD.MOV.U32 R16, RZ, RZ, R12 ;  /* 0x000000ffff107224 */ /* 0x000fce00078e000c */
.L_x_1204:
[----:B------:R-:W-:Y:S05]  /*3650*/  BSYNC.RECONVERGENT B2 ;  /* 0x0000000000027941 */ /* 0x000fea0003800200 */
.L_x_1202:
[----:B------:R-:W-:Y:S01]  /*3660*/  IMAD.MOV.U32 R6, RZ, RZ, R2 ;  /* 0x000000ffff067224 */ /* 0x000fe200078e0002 */
[----:B------:R-:W-:Y:S01]  /*3670*/  MOV R9, R17 ;  /* 0x0000001100097202 */ /* 0x000fe20000000f00 */
[----:B------:R-:W-:Y:S02]  /*3680*/  IMAD.MOV.U32 R7, RZ, RZ, 0x0 ;  /* 0x00000000ff077424 */ /* 0x000fe400078e00ff */
[----:B------:R-:W-:Y:S02]  /*3690*/  IMAD.MOV.U32 R8, RZ, RZ, R16 ;  /* 0x000000ffff087224 */ /* 0x000fe400078e0010 */
[----:B------:R-:W-:Y:S05]  /*36a0*/  RET.REL.NODEC R6 `(_ZN3cub18CUB_300001_SM_10006detail9transform16transform_kernelINS2_10policy_hubILb1EN4cuda3std3__45tupleIJN6thrust24THRUST_300001_SM_1000_NS6detail15normal_iteratorINSA_10device_ptrI10DEInstanceEEEESG_EEEE10policy1000EiN21DifferentialEvolution21randomized_comparisonESG_JPSE_SM_EEEvT0_iT1_T2_DpNS2_10kernel_argIT3_EE) ;  /* 0xffffffc806547950 */ /* 0x000fea0003c3ffff */
.L_x_1207:
        /* <DEDUP_REMOVED lines=13> */
.L_x_1365:


//--------------------- .text._ZN3cub18CUB_300001_SM_10006detail9transform16transform_kernelINS2_10policy_hubILb1EN4cuda3std3__45tupleIJN6thrust24THRUST_300001_SM_1000_NS7pointerI10DEInstanceNSA_8cuda_cub3tagENSA_11use_defaultESF_EEEEEE10policy1000ElNS7_10__identityEPSC_JSL_EEEvT0_iT1_T2_DpNS2_10kernel_argIT3_EE --------------------------
	.section	.text._ZN3cub18CUB_300001_SM_10006detail9transform16transform_kernelINS2_10policy_hubILb1EN4cuda3std3__45tupleIJN6thrust24THRUST_300001_SM_1000_NS7pointerI10DEInstanceNSA_8cuda_cub3tagENSA_11use_defaultESF_EEEEEE10policy1000ElNS7_10__identityEPSC_JSL_EEEvT0_iT1_T2_DpNS2_10kernel_argIT3_EE,"ax",@progbits
	.align	128
        .global         _ZN3cub18CUB_300001_SM_10006detail9transform16transform_kernelINS2_10policy_hubILb1EN4cuda3std3__45tupleIJN6thrust24THRUST_300001_SM_1000_NS7pointerI10DEInstanceNSA_8cuda_cub3tagENSA_11use_defaultESF_EEEEEE10policy1000ElNS7_10__identityEPSC_JSL_EEEvT0_iT1_T2_DpNS2_10kernel_argIT3_EE
        .type           _ZN3cub18CUB_300001_SM_10006detail9transform16transform_kernelINS2_10policy_hubILb1EN4cuda3std3__45tupleIJN6thrust24THRUST_300001_SM_1000_NS7pointerI10DEInstanceNSA_8cuda_cub3tagENSA_11use_defaultESF_EEEEEE10policy1000ElNS7_10__identityEPSC_JSL_EEEvT0_iT1_T2_DpNS2_10kernel_argIT3_EE,@function
        .size           _ZN3cub18CUB_300001_SM_10006detail9transform16transform_kernelINS2_10policy_hubILb1EN4cuda3std3__45tupleIJN6thrust24THRUST_300001_SM_1000_NS7pointerI10DEInstanceNSA_8cuda_cub3tagENSA_11use_defaultESF_EEEEEE10policy1000ElNS7_10__identityEPSC_JSL_EEEvT0_iT1_T2_DpNS2_10kernel_argIT3_EE,(.L_x_1384 - _ZN3cub18CUB_300001_SM_10006detail9transform16transform_kernelINS2_10policy_hubILb1EN4cuda3std3__45tupleIJN6thrust24THRUST_300001_SM_1000_NS7pointerI10DEInstanceNSA_8cuda_cub3tagENSA_11use_defaultESF_EEEEEE10policy1000ElNS7_10__identityEPSC_JSL_EEEvT0_iT1_T2_DpNS2_10kernel_argIT3_EE)
        .other          _ZN3cub18CUB_300001_SM_10006detail9transform16transform_kernelINS2_10policy_hubILb1EN4cuda3std3__45tupleIJN6thrust24THRUST_300001_SM_1000_NS7pointerI10DEInstanceNSA_8cuda_cub3tagENSA_11use_defaultESF_EEEEEE10policy1000ElNS7_10__identityEPSC_JSL_EEEvT0_iT1_T2_DpNS2_10kernel_argIT3_EE,@"STO_CUDA_ENTRY STV_DEFAULT"
_ZN3cub18CUB_300001_SM_10006detail9transform16transform_kernelINS2_10policy_hubILb1EN4cuda3std3__45tupleIJN6thrust24THRUST_300001_SM_1000_NS7pointerI10DEInstanceNSA_8cuda_cub3tagENSA_11use_defaultESF_EEEEEE10policy1000ElNS7_10__identityEPSC_JSL_EEEvT0_iT1_T2_DpNS2_10kernel_argIT3_EE:
.text._ZN3cub18CUB_300001_SM_10006detail9transform16transform_kernelINS2_10policy_hubILb1EN4cuda3std3__45tupleIJN6thrust24THRUST_300001_SM_1000_NS7pointerI10DEInstanceNSA_8cuda_cub3tagENSA_11use_defaultESF_EEEEEE10policy1000ElNS7_10__identityEPSC_JSL_EEEvT0_iT1_T2_DpNS2_10kernel_argIT3_EE:
        /* <DEDUP_REMOVED lines=26> */
.L_x_1210:
[----:B------:R-:W-:Y:S01]  /*01a0*/  VIADD R0, R0, 0x4000 ;  /* 0x0000400000007836 */ /* 0x000fe20000000000 */
[----:B------:R0:W-:Y:S04]  /*01b0*/  CCTL.E.PF2 [R2] ;  /* 0x000000000200798f */ /* 0x0001e80000800100 */
[----:B------:R-:W-:Y:S02]  /*01c0*/  ISETP.GE.AND P0, PT, R0, UR8, PT ;  /* 0x0000000800007c0c */ /* 0x000fe4000bf06270 */
[----:B0-----:R-:W-:-:S05]  /*01d0*/  IADD3 R2, P1, PT, R2, 0x4000, RZ ;  /* 0x0000400002027810 */ /* 0x001fca0007f3e0ff */
[----:B------:R-:W-:-:S06]  /*01e0*/  IMAD.X R3, RZ, RZ, R3, P1 ;  /* 0x000000ffff037224 */ /* 0x000fcc00008e0603 */
[----:B------:R-:W-:Y:S05]  /*01f0*/  @!P0 BRA `(.L_x_1210) ;  /* 0xfffffffc00e88947 */ /* 0x000fea000383ffff */
.L_x_1209:
[----:B------:R-:W-:Y:S05]  /*0200*/  BSYNC.RECONVERGENT B0 ;  /* 0x0000000000007941 */ /* 0x000fea0003800200 */
.L_x_1208:
        /* <DEDUP_REMOVED lines=59> */
.L_x_1214:
[----:B------:R-:W-:Y:S05]  /*05c0*/  BSYNC.RECONVERGENT B0 ;  /* 0x0000000000007941 */ /* 0x000fea0003800200 */
.L_x_1213:
[----:B------:R-:W-:Y:S04]  /*05d0*/  BSSY.RECONVERGENT B0, `(.L_x_1215) ;  /* 0x0000006000007945 */ /* 0x000fe80003800200 */
[----:B------:R-:W-:Y:S05]  /*05e0*/  @P5 BRA `(.L_x_1216) ;  /* 0x0000000000105947 */ /* 0x000fea0003800000 */
[----:B01----:R-:W2:Y:S04]  /*05f0*/  LDG.E.64 R12, desc[UR18][R8.64+0x1000] ;  /* 0x00100012080c7981 */ /* 0x003ea8000c1e1b00 */
[----:B------:R-:W3:Y:S04]  /*0600*/  LDG.E.64 R14, desc[UR18][R8.64+0x1008] ;  /* 0x00100812080e7981 */ /* 0x000ee8000c1e1b00 */
[----:B--2---:R2:W-:Y:S04]  /*0610*/  STG.E.64 desc[UR18][R10.64+0x1000], R12 ;  /* 0x0010000c0a007986 */ /* 0x0045e8000c101b12 */
[----:B---3--:R2:W-:Y:S02]  /*0620*/  STG.E.64 desc[UR18][R10.64+0x1008], R14 ;  /* 0x0010080e0a007986 */ /* 0x0085e4000c101b12 */
.L_x_1216:
[----:B------:R-:W-:Y:S05]  /*0630*/  BSYNC.RECONVERGENT B0 ;  /* 0x0000000000007941 */ /* 0x000fea0003800200 */
.L_x_1215:
[----:B------:R-:W-:Y:S04]  /*0640*/  BSSY.RECONVERGENT B0, `(.L_x_1217) ;  /* 0x0000006000007945 */ /* 0x000fe80003800200 */
[----:B------:R-:W-:Y:S05]  /*0650*/  @P4 BRA `(.L_x_1218) ;  /* 0x0000000000104947 */ /* 0x000fea0003800000 */
[----:B012---:R-:W2:Y:S04]  /*0660*/  LDG.E.64 R12, desc[UR18][R8.64+0x1800] ;  /* 0x00180012080c7981 */ /* 0x007ea8000c1e1b00 */
[----:B------:R-:W3:Y:S04]  /*0670*/  LDG.E.64 R14, desc[UR18][R8.64+0x1808] ;  /* 0x00180812080e7981 */ /* 0x000ee8000c1e1b00 */
[----:B--2---:R4:W-:Y:S04]  /*0680*/  STG.E.64 desc[UR18][R10.64+0x1800], R12 ;  /* 0x0018000c0a007986 */ /* 0x0049e8000c101b12 */
[----:B---3--:R4:W-:Y:S02]  /*0690*/  STG.E.64 desc[UR18][R10.64+0x1808], R14 ;  /* 0x0018080e0a007986 */ /* 0x0089e4000c101b12 */
.L_x_1218:
[----:B------:R-:W-:Y:S05]  /*06a0*/  BSYNC.RECONVERGENT B0 ;  /* 0x0000000000007941 */ /* 0x000fea0003800200 */
.L_x_1217:
[----:B------:R-:W-:Y:S04]  /*06b0*/  BSSY.RECONVERGENT B0, `(.L_x_1219) ;  /* 0x0000006000007945 */ /* 0x000fe80003800200 */
[----:B------:R-:W-:Y:S05]  /*06c0*/  @P3 BRA `(.L_x_1220) ;  /* 0x0000000000103947 */ /* 0x000fea0003800000 */
[----:B012-4-:R-:W2:Y:S04]  /*06d0*/  LDG.E.64 R12, desc[UR18][R8.64+0x2000] ;  /* 0x00200012080c7981 */ /* 0x017ea8000c1e1b00 */
[----:B------:R-:W3:Y:S04]  /*06e0*/  LDG.E.64 R14, desc[UR18][R8.64+0x2008] ;  /* 0x00200812080e7981 */ /* 0x000ee8000c1e1b00 */
[----:B--2---:R0:W-:Y:S04]  /*06f0*/  STG.E.64 desc[UR18][R10.64+0x2000], R12 ;  /* 0x0020000c0a007986 */ /* 0x0041e8000c101b12 */
[----:B---3--:R0:W-:Y:S02]  /*0700*/  STG.E.64 desc[UR18][R10.64+0x2008], R14 ;  /* 0x0020080e0a007986 */ /* 0x0081e4000c101b12 */
.L_x_1220:
[----:B------:R-:W-:Y:S05]  /*0710*/  BSYNC.RECONVERGENT B0 ;  /* 0x0000000000007941 */ /* 0x000fea0003800200 */
.L_x_1219:
[----:B------:R-:W-:Y:S04]  /*0720*/  BSSY.RECONVERGENT B0, `(.L_x_1221) ;  /* 0x0000006000007945 */ /* 0x000fe80003800200 */
[----:B------:R-:W-:Y:S05]  /*0730*/  @P2 BRA `(.L_x_1222) ;  /* 0x0000000000102947 */ /* 0x000fea0003800000 */
[----:B012-4-:R-:W2:Y:S04]  /*0740*/  LDG.E.64 R12, desc[UR18][R8.64+0x2800] ;  /* 0x00280012080c7981 */ /* 0x017ea8000c1e1b00 */
[----:B------:R-:W3:Y:S04]  /*0750*/  LDG.E.64 R14, desc[UR18][R8.64+0x2808] ;  /* 0x00280812080e7981 */ /* 0x000ee8000c1e1b00 */
[----:B--2---:R0:W-:Y:S04]  /*0760*/  STG.E.64 desc[UR18][R10.64+0x2800], R12 ;  /* 0x0028000c0a007986 */ /* 0x0041e8000c101b12 */
[----:B---3--:R0:W-:Y:S02]  /*0770*/  STG.E.64 desc[UR18][R10.64+0x2808], R14 ;  /* 0x0028080e0a007986 */ /* 0x0081e4000c101b12 */
.L_x_1222:
[----:B------:R-:W-:Y:S05]  /*0780*/  BSYNC.RECONVERGENT B0 ;  /* 0x0000000000007941 */ /* 0x000fea0003800200 */
.L_x_1221:
[----:B------:R-:W-:Y:S04]  /*0790*/  BSSY.RECONVERGENT B0, `(.L_x_1223) ;  /* 0x0000006000007945 */ /* 0x000fe80003800200 */
[----:B------:R-:W-:Y:S05]  /*07a0*/  @P1 BRA `(.L_x_1224) ;  /* 0x0000000000101947 */ /* 0x000fea0003800000 */
[----:B012-4-:R-:W2:Y:S04]  /*07b0*/  LDG.E.64 R12, desc[UR18][R8.64+0x3000] ;  /* 0x00300012080c7981 */ /* 0x017ea8000c1e1b00 */
[----:B------:R-:W3:Y:S04]  /*07c0*/  LDG.E.64 R14, desc[UR18][R8.64+0x3008] ;  /* 0x00300812080e7981 */ /* 0x000ee8000c1e1b00 */
[----:B--2---:R0:W-:Y:S04]  /*07d0*/  STG.E.64 desc[UR18][R10.64+0x3000], R12 ;  /* 0x0030000c0a007986 */ /* 0x0041e8000c101b12 */
[----:B---3--:R0:W-:Y:S02]  /*07e0*/  STG.E.64 desc[UR18][R10.64+0x3008], R14 ;  /* 0x0030080e0a007986 */ /* 0x0081e4000c101b12 */
.L_x_1224:
[----:B------:R-:W-:Y:S05]  /*07f0*/  BSYNC.RECONVERGENT B0 ;  /* 0x0000000000007941 */ /* 0x000fea0003800200 */
.L_x_1223:
[----:B------:R-:W-:Y:S05]  /*0800*/  @!P0 BRA `(.L_x_1212) ;  /* 0x0000000000ec8947 */ /* 0x000fea0003800000 */
[----:B------:R-:W-:-:S07]  /*0810*/  IMAD.MOV.U32 R6, RZ, RZ, 0x8 ;  /* 0x00000008ff067424 */ /* 0x000fce00078e00ff */
.L_x_1227:
        /* <DEDUP_REMOVED lines=56> */
.L_x_1226:
[----:B------:R-:W-:Y:S05]  /*0ba0*/  BSYNC.RECONVERGENT B0 ;  /* 0x0000000000007941 */ /* 0x000fea0003800200 */
.L_x_1225:
[----:B------:R-:W-:Y:S05]  /*0bb0*/  @P1 BRA `(.L_x_1227) ;  /* 0xfffffffc00181947 */ /* 0x000fea000383ffff */
.L_x_1212:
        /* <DEDUP_REMOVED lines=40> */
.L_x_1228:
        /* <DEDUP_REMOVED lines=22> */
.L_x_1229:
        /* <DEDUP_REMOVED lines=11> */
.L_x_1211:
        /* <DEDUP_REMOVED lines=17> */
.L_x_1231:
        /* <DEDUP_REMOVED lines=84> */
.L_x_1230:
        /* <DEDUP_REMOVED lines=42> */
.L_x_1232:
        /* <DEDUP_REMOVED lines=26> */
.L_x_1233:
        /* <DEDUP_REMOVED lines=9> */
.L_x_1234:
        /* <DEDUP_REMOVED lines=15> */
.L_x_1235:
        /* <DEDUP_REMOVED lines=10> */
.L_x_1384:


//--------------------- .text._ZN3cub18CUB_300001_SM_10006detail9transform16transform_kernelINS2_10policy_hubILb1EN4cuda3std3__45tupleIJN6thrust24THRUST_300001_SM_1000_NS7pointerI10DEInstanceNSA_8cuda_cub3tagENSA_11use_defaultESF_EEEEEE10policy1000EiNS7_10__identityEPSC_JSL_EEEvT0_iT1_T2_DpNS2_10kernel_argIT3_EE --------------------------
	.section	.text._ZN3cub18CUB_300001_SM_10006detail9transform16transform_kernelINS2_10policy_hubILb1EN4cuda3std3__45tupleIJN6thrust24THRUST_300001_SM_1000_NS7pointerI10DEInstanceNSA_8cuda_cub3tagENSA_11use_defaultESF_EEEEEE10policy1000EiNS7_10__identityEPSC_JSL_EEEvT0_iT1_T2_DpNS2_10kernel_argIT3_EE,"ax",@progbits
	.align	128
        .global         _ZN3cub18CUB_300001_SM_10006detail9transform16transform_kernelINS2_10policy_hubILb1EN4cuda3std3__45tupleIJN6thrust24THRUST_300001_SM_1000_NS7pointerI10DEInstanceNSA_8cuda_cub3tagENSA_11use_defaultESF_EEEEEE10policy1000EiNS7_10__identityEPSC_JSL_EEEvT0_iT1_T2_DpNS2_10kernel_argIT3_EE
        .type           _ZN3cub18CUB_300001_SM_10006detail9transform16transform_kernelINS2_10policy_hubILb1EN4cuda3std3__45tupleIJN6thrust24THRUST_300001_SM_1000_NS7pointerI10DEInstanceNSA_8cuda_cub3tagENSA_11use_defaultESF_EEEEEE10policy1000EiNS7_10__identityEPSC_JSL_EEEvT0_iT1_T2_DpNS2_10kernel_argIT3_EE,@function
        .size           _ZN3cub18CUB_300001_SM_10006detail9transform16transform_kernelINS2_10policy_hubILb1EN4cuda3std3__45tupleIJN6thrust24THRUST_300001_SM_1000_NS7pointerI10DEInstanceNSA_8cuda_cub3tagENSA_11use_defaultESF_EEEEEE10policy1000EiNS7_10__identityEPSC_JSL_EEEvT0_iT1_T2_DpNS2_10kernel_argIT3_EE,(.L_x_1385 - _ZN3cub18CUB_300001_SM_10006detail9transform16transform_kernelINS2_10policy_hubILb1EN4cuda3std3__45tupleIJN6thrust24THRUST_300001_SM_1000_NS7pointerI10DEInstanceNSA_8cuda_cub3tagENSA_11use_defaultESF_EEEEEE10policy1000EiNS7_10__identityEPSC_JSL_EEEvT0_iT1_T2_DpNS2_10kernel_argIT3_EE)
        .other          _ZN3cub18CUB_300001_SM_10006detail9transform16transform_kernelINS2_10policy_hubILb1EN4cuda3std3__45tupleIJN6thrust24THRUST_300001_SM_1000_NS7pointerI10DEInstanceNSA_8cuda_cub3tagENSA_11use_defaultESF_EEEEEE10policy1000EiNS7_10__identityEPSC_JSL_EEEvT0_iT1_T2_DpNS2_10kernel_argIT3_EE,@"STO_CUDA_ENTRY STV_DEFAULT"
_ZN3cub18CUB_300001_SM_10006detail9transform16transform_kernelINS2_10policy_hubILb1EN4cuda3std3__45tupleIJN6thrust24THRUST_300001_SM_1000_NS7pointerI10DEInstanceNSA_8cuda_cub3tagENSA_11use_defaultESF_EEEEEE10policy1000EiNS7_10__identityEPSC_JSL_EEEvT0_iT1_T2_DpNS2_10kernel_argIT3_EE:
.text._ZN3cub18CUB_300001_SM_10006detail9transform16transform_kernelINS2_10policy_hubILb1EN4cuda3std3__45tupleIJN6thrust24THRUST_300001_SM_1000_NS7pointerI10DEInstanceNSA_8cuda_cub3tagENSA_11use_defaultESF_EEEEEE10policy1000EiNS7_10__identityEPSC_JSL_EEEvT0_iT1_T2_DpNS2_10kernel_argIT3_EE:
        /* <DEDUP_REMOVED lines=18> */
.L_x_1238:
[----:B------:R-:W-:Y:S01]  /*0120*/  IADD3 R4, PT, PT, R4, 0x4000, RZ ;  /* 0x0000400004047810 */ /* 0x000fe20007ffe0ff */
[----:B------:R0:W-:Y:S03]  /*0130*/  CCTL.E.PF2 [R2] ;  /* 0x000000000200798f */ /* 0x0001e60000800100 */
[----:B------:R-:W-:Y:S02]  /*0140*/  ISETP.GE.AND P0, PT, R4, UR6, PT ;  /* 0x0000000604007c0c */ /* 0x000fe4000bf06270 */
[----:B0-----:R-:W-:-:S05]  /*0150*/  IADD3 R2, P1, PT, R2, 0x4000, RZ ;  /* 0x0000400002027810 */ /* 0x001fca0007f3e0ff */
[----:B------:R-:W-:-:S06]  /*0160*/  IMAD.X R3, RZ, RZ, R3, P1 ;  /* 0x000000ffff037224 */ /* 0x000fcc00008e0603 */
[----:B------:R-:W-:Y:S05]  /*0170*/  @!P0 BRA `(.L_x_1238) ;  /* 0xfffffffc00e88947 */ /* 0x000fea000383ffff */
.L_x_1237:
[----:B------:R-:W-:Y:S05]  /*0180*/  BSYNC.RECONVERGENT B0 ;  /* 0x0000000000007941 */ /* 0x000fea0003800200 */
.L_x_1236:
        /* <DEDUP_REMOVED lines=31> */
.L_x_1241:
        /* <DEDUP_REMOVED lines=82> */
.L_x_1240:
        /* <DEDUP_REMOVED lines=44> */
.L_x_1242:
        /* <DEDUP_REMOVED lines=27> */
.L_x_1243:
        /* <DEDUP_REMOVED lines=11> */
.L_x_1244:
        /* <DEDUP_REMOVED lines=15> */
.L_x_1239:
        /* <DEDUP_REMOVED lines=10> */
.L_x_1248:
        /* <DEDUP_REMOVED lines=58> */
.L_x_1247:
[----:B------:R-:W-:Y:S05]  /*12f0*/  BSYNC.RECONVERGENT B0 ;  /* 0x0000000000007941 */ /* 0x000fea0003800200 */
.L_x_1246:
[----:B------:R-:W-:Y:S05]  /*1300*/  @P1 BRA `(.L_x_1248) ;  /* 0xfffffffc00101947 */ /* 0x000fea000383ffff */
.L_x_1245:
        /* <DEDUP_REMOVED lines=44> */
.L_x_1249:
        /* <DEDUP_REMOVED lines=24> */
.L_x_1250:
        /* <DEDUP_REMOVED lines=12> */
.L_x_1251:
        /* <DEDUP_REMOVED lines=15> */
.L_x_1385:


//--------------------- .text._ZN3cub18CUB_300001_SM_10006detail9transform16transform_kernelINS2_10policy_hubILb1EN4cuda3std3__45tupleIJN6thrust24THRUST_300001_SM_1000_NS7pointerI10DEInstanceNSA_8cuda_cub3tagENSA_11use_defaultESF_EEEEEE10policy1000ElNS7_10__identityENSA_10device_ptrISC_EEJPSC_EEEvT0_iT1_T2_DpNS2_10kernel_argIT3_EE --------------------------
	.section	.text._ZN3cub18CUB_300001_SM_10006detail9transform16transform_kernelINS2_10policy_hubILb1EN4cuda3std3__45tupleIJN6thrust24THRUST_300001_SM_1000_NS7pointerI10DEInstanceNSA_8cuda_cub3tagENSA_11use_defaultESF_EEEEEE10policy1000ElNS7_10__identityENSA_10device_ptrISC_EEJPSC_EEEvT0_iT1_T2_DpNS2_10kernel_argIT3_EE,"ax",@progbits
	.align	128
        .global         _ZN3cub18CUB_300001_SM_10006detail9transform16transform_kernelINS2_10policy_hubILb1EN4cuda3std3__45tupleIJN6thrust24THRUST_300001_SM_1000_NS7pointerI10DEInstanceNSA_8cuda_cub3tagENSA_11use_defaultESF_EEEEEE10policy1000ElNS7_10__identityENSA_10device_ptrISC_EEJPSC_EEEvT0_iT1_T2_DpNS2_10kernel_argIT3_EE
        .type           _ZN3cub18CUB_300001_SM_10006detail9transform16transform_kernelINS2_10policy_hubILb1EN4cuda3std3__45tupleIJN6thrust24THRUST_300001_SM_1000_NS7pointerI10DEInstanceNSA_8cuda_cub3tagENSA_11use_defaultESF_EEEEEE10policy1000ElNS7_10__identityENSA_10device_ptrISC_EEJPSC_EEEvT0_iT1_T2_DpNS2_10kernel_argIT3_EE,@function
        .size           _ZN3cub18CUB_300001_SM_10006detail9transform16transform_kernelINS2_10policy_hubILb1EN4cuda3std3__45tupleIJN6thrust24THRUST_300001_SM_1000_NS7pointerI10DEInstanceNSA_8cuda_cub3tagENSA_11use_defaultESF_EEEEEE10policy1000ElNS7_10__identityENSA_10device_ptrISC_EEJPSC_EEEvT0_iT1_T2_DpNS2_10kernel_argIT3_EE,(.L_x_1386 - _ZN3cub18CUB_300001_SM_10006detail9transform16transform_kernelINS2_10policy_hubILb1EN4cuda3std3__45tupleIJN6thrust24THRUST_300001_SM_1000_NS7pointerI10DEInstanceNSA_8cuda_cub3tagENSA_11use_defaultESF_EEEEEE10policy1000ElNS7_10__identityENSA_10device_ptrISC_EEJPSC_EEEvT0_iT1_T2_DpNS2_10kernel_argIT3_EE)
        .other          _ZN3cub18CUB_300001_SM_10006detail9transform16transform_kernelINS2_10policy_hubILb1EN4cuda3std3__45tupleIJN6thrust24THRUST_300001_SM_1000_NS7pointerI10DEInstanceNSA_8cuda_cub3tagENSA_11use_defaultESF_EEEEEE10policy1000ElNS7_10__identityENSA_10device_ptrISC_EEJPSC_EEEvT0_iT1_T2_DpNS2_10kernel_argIT3_EE,@"STO_CUDA_ENTRY STV_DEFAULT"
_ZN3cub18CUB_300001_SM_10006detail9transform16transform_kernelINS2_10policy_hubILb1EN4cuda3std3__45tupleIJN6thrust24THRUST_300001_SM_1000_NS7pointerI10DEInstanceNSA_8cuda_cub3tagENSA_11use_defaultESF_EEEEEE10policy1000ElNS7_10__identityENSA_10device_ptrISC_EEJPSC_EEEvT0_iT1_T2_DpNS2_10kernel_argIT3_EE:
.text._ZN3cub18CUB_300001_SM_10006detail9transform16transform_kernelINS2_10policy_hubILb1EN4cuda3std3__45tupleIJN6thrust24THRUST_300001_SM_1000_NS7pointerI10DEInstanceNSA_8cuda_cub3tagENSA_11use_defaultESF_EEEEEE10policy1000ElNS7_10__identityENSA_10device_ptrISC_EEJPSC_EEEvT0_iT1_T2_DpNS2_10kernel_argIT3_EE:
        /* <DEDUP_REMOVED lines=26> */
.L_x_1254:
[----:B------:R-:W-:Y:S01]  /*01a0*/  VIADD R0, R0, 0x4000 ;  /* 0x0000400000007836 */ /* 0x000fe20000000000 */
[----:B------:R0:W-:Y:S04]  /*01b0*/  CCTL.E.PF2 [R2] ;  /* 0x000000000200798f */ /* 0x0001e80000800100 */
[----:B------:R-:W-:Y:S02]  /*01c0*/  ISETP.GE.AND P0, PT, R0, UR6, PT ;  /* 0x0000000600007c0c */ /* 0x000fe4000bf06270 */
[----:B0-----:R-:W-:-:S05]  /*01d0*/  IADD3 R2, P1, PT, R2, 0x4000, RZ ;  /* 0x0000400002027810 */ /* 0x001fca0007f3e0ff */
[----:B------:R-:W-:-:S06]  /*01e0*/  IMAD.X R3, RZ, RZ, R3, P1 ;  /* 0x000000ffff037224 */ /* 0x000fcc00008e0603 */
[----:B------:R-:W-:Y:S05]  /*01f0*/  @!P0 BRA `(.L_x_1254) ;  /* 0xfffffffc00e88947 */ /* 0x000fea000383ffff */
.L_x_1253:
[----:B------:R-:W-:Y:S05]  /*0200*/  BSYNC.RECONVERGENT B0 ;  /* 0x0000000000007941 */ /* 0x000fea0003800200 */
.L_x_1252:
        /* <DEDUP_REMOVED lines=12> */
[----:B------:R-:W-:Y:S01]  /*02d0*/  IMAD.U32 R3, RZ, RZ, UR5 ;  /* 0x00000005ff037e24 */ /* 0x000fe2000f8e00ff */
[----:B------:R-:W-:-:S02]  /*02e0*/  UMOV UR5, UR7 ;  /* 0x0000000700057c82 */ /* 0x000fc40008000000 */
[----:B------:R-:W-:Y:S01]  /*02f0*/  MOV R5, UR20 ;  /* 0x0000001400057c02 */ /* 0x000fe20008000f00 */
[----:B-1----:R-:W-:Y:S06]  /*0300*/  BRA.U !UP0, `(.L_x_1255) ;  /* 0x0000000d08507547 */ /* 0x002fec000b800000 */
        /* <DEDUP_REMOVED lines=16> */
[----:B--2---:R-:W-:Y:S04]  /*0410*/  @!P1 STG.E.64 desc[UR16][R16.64], R18 ;  /* 0x0000001210009986 */ /* 0x004fe8000c101b10 */
        /* <DEDUP_REMOVED lines=22> */
[----:B0-----:R-:W2:Y:S04]  /*0580*/  LDG.E.64 R12, desc[UR16][R8.64+0x800] ;  /* 0x00080010080c7981 */ /* 0x001ea8000c1e1b00 */
[----:B------:R-:W3:Y:S04]  /*0590*/  LDG.E.64 R14, desc[UR16][R8.64+0x808] ;  /* 0x00080810080e7981 */ /* 0x000ee8000c1e1b00 */
[----:B--2---:R1:W-:Y:S04]  /*05a0*/  STG.E.64 desc[UR16][R10.64+0x800], R12 ;  /* 0x0008000c0a007986 */ /* 0x0043e8000c101b10 */
[----:B---3--:R1:W-:Y:S02]  /*05b0*/  STG.E.64 desc[UR16][R10.64+0x808], R14 ;  /* 0x0008080e0a007986 */ /* 0x0083e4000c101b10 */
.L_x_1258:
[----:B------:R-:W-:Y:S05]  /*05c0*/  BSYNC.RECONVERGENT B0 ;  /* 0x0000000000007941 */ /* 0x000fea0003800200 */
.L_x_1257:
[----:B------:R-:W-:Y:S04]  /*05d0*/  BSSY.RECONVERGENT B0, `(.L_x_1259) ;  /* 0x0000006000007945 */ /* 0x000fe80003800200 */
[----:B------:R-:W-:Y:S05]  /*05e0*/  @P5 BRA `(.L_x_1260) ;  /* 0x0000000000105947 */ /* 0x000fea0003800000 */
[----:B01----:R-:W2:Y:S04]  /*05f0*/  LDG.E.64 R12, desc[UR16][R8.64+0x1000] ;  /* 0x00100010080c7981 */ /* 0x003ea8000c1e1b00 */
[----:B------:R-:W3:Y:S04]  /*0600*/  LDG.E.64 R14, desc[UR16][R8.64+0x1008] ;  /* 0x00100810080e7981 */ /* 0x000ee8000c1e1b00 */
[----:B--2---:R2:W-:Y:S04]  /*0610*/  STG.E.64 desc[UR16][R10.64+0x1000], R12 ;  /* 0x0010000c0a007986 */ /* 0x0045e8000c101b10 */
[----:B---3--:R2:W-:Y:S02]  /*0620*/  STG.E.64 desc[UR16][R10.64+0x1008], R14 ;  /* 0x0010080e0a007986 */ /* 0x0085e4000c101b10 */
.L_x_1260:
[----:B------:R-:W-:Y:S05]  /*0630*/  BSYNC.RECONVERGENT B0 ;  /* 0x0000000000007941 */ /* 0x000fea0003800200 */
.L_x_1259:
[----:B------:R-:W-:Y:S04]  /*0640*/  BSSY.RECONVERGENT B0, `(.L_x_1261) ;  /* 0x0000006000007945 */ /* 0x000fe80003800200 */
[----:B------:R-:W-:Y:S05]  /*0650*/  @P4 BRA `(.L_x_1262) ;  /* 0x0000000000104947 */ /* 0x000fea0003800000 */
[----:B012---:R-:W2:Y:S04]  /*0660*/  LDG.E.64 R12, desc[UR16][R8.64+0x1800] ;  /* 0x00180010080c7981 */ /* 0x007ea8000c1e1b00 */
[----:B------:R-:W3:Y:S04]  /*0670*/  LDG.E.64 R14, desc[UR16][R8.64+0x1808] ;  /* 0x00180810080e7981 */ /* 0x000ee8000c1e1b00 */
[----:B--2---:R4:W-:Y:S04]  /*0680*/  STG.E.64 desc[UR16][R10.64+0x1800], R12 ;  /* 0x0018000c0a007986 */ /* 0x0049e8000c101b10 */
[----:B---3--:R4:W-:Y:S02]  /*0690*/  STG.E.64 desc[UR16][R10.64+0x1808], R14 ;  /* 0x0018080e0a007986 */ /* 0x0089e4000c101b10 */
.L_x_1262:
[----:B------:R-:W-:Y:S05]  /*06a0*/  BSYNC.RECONVERGENT B0 ;  /* 0x0000000000007941 */ /* 0x000fea0003800200 */
.L_x_1261:
[----:B------:R-:W-:Y:S04]  /*06b0*/  BSSY.RECONVERGENT B0, `(.L_x_1263) ;  /* 0x0000006000007945 */ /* 0x000fe80003800200 */
[----:B------:R-:W-:Y:S05]  /*06c0*/  @P3 BRA `(.L_x_1264) ;  /* 0x0000000000103947 */ /* 0x000fea0003800000 */
[----:B012-4-:R-:W2:Y:S04]  /*06d0*/  LDG.E.64 R12, desc[UR16][R8.64+0x2000] ;  /* 0x00200010080c7981 */ /* 0x017ea8000c1e1b00 */
[----:B------:R-:W3:Y:S04]  /*06e0*/  LDG.E.64 R14, desc[UR16][R8.64+0x2008] ;  /* 0x00200810080e7981 */ /* 0x000ee8000c1e1b00 */
[----:B--2---:R0:W-:Y:S04]  /*06f0*/  STG.E.64 desc[UR16][R10.64+0x2000], R12 ;  /* 0x0020000c0a007986 */ /* 0x0041e8000c101b10 */
[----:B---3--:R0:W-:Y:S02]  /*0700*/  STG.E.64 desc[UR16][R10.64+0x2008], R14 ;  /* 0x0020080e0a007986 */ /* 0x0081e4000c101b10 */
.L_x_1264:
[----:B------:R-:W-:Y:S05]  /*0710*/  BSYNC.RECONVERGENT B0 ;  /* 0x0000000000007941 */ /* 0x000fea0003800200 */
.L_x_1263:
[----:B------:R-:W-:Y:S04]  /*0720*/  BSSY.RECONVERGENT B0, `(.L_x_1265) ;  /* 0x0000006000007945 */ /* 0x000fe80003800200 */
[----:B------:R-:W-:Y:S05]  /*0730*/  @P2 BRA `(.L_x_1266) ;  /* 0x0000000000102947 */ /* 0x000fea0003800000 */
[----:B012-4-:R-:W2:Y:S04]  /*0740*/  LDG.E.64 R12, desc[UR16][R8.64+0x2800] ;  /* 0x00280010080c7981 */ /* 0x017ea8000c1e1b00 */
[----:B------:R-:W3:Y:S04]  /*0750*/  LDG.E.64 R14, desc[UR16][R8.64+0x2808] ;  /* 0x00280810080e7981 */ /* 0x000ee8000c1e1b00 */
[----:B--2---:R0:W-:Y:S04]  /*0760*/  STG.E.64 desc[UR16][R10.64+0x2800], R12 ;  /* 0x0028000c0a007986 */ /* 0x0041e8000c101b10 */
[----:B---3--:R0:W-:Y:S02]  /*0770*/  STG.E.64 desc[UR16][R10.64+0x2808], R14 ;  /* 0x0028080e0a007986 */ /* 0x0081e4000c101b10 */
.L_x_1266:
[----:B------:R-:W-:Y:S05]  /*0780*/  BSYNC.RECONVERGENT B0 ;  /* 0x0000000000007941 */ /* 0x000fea0003800200 */
.L_x_1265:
[----:B------:R-:W-:Y:S04]  /*0790*/  BSSY.RECONVERGENT B0, `(.L_x_1267) ;  /* 0x0000006000007945 */ /* 0x000fe80003800200 */
[----:B------:R-:W-:Y:S05]  /*07a0*/  @P1 BRA `(.L_x_1268) ;  /* 0x0000000000101947 */ /* 0x000fea0003800000 */
[----:B012-4-:R-:W2:Y:S04]  /*07b0*/  LDG.E.64 R12, desc[UR16][R8.64+0x3000] ;  /* 0x00300010080c7981 */ /* 0x017ea8000c1e1b00 */
[----:B------:R-:W3:Y:S04]  /*07c0*/  LDG.E.64 R14, desc[UR16][R8.64+0x3008] ;  /* 0x00300810080e7981 */ /* 0x000ee8000c1e1b00 */
[----:B--2---:R0:W-:Y:S04]  /*07d0*/  STG.E.64 desc[UR16][R10.64+0x3000], R12 ;  /* 0x0030000c0a007986 */ /* 0x0041e8000c101b10 */
[----:B---3--:R0:W-:Y:S02]  /*07e0*/  STG.E.64 desc[UR16][R10.64+0x3008], R14 ;  /* 0x0030080e0a007986 */ /* 0x0081e4000c101b10 */
.L_x_1268:
[----:B------:R-:W-:Y:S05]  /*07f0*/  BSYNC.RECONVERGENT B0 ;  /* 0x0000000000007941 */ /* 0x000fea0003800200 */
.L_x_1267:
[----:B------:R-:W-:Y:S05]  /*0800*/  @!P0 BRA `(.L_x_1256) ;  /* 0x0000000000ec8947 */ /* 0x000fea0003800000 */
[----:B------:R-:W-:-:S07]  /*0810*/  IMAD.MOV.U32 R6, RZ, RZ, 0x8 ;  /* 0x00000008ff067424 */ /* 0x000fce00078e00ff */
.L_x_1271:
        /* <DEDUP_REMOVED lines=10> */
[----:B--2---:R-:W-:Y:S04]  /*08c0*/  @!P0 STG.E.64 desc[UR16][R14.64], R16 ;  /* 0x000000100e008986 */ /* 0x004fe8000c101b10 */
        /* <DEDUP_REMOVED lines=8> */
[----:B------:R-:W3:Y:S04]  /*0950*/  @!P0 LDG.E.64 R18, desc[UR16][R10.64+0x800] ;  /* 0x000800100a128981 */ /* 0x000ee8000c1e1b00 */
[----:B------:R-:W4:Y:S01]  /*0960*/  @!P0 LDG.E.64 R20, desc[UR16][R10.64+0x808] ;  /* 0x000808100a148981 */ /* 0x000f22000c1e1b00 */
[----:B------:R-:W-:-:S02]  /*0970*/  ISETP.GE.AND P1, PT, R12, UR13, PT ;  /* 0x0000000d0c007c0c */ /* 0x000fc4000bf26270 */
[C---:B------:R-:W-:Y:S01]  /*0980*/  IADD3 R12, PT, PT, R13.reuse, 0x200, RZ ;  /* 0x000002000d0c7810 */ /* 0x040fe20007ffe0ff */
[----:B---3--:R3:W-:Y:S04]  /*0990*/  @!P0 STG.E.64 desc[UR16][R8.64+0x800], R18 ;  /* 0x0008001208008986 */ /* 0x0087e8000c101b10 */
[----:B----4-:R4:W-:Y:S06]  /*09a0*/  @!P0 STG.E.64 desc[UR16][R8.64+0x808], R20 ;  /* 0x0008081408008986 */ /* 0x0109ec000c101b10 */
[----:B0-----:R-:W5:Y:S04]  /*09b0*/  @!P1 LDG.E.64 R14, desc[UR16][R10.64+0x1000] ;  /* 0x001000100a0e9981 */ /* 0x001f68000c1e1b00 */
[----:B------:R-:W2:Y:S01]  /*09c0*/  @!P1 LDG.E.64 R16, desc[UR16][R10.64+0x1008] ;  /* 0x001008100a109981 */ /* 0x000ea2000c1e1b00 */
[----:B------:R-:W-:Y:S01]  /*09d0*/  ISETP.GE.AND P0, PT, R12, UR13, PT ;  /* 0x0000000d0c007c0c */ /* 0x000fe2000bf06270 */
[----:B------:R-:W-:-:S02]  /*09e0*/  VIADD R12, R13, 0x280 ;  /* 0x000002800d0c7836 */ /* 0x000fc40000000000 */
[----:B-----5:R0:W-:Y:S04]  /*09f0*/  @!P1 STG.E.64 desc[UR16][R8.64+0x1000], R14 ;  /* 0x0010000e08009986 */ /* 0x0201e8000c101b10 */
[----:B--2---:R2:W-:Y:S06]  /*0a00*/  @!P1 STG.E.64 desc[UR16][R8.64+0x1008], R16 ;  /* 0x0010081008009986 */ /* 0x0045ec000c101b10 */
[----:B-1----:R-:W5:Y:S04]  /*0a10*/  @!P0 LDG.E.64 R22, desc[UR16][R10.64+0x1800] ;  /* 0x001800100a168981 */ /* 0x002f68000c1e1b00 */
[----:B------:R-:W3:Y:S01]  /*0a20*/  @!P0 LDG.E.64 R24, desc[UR16][R10.64+0x1808] ;  /* 0x001808100a188981 */ /* 0x000ee2000c1e1b00 */
[----:B------:R-:W-:-:S02]  /*0a30*/  ISETP.GE.AND P1, PT, R12, UR13, PT ;  /* 0x0000000d0c007c0c */ /* 0x000fc4000bf26270 */
[----:B------:R-:W-:Y:S01]  /*0a40*/  IADD3 R12, PT, PT, R13, 0x300, RZ ;  /* 0x000003000d0c7810 */ /* 0x000fe20007ffe0ff */
[----:B-----5:R1:W-:Y:S04]  /*0a50*/  @!P0 STG.E.64 desc[UR16][R8.64+0x1800], R22 ;  /* 0x0018001608008986 */ /* 0x0203e8000c101b10 */
[----:B---3--:R1:W-:Y:S06]  /*0a60*/  @!P0 STG.E.64 desc[UR16][R8.64+0x1808], R24 ;  /* 0x0018081808008986 */ /* 0x0083ec000c101b10 */
[----:B------:R-:W3:Y:S04]  /*0a70*/  @!P1 LDG.E.64 R18, desc[UR16][R10.64+0x2000] ;  /* 0x002000100a129981 */ /* 0x000ee8000c1e1b00 */
[----:B----4-:R-:W4:Y:S01]  /*0a80*/  @!P1 LDG.E.64 R20, desc[UR16][R10.64+0x2008] ;  /* 0x002008100a149981 */ /* 0x010f22000c1e1b00 */
[----:B------:R-:W-:-:S03]  /*0a90*/  ISETP.GE.AND P0, PT, R12, UR13, PT ;  /* 0x0000000d0c007c0c */ /* 0x000fc6000bf06270 */
[----:B---3--:R1:W-:Y:S04]  /*0aa0*/  @!P1 STG.E.64 desc[UR16][R8.64+0x2000], R18 ;  /* 0x0020001208009986 */ /* 0x0083e8000c101b10 */
[----:B----4-:R1:W-:Y:S06]  /*0ab0*/  @!P1 STG.E.64 desc[UR16][R8.64+0x2008], R20 ;  /* 0x0020081408009986 */ /* 0x0103ec000c101b10 */
[----:B0-----:R-:W3:Y:S04]  /*0ac0*/  @!P0 LDG.E.64 R14, desc[UR16][R10.64+0x2800] ;  /* 0x002800100a0e8981 */ /* 0x001ee8000c1e1b00 */
[----:B--2---:R-:W2:Y:S01]  /*0ad0*/  @!P0 LDG.E.64 R16, desc[UR16][R10.64+0x2808] ;  /* 0x002808100a108981 */ /* 0x004ea2000c1e1b00 */
[----:B------:R-:W-:Y:S01]  /*0ae0*/  VIADD R13, R13, 0x380 ;  /* 0x000003800d0d7836 */ /* 0x000fe20000000000 */
[----:B------:R-:W-:Y:S01]  /*0af0*/  IADD3 R6, PT, PT, R6, 0x8, RZ ;  /* 0x0000000806067810 */ /* 0x000fe20007ffe0ff */
[----:B------:R-:W-:Y:S03]  /*0b00*/  BSSY.RECONVERGENT B0, `(.L_x_1269) ;  /* 0x000000a000007945 */ /* 0x000fe60003800200 */
[----:B------:R-:W-:Y:S01]  /*0b10*/  ISETP.NE.AND P1, PT, R6, R0, PT ;  /* 0x000000000600720c */ /* 0x000fe20003f25270 */
[----:B---3--:R1:W-:Y:S04]  /*0b20*/  @!P0 STG.E.64 desc[UR16][R8.64+0x2800], R14 ;  /* 0x0028000e08008986 */ /* 0x0083e8000c101b10 */
[----:B--2---:R1:W-:Y:S01]  /*0b30*/  @!P0 STG.E.64 desc[UR16][R8.64+0x2808], R16 ;  /* 0x0028081008008986 */ /* 0x0043e2000c101b10 */
[----:B------:R-:W-:-:S13]  /*0b40*/  ISETP.GE.AND P0, PT, R13, UR13, PT ;  /* 0x0000000d0d007c0c */ /* 0x000fda000bf06270 */
[----:B-1----:R-:W-:Y:S05]  /*0b50*/  @P0 BRA `(.L_x_1270) ;  /* 0x0000000000100947 */ /* 0x002fea0003800000 */
[----:B------:R-:W2:Y:S04]  /*0b60*/  LDG.E.64 R12, desc[UR16][R10.64+0x3000] ;  /* 0x003000100a0c7981 */ /* 0x000ea8000c1e1b00 */
[----:B------:R-:W3:Y:S04]  /*0b70*/  LDG.E.64 R14, desc[UR16][R10.64+0x3008] ;  /* 0x003008100a0e7981 */ /* 0x000ee8000c1e1b00 */
[----:B--2---:R0:W-:Y:S04]  /*0b80*/  STG.E.64 desc[UR16][R8.64+0x3000], R12 ;  /* 0x0030000c08007986 */ /* 0x0041e8000c101b10 */
[----:B---3--:R0:W-:Y:S02]  /*0b90*/  STG.E.64 desc[UR16][R8.64+0x3008], R14 ;  /* 0x0030080e08007986 */ /* 0x0081e4000c101b10 */
.L_x_1270:
[----:B------:R-:W-:Y:S05]  /*0ba0*/  BSYNC.RECONVERGENT B0 ;  /* 0x0000000000007941 */ /* 0x000fea0003800200 */
.L_x_1269:
[----:B------:R-:W-:Y:S05]  /*0bb0*/  @P1 BRA `(.L_x_1271) ;  /* 0xfffffffc00181947 */ /* 0x000fea000383ffff */
.L_x_1256:
[----:B------:R-:W-:-:S13]  /*0bc0*/  ISETP.NE.AND P0, PT, RZ, UR4, PT ;  /* 0x00000004ff007c0c */ /* 0x000fda000bf05270 */
[----:B------:R-:W-:Y:S05]  /*0bd0*/  @!P0 EXIT ;  /* 0x000000000000894d */ /* 0x000fea0003800000 */
[----:B------:R-:W3:Y:S01]  /*0be0*/  LDC R6, c[0x0][0x388] ;  /* 0x0000e200ff067b82 */ /* 0x000ee20000000800 */
[----:B------:R-:W-:Y:S01]  /*0bf0*/  UISETP.GE.U32.AND UP0, UPT, UR4, 0x4, UPT ;  /* 0x000000040400788c */ /* 0x000fe2000bf06070 */
[----:B---3--:R-:W-:-:S04]  /*0c00*/  LOP3.LUT R26, R6, 0x3, RZ, 0xc0, !PT ;  /* 0x00000003061a7812 */ /* 0x008fc800078ec0ff */
[----:B------:R-:W-:-:S04]  /*0c10*/  ISETP.NE.AND P2, PT, R26, RZ, PT ;  /* 0x000000ff1a00720c */ /* 0x000fc80003f45270 */
[----:B------:R-:W-:Y:S09]  /*0c20*/  BRA.U !UP0, `(.L_x_1272) ;  /* 0x0000000108847547 */ /* 0x000ff2000b800000 */
[----:B0-----:R-:W-:-:S05]  /*0c30*/  IMAD R9, R0, 0x80, R7 ;  /* 0x0000008000097824 */ /* 0x001fca00078e0207 */
        /* <DEDUP_REMOVED lines=9> */
[----:B---3--:R-:W-:Y:S04]  /*0cd0*/  @!P0 STG.E.64 desc[UR16][R12.64+0x8], R16 ;  /* 0x000008100c008986 */ /* 0x008fe8000c101b10 */
        /* <DEDUP_REMOVED lines=8> */
[----:B------:R-:W3:Y:S04]  /*0d60*/  @!P0 LDG.E.64 R28, desc[UR16][R24.64] ;  /* 0x00000010181c8981 */ /* 0x000ee8000c1e1b00 */
[----:B0-----:R-:W4:Y:S01]  /*0d70*/  @!P0 LDG.E.64 R14, desc[UR16][R24.64+0x8] ;  /* 0x00000810180e8981 */ /* 0x001f22000c1e1b00 */
[----:B-1----:R-:W-:Y:S01]  /*0d80*/  IADD3 R21, PT, PT, R9, 0x180, RZ ;  /* 0x0000018009157810 */ /* 0x002fe20007ffe0ff */
[----:B------:R-:W-:-:S03]  /*0d90*/  @!P0 IMAD.WIDE R8, R27, 0x10, R4 ;  /* 0x000000101b088825 */ /* 0x000fc600078e0204 */
[----:B------:R-:W-:-:S13]  /*0da0*/  ISETP.GE.AND P1, PT, R21, UR13, PT ;  /* 0x0000000d15007c0c */ /* 0x000fda000bf26270 */
[C---:B------:R-:W-:Y:S01]  /*0db0*/  @!P1 IMAD.WIDE R12, R21.reuse, 0x10, R2 ;  /* 0x00000010150c9825 */ /* 0x040fe200078e0202 */
[----:B---3--:R3:W-:Y:S04]  /*0dc0*/  @!P0 STG.E.64 desc[UR16][R8.64], R28 ;  /* 0x0000001c08008986 */ /* 0x0087e8000c101b10 */
[----:B----4-:R3:W-:Y:S04]  /*0dd0*/  @!P0 STG.E.64 desc[UR16][R8.64+0x8], R14 ;  /* 0x0000080e08008986 */ /* 0x0107e8000c101b10 */
[----:B------:R-:W4:Y:S04]  /*0de0*/  @!P1 LDG.E.64 R16, desc[UR16][R12.64] ;  /* 0x000000100c109981 */ /* 0x000f28000c1e1b00 */
[----:B------:R-:W5:Y:S01]  /*0df0*/  @!P1 LDG.E.64 R18, desc[UR16][R12.64+0x8] ;  /* 0x000008100c129981 */ /* 0x000f62000c1e1b00 */
[----:B--2---:R-:W-:-:S04]  /*0e00*/  @!P1 IMAD.WIDE R10, R21, 0x10, R4 ;  /* 0x00000010150a9825 */ /* 0x004fc800078e0204 */
[----:B------:R-:W-:Y:S01]  /*0e10*/  VIADD R0, R0, 0x4 ;  /* 0x0000000400007836 */ /* 0x000fe20000000000 */
[----:B----4-:R3:W-:Y:S04]  /*0e20*/  @!P1 STG.E.64 desc[UR16][R10.64], R16 ;  /* 0x000000100a009986 */ /* 0x0107e8000c101b10 */
[----:B-----5:R3:W-:Y:S02]  /*0e30*/  @!P1 STG.E.64 desc[UR16][R10.64+0x8], R18 ;  /* 0x000008120a009986 */ /* 0x0207e4000c101b10 */
.L_x_1272:
[----:B------:R-:W-:Y:S05]  /*0e40*/  @!P2 EXIT ;  /* 0x000000000000a94d */ /* 0x000fea0003800000 */
[----:B------:R-:W-:Y:S02]  /*0e50*/  ISETP.NE.AND P0, PT, R26, 0x1, PT ;  /* 0x000000011a00780c */ /* 0x000fe40003f05270 */
[----:B------:R-:W-:-:S04]  /*0e60*/  LOP3.LUT R6, R6, 0x1, RZ, 0xc0, !PT ;  /* 0x0000000106067812 */ /* 0x000fc800078ec0ff */
[----:B------:R-:W-:-:S07]  /*0e70*/  ISETP.NE.U32.AND P2, PT, R6, 0x1, PT ;  /* 0x000000010600780c */ /* 0x000fce0003f45070 */
[----:B------:R-:W-:Y:S06]  /*0e80*/  @!P0 BRA `(.L_x_1273) ;  /* 0x0000000000448947 */ /* 0x000fec0003800000 */
[----:B01234-:R-:W-:-:S04]  /*0e90*/  LEA R11, R0, R7, 0x7 ;  /* 0x00000007000b7211 */ /* 0x01ffc800078e38ff */
        /* <DEDUP_REMOVED lines=16> */
.L_x_1273:
[----:B------:R-:W-:Y:S05]  /*0fa0*/  @P2 EXIT ;  /* 0x000000000000294d */ /* 0x000fea0003800000 */
[----:B01234-:R-:W-:-:S05]  /*0fb0*/  IMAD R11, R0, 0x80, R7 ;  /* 0x00000080000b7824 */ /* 0x01ffca00078e0207 */
        /* <DEDUP_REMOVED lines=9> */
.L_x_1255:
        /* <DEDUP_REMOVED lines=9> */
[----:B------:R-:W-:Y:S01]  /*10e0*/  ULOP3.LUT UR4, UR21, 0x7ffffff0, URZ, 0xc0, !UPT ;  /* 0x7ffffff015047892 */ /* 0x000fe2000f8ec0ff */
[C---:B------:R-:W-:Y:S01]  /*10f0*/  IADD3 R0, PT, PT, R7.reuse, 0x480, RZ ;  /* 0x0000048007007810 */ /* 0x040fe20007ffe0ff */
[----:B------:R-:W-:Y:S02]  /*1100*/  UIADD3 UR15, UP0, UPT, UR5, UR8, URZ ;  /* 0x00000008050f7290 */ /* 0x000fe4000ff1e0ff */
[----:B------:R-:W-:Y:S02]  /*1110*/  ULEA UR22, UP1, UR18, UR10, 0x4 ;  /* 0x0000000a12167291 */ /* 0x000fe4000f8220ff */
[----:B------:R-:W-:Y:S01]  /*1120*/  UIADD3.X UR20, UPT, UPT, UR6, UR9, URZ, UP0, !UPT ;  /* 0x0000000906147290 */ /* 0x000fe200087fe4ff */
[----:B------:R-:W1:Y:S01]  /*1130*/  LDC.64 R8, c[0x0][0x398] ;  /* 0x0000e600ff087b82 */ /* 0x000e620000000a00 */
[----:B------:R-:W-:Y:S02]  /*1140*/  UIADD3 UR13, UPT, UPT, -UR4, URZ, URZ ;  /* 0x000000ff040d7290 */ /* 0x000fe4000fffe1ff */
[----:B------:R-:W-:Y:S01]  /*1150*/  ULEA.HI.X UR23, UR18, UR11, UR14, 0x4, UP1 ;  /* 0x0000000b12177291 */ /* 0x000fe200088f240e */
[----:B0-----:R-:W-:-:S04]  /*1160*/  IMAD.WIDE.U32 R10, R7, 0x10, R10 ;  /* 0x00000010070a7825 */ /* 0x001fc800078e000a */
[----:B-1----:R-:W-:-:S07]  /*1170*/  IMAD.WIDE.U32 R8, R7, 0x10, R8 ;  /* 0x0000001007087825 */ /* 0x002fce00078e0008 */
.L_x_1275:
[----:B---3--:R-:W-:-:S04]  /*1180*/  IADD3 R14, P1, PT, R8, UR5, RZ ;  /* 0x00000005080e7c10 */ /* 0x008fc8000ff3e0ff */
[----:B------:R-:W-:-:S05]  /*1190*/  IADD3.X R15, PT, PT, R9, UR6, RZ, P1, !PT ;  /* 0x00000006090f7c10 */ /* 0x000fca0008ffe4ff */
[----:B------:R-:W2:Y:S04]  /*11a0*/  LDG.E.64 R16, desc[UR16][R14.64] ;  /* 0x000000100e107981 */ /* 0x000ea8000c1e1b00 */
[----:B------:R-:W3:Y:S01]  /*11b0*/  LDG.E.64 R18, desc[UR16][R14.64+0x8] ;  /* 0x000008100e127981 */ /* 0x000ee2000c1e1b00 */
        /* <DEDUP_REMOVED lines=19> */
[----:B----4-:R-:W-:Y:S04]  /*12f0*/  STG.E.64 desc[UR16][R12.64+0x2008], R20 ;  /* 0x002008140c007986 */ /* 0x010fe8000c101b10 */
[----:B------:R-:W3:Y:S04]  /*1300*/  LDG.E.64 R22, desc[UR16][R14.64+0x2800] ;  /* 0x002800100e167981 */ /* 0x000ee8000c1e1b00 */
[----:B------:R-:W4:Y:S04]  /*1310*/  LDG.E.64 R24, desc[UR16][R14.64+0x2808] ;  /* 0x002808100e187981 */ /* 0x000f28000c1e1b00 */
[----:B---3--:R-:W-:Y:S04]  /*1320*/  STG.E.64 desc[UR16][R12.64+0x2800], R22 ;  /* 0x002800160c007986 */ /* 0x008fe8000c101b10 */
[----:B----4-:R3:W-:Y:S04]  /*1330*/  STG.E.64 desc[UR16][R12.64+0x2808], R24 ;  /* 0x002808180c007986 */ /* 0x0107e8000c101b10 */
[----:B-----5:R-:W4:Y:S04]  /*1340*/  LDG.E.64 R26, desc[UR16][R14.64+0x3000] ;  /* 0x003000100e1a7981 */ /* 0x020f28000c1e1b00 */
[----:B0-----:R-:W5:Y:S04]  /*1350*/  LDG.E.64 R28, desc[UR16][R14.64+0x3008] ;  /* 0x003008100e1c7981 */ /* 0x001f68000c1e1b00 */
[----:B----4-:R-:W-:Y:S04]  /*1360*/  STG.E.64 desc[UR16][R12.64+0x3000], R26 ;  /* 0x0030001a0c007986 */ /* 0x010fe8000c101b10 */
[----:B-----5:R-:W-:Y:S04]  /*1370*/  STG.E.64 desc[UR16][R12.64+0x3008], R28 ;  /* 0x0030081c0c007986 */ /* 0x020fe8000c101b10 */
[----:B--2---:R-:W2:Y:S04]  /*1380*/  LDG.E.64 R16, desc[UR16][R14.64+0x3800] ;  /* 0x003800100e107981 */ /* 0x004ea8000c1e1b00 */
[----:B-1----:R-:W4:Y:S01]  /*1390*/  LDG.E.64 R18, desc[UR16][R14.64+0x3808] ;  /* 0x003808100e127981 */ /* 0x002f22000c1e1b00 */
[----:B---3--:R-:W-:Y:S01]  /*13a0*/  MOV R25, UR23 ;  /* 0x0000001700197c02 */ /* 0x008fe20008000f00 */
[----:B------:R-:W-:-:S02]  /*13b0*/  IMAD.U32 R24, RZ, RZ, UR22 ;  /* 0x00000016ff187e24 */ /* 0x000fc4000f8e00ff */
[----:B--2---:R0:W-:Y:S04]  /*13c0*/  STG.E.64 desc[UR16][R12.64+0x3800], R16 ;  /* 0x003800100c007986 */ /* 0x0041e8000c101b10 */
[----:B----4-:R1:W-:Y:S04]  /*13d0*/  STG.E.64 desc[UR16][R12.64+0x3808], R18 ;  /* 0x003808120c007986 */ /* 0x0103e8000c101b10 */
[----:B------:R-:W2:Y:S04]  /*13e0*/  LDG.E.64 R20, desc[UR16][R14.64+0x4000] ;  /* 0x004000100e147981 */ /* 0x000ea8000c1e1b00 */
[----:B------:R-:W3:Y:S01]  /*13f0*/  LDG.E.64 R22, desc[UR16][R14.64+0x4008] ;  /* 0x004008100e167981 */ /* 0x000ee2000c1e1b00 */
[----:B0-----:R-:W-:Y:S01]  /*1400*/  IMAD.WIDE R16, R0, 0x10, R24 ;  /* 0x0000001000107825 */ /* 0x001fe200078e0218 */
[----:B------:R-:W-:-:S02]  /*1410*/  MOV R29, UR20 ;  /* 0x00000014001d7c02 */ /* 0x000fc40008000f00 */
        /* <DEDUP_REMOVED lines=38> */
.L_x_1274:
[----:B------:R-:W-:Y:S05]  /*1680*/  @!P0 EXIT ;  /* 0x000000000000894d */ /* 0x000fea0003800000 */
[----:B------:R-:W-:Y:S02]  /*1690*/  UISETP.GE.U32.AND UP0, UPT, UR24, 0x8, UPT ;  /* 0x000000081800788c */ /* 0x000fe4000bf06070 */
[----:B------:R-:W-:-:S06]  /*16a0*/  ULOP3.LUT UR5, UR21, 0x7, URZ, 0xc0, !UPT ;  /* 0x0000000715057892 */ /* 0x000fcc000f8ec0ff */
[----:B------:R-:W-:Y:S01]  /*16b0*/  ISETP.NE.AND P0, PT, RZ, UR5, PT ;  /* 0x00000005ff007c0c */ /* 0x000fe2000bf05270 */
[----:B------:R-:W-:-:S12]  /*16c0*/  BRA.U !UP0, `(.L_x_1276) ;  /* 0x0000000108947547 */ /* 0x000fd8000b800000 */
[----:B------:R-:W-:-:S05]  /*16d0*/  MOV R0, UR4 ;  /* 0x0000000400007c02 */ /* 0x000fca0008000f00 */
[----:B------:R-:W-:-:S04]  /*16e0*/  IMAD R11, R0, 0x80, R7 ;  /* 0x00000080000b7824 */ /* 0x000fc800078e0207 */
[----:B------:R-:W-:-:S05]  /*16f0*/  IMAD.WIDE R8, R11, 0x10, R2 ;  /* 0x000000100b087825 */ /* 0x000fca00078e0202 */
[----:B---3--:R-:W2:Y:S04]  /*1700*/  LDG.E.64 R12, desc[UR16][R8.64] ;  /* 0x00000010080c7981 */ /* 0x008ea8000c1e1b00 */
        /* <DEDUP_REMOVED lines=33> */
.L_x_1276:
        /* <DEDUP_REMOVED lines=26> */
.L_x_1277:
[----:B------:R-:W-:Y:S05]  /*1ac0*/  @!P0 EXIT ;  /* 0x000000000000894d */ /* 0x000fea0003800000 */
[----:B------:R-:W-:Y:S01]  /*1ad0*/  ULOP3.LUT UR5, UR7, 0x8, URZ, 0xfc, !UPT ;  /* 0x0000000807057892 */ /* 0x000fe2000f8efcff */
[----:B------:R-:W-:-:S03]  /*1ae0*/  MOV R0, UR4 ;  /* 0x0000000400007c02 */ /* 0x000fc60008000f00 */
[----:B------:R-:W-:Y:S02]  /*1af0*/  UIADD3 UR8, UP0, UPT, UR5, UR8, URZ ;  /* 0x0000000805087290 */ /* 0x000fe4000ff1e0ff */
[----:B------:R-:W-:Y:S01]  /*1b00*/  UIADD3 UR10, UP1, UPT, UR5, UR10, URZ ;  /* 0x0000000a050a7290 */ /* 0x000fe2000ff3e0ff */
[----:B-1--4-:R-:W-:Y:S01]  /*1b10*/  IMAD R11, R0, 0x80, R7 ;  /* 0x00000080000b7824 */ /* 0x012fe200078e0207 */
[----:B------:R-:W-:Y:S02]  /*1b20*/  UIADD3 UR5, UPT, UPT, -UR6, URZ, URZ ;  /* 0x000000ff06057290 */ /* 0x000fe4000fffe1ff */
[----:B------:R-:W-:Y:S02]  /*1b30*/  UIADD3.X UR9, UPT, UPT, UR12, UR9, URZ, UP0, !UPT ;  /* 0x000000090c097290 */ /* 0x000fe400087fe4ff */
[----:B------:R-:W-:-:S12]  /*1b40*/  UIADD3.X UR11, UPT, UPT, UR12, UR11, URZ, UP1, !UPT ;  /* 0x0000000b0c0b7290 */ /* 0x000fd80008ffe4ff */
.L_x_1278:
[----:B------:R-:W-:Y:S01]  /*1b50*/  MOV R4, UR10 ;  /* 0x0000000a00047c02 */ /* 0x000fe20008000f00 */
[----:B------:R-:W-:-:S04]  /*1b60*/  IMAD.U32 R5, RZ, RZ, UR11 ;  /* 0x0000000bff057e24 */ /* 0x000fc8000f8e00ff */
[----:B------:R-:W-:-:S05]  /*1b70*/  IMAD.WIDE R4, R11, 0x10, R4 ;  /* 0x000000100b047825 */ /* 0x000fca00078e0204 */
[----:B0-----:R-:W2:Y:S04]  /*1b80*/  LDG.E.64 R6, desc[UR16][R4.64+-0x8] ;  /* 0xfffff81004067981 */ /* 0x001ea8000c1e1b00 */
[----:B------:R-:W4:Y:S01]  /*1b90*/  LDG.E.64 R8, desc[UR16][R4.64] ;  /* 0x0000001004087981 */ /* 0x000f22000c1e1b00 */
[----:B------:R-:W-:Y:S01]  /*1ba0*/  UIADD3 UR5, UPT, UPT, UR5, 0x1, URZ ;  /* 0x0000000105057890 */ /* 0x000fe2000fffe0ff */
[----:B------:R-:W-:Y:S01]  /*1bb0*/  MOV R2, UR8 ;  /* 0x0000000800027c02 */ /* 0x000fe20008000f00 */
[----:B------:R-:W-:-:S04]  /*1bc0*/  IMAD.U32 R3, RZ, RZ, UR9 ;  /* 0x00000009ff037e24 */ /* 0x000fc8000f8e00ff */
[----:B------:R-:W-:Y:S01]  /*1bd0*/  ISETP.NE.AND P0, PT, RZ, UR5, PT ;  /* 0x00000005ff007c0c */ /* 0x000fe2000bf05270 */
[----:B------:R-:W-:-:S05]  /*1be0*/  IMAD.WIDE R2, R11, 0x10, R2 ;  /* 0x000000100b027825 */ /* 0x000fca00078e0202 */
[----:B--2---:R0:W-:Y:S04]  /*1bf0*/  STG.E.64 desc[UR16][R2.64+-0x8], R6 ;  /* 0xfffff80602007986 */ /* 0x0041e8000c101b10 */
[----:B----4-:R0:W-:Y:S03]  /*1c00*/  STG.E.64 desc[UR16][R2.64], R8 ;  /* 0x0000000802007986 */ /* 0x0101e6000c101b10 */
[----:B------:R-:W-:Y:S05]  /*1c10*/  @!P0 EXIT ;  /* 0x000000000000894d */ /* 0x000fea0003800000 */
[----:B------:R-:W-:Y:S01]  /*1c20*/  IADD3 R11, PT, PT, R11, 0x80, RZ ;  /* 0x000000800b0b7810 */ /* 0x000fe20007ffe0ff */
[----:B------:R-:W-:Y:S06]  /*1c30*/  BRA `(.L_x_1278) ;  /* 0xfffffffc00c47947 */ /* 0x000fec000383ffff */
.L_x_1279:
        /* <DEDUP_REMOVED lines=12> */
.L_x_1386:


//--------------------- .text._ZN3cub18CUB_300001_SM_10006detail9transform16transform_kernelINS2_10policy_hubILb1EN4cuda3std3__45tupleIJPK10DEInstanceEEEE10policy1000ElNS7_10__identityEN6thrust24THRUST_300001_SM_1000_NS10device_ptrIS9_EEJSB_EEEvT0_iT1_T2_DpNS2_10kernel_argIT3_EE --------------------------
	.section	.text._ZN3cub18CUB_300001_SM_10006detail9transform16transform_kernelINS2_10policy_hubILb1EN4cuda3std3__45tupleIJPK10DEInstanceEEEE10policy1000ElNS7_10__identityEN6thrust24THRUST_300001_SM_1000_NS10device_ptrIS9_EEJSB_EEEvT0_iT1_T2_DpNS2_10kernel_argIT3_EE,"ax",@progbits
	.align	128
        .global         _ZN3cub18CUB_300001_SM_10006detail9transform16transform_kernelINS2_10policy_hubILb1EN4cuda3std3__45tupleIJPK10DEInstanceEEEE10policy1000ElNS7_10__identityEN6thrust24THRUST_300001_SM_1000_NS10device_ptrIS9_EEJSB_EEEvT0_iT1_T2_DpNS2_10kernel_argIT3_EE
        .type           _ZN3cub18CUB_300001_SM_10006detail9transform16transform_kernelINS2_10policy_hubILb1EN4cuda3std3__45tupleIJPK10DEInstanceEEEE10policy1000ElNS7_10__identityEN6thrust24THRUST_300001_SM_1000_NS10device_ptrIS9_EEJSB_EEEvT0_iT1_T2_DpNS2_10kernel_argIT3_EE,@function
        .size           _ZN3cub18CUB_300001_SM_10006detail9transform16transform_kernelINS2_10policy_hubILb1EN4cuda3std3__45tupleIJPK10DEInstanceEEEE10policy1000ElNS7_10__identityEN6thrust24THRUST_300001_SM_1000_NS10device_ptrIS9_EEJSB_EEEvT0_iT1_T2_DpNS2_10kernel_argIT3_EE,(.L_x_1387 - _ZN3cub18CUB_300001_SM_10006detail9transform16transform_kernelINS2_10policy_hubILb1EN4cuda3std3__45tupleIJPK10DEInstanceEEEE10policy1000ElNS7_10__identityEN6thrust24THRUST_300001_SM_1000_NS10device_ptrIS9_EEJSB_EEEvT0_iT1_T2_DpNS2_10kernel_argIT3_EE)
        .other          _ZN3cub18CUB_300001_SM_10006detail9transform16transform_kernelINS2_10policy_hubILb1EN4cuda3std3__45tupleIJPK10DEInstanceEEEE10policy1000ElNS7_10__identityEN6thrust24THRUST_300001_SM_1000_NS10device_ptrIS9_EEJSB_EEEvT0_iT1_T2_DpNS2_10kernel_argIT3_EE,@"STO_CUDA_ENTRY STV_DEFAULT"
_ZN3cub18CUB_300001_SM_10006detail9transform16transform_kernelINS2_10policy_hubILb1EN4cuda3std3__45tupleIJPK10DEInstanceEEEE10policy1000ElNS7_10__identityEN6thrust24THRUST_300001_SM_1000_NS10device_ptrIS9_EEJSB_EEEvT0_iT1_T2_DpNS2_10kernel_argIT3_EE:
.text._ZN3cub18CUB_300001_SM_10006detail9transform16transform_kernelINS2_10policy_hubILb1EN4cuda3std3__45tupleIJPK10DEInstanceEEEE10policy1000ElNS7_10__identityEN6thrust24THRUST_300001_SM_1000_NS10device_ptrIS9_EEJSB_EEEvT0_iT1_T2_DpNS2_10kernel_argIT3_EE:
        /* <DEDUP_REMOVED lines=26> */
.L_x_1282:
[----:B------:R-:W-:Y:S01]  /*01a0*/  VIADD R0, R0, 0x4000 ;  /* 0x0000400000007836 */ /* 0x000fe20000000000 */
[----:B------:R0:W-:Y:S04]  /*01b0*/  CCTL.E.PF2 [R2] ;  /* 0x000000000200798f */ /* 0x0001e80000800100 */
[----:B------:R-:W-:Y:S02]  /*01c0*/  ISETP.GE.AND P0, PT, R0, UR6, PT ;  /* 0x0000000600007c0c */ /* 0x000fe4000bf06270 */
[----:B0-----:R-:W-:-:S05]  /*01d0*/  IADD3 R2, P1, PT, R2, 0x4000, RZ ;  /* 0x0000400002027810 */ /* 0x001fca0007f3e0ff */
[----:B------:R-:W-:-:S06]  /*01e0*/  IMAD.X R3, RZ, RZ, R3, P1 ;  /* 0x000000ffff037224 */ /* 0x000fcc00008e0603 */
[----:B------:R-:W-:Y:S05]  /*01f0*/  @!P0 BRA `(.L_x_1282) ;  /* 0xfffffffc00e88947 */ /* 0x000fea000383ffff */
.L_x_1281:
[----:B------:R-:W-:Y:S05]  /*0200*/  BSYNC.RECONVERGENT B0 ;  /* 0x0000000000007941 */ /* 0x000fea0003800200 */
.L_x_1280:
        /* <DEDUP_REMOVED lines=59> */
.L_x_1286:
[----:B------:R-:W-:Y:S05]  /*05c0*/  BSYNC.RECONVERGENT B0 ;  /* 0x0000000000007941 */ /* 0x000fea0003800200 */
.L_x_1285:
[----:B------:R-:W-:Y:S04]  /*05d0*/  BSSY.RECONVERGENT B0, `(.L_x_1287) ;  /* 0x0000006000007945 */ /* 0x000fe80003800200 */
[----:B------:R-:W-:Y:S05]  /*05e0*/  @P5 BRA `(.L_x_1288) ;  /* 0x0000000000105947 */ /* 0x000fea0003800000 */
[----:B01----:R-:W2:Y:S04]  /*05f0*/  LDG.E.64 R12, desc[UR16][R8.64+0x1000] ;  /* 0x00100010080c7981 */ /* 0x003ea8000c1e1b00 */
[----:B------:R-:W3:Y:S04]  /*0600*/  LDG.E.64 R14, desc[UR16][R8.64+0x1008] ;  /* 0x00100810080e7981 */ /* 0x000ee8000c1e1b00 */
[----:B--2---:R2:W-:Y:S04]  /*0610*/  STG.E.64 desc[UR16][R10.64+0x1000], R12 ;  /* 0x0010000c0a007986 */ /* 0x0045e8000c101b10 */
[----:B---3--:R2:W-:Y:S02]  /*0620*/  STG.E.64 desc[UR16][R10.64+0x1008], R14 ;  /* 0x0010080e0a007986 */ /* 0x0085e4000c101b10 */
.L_x_1288:
[----:B------:R-:W-:Y:S05]  /*0630*/  BSYNC.RECONVERGENT B0 ;  /* 0x0000000000007941 */ /* 0x000fea0003800200 */
.L_x_1287:
[----:B------:R-:W-:Y:S04]  /*0640*/  BSSY.RECONVERGENT B0, `(.L_x_1289) ;  /* 0x0000006000007945 */ /* 0x000fe80003800200 */
[----:B------:R-:W-:Y:S05]  /*0650*/  @P4 BRA `(.L_x_1290) ;  /* 0x0000000000104947 */ /* 0x000fea0003800000 */
[----:B012---:R-:W2:Y:S04]  /*0660*/  LDG.E.64 R12, desc[UR16][R8.64+0x1800] ;  /* 0x00180010080c7981 */ /* 0x007ea8000c1e1b00 */
[----:B------:R-:W3:Y:S04]  /*0670*/  LDG.E.64 R14, desc[UR16][R8.64+0x1808] ;  /* 0x00180810080e7981 */ /* 0x000ee8000c1e1b00 */
[----:B--2---:R4:W-:Y:S04]  /*0680*/  STG.E.64 desc[UR16][R10.64+0x1800], R12 ;  /* 0x0018000c0a007986 */ /* 0x0049e8000c101b10 */
[----:B---3--:R4:W-:Y:S02]  /*0690*/  STG.E.64 desc[UR16][R10.64+0x1808], R14 ;  /* 0x0018080e0a007986 */ /* 0x0089e4000c101b10 */
.L_x_1290:
[----:B------:R-:W-:Y:S05]  /*06a0*/  BSYNC.RECONVERGENT B0 ;  /* 0x0000000000007941 */ /* 0x000fea0003800200 */
.L_x_1289:
[----:B------:R-:W-:Y:S04]  /*06b0*/  BSSY.RECONVERGENT B0, `(.L_x_1291) ;  /* 0x0000006000007945 */ /* 0x000fe80003800200 */
[----:B------:R-:W-:Y:S05]  /*06c0*/  @P3 BRA `(.L_x_1292) ;  /* 0x0000000000103947 */ /* 0x000fea0003800000 */
[----:B012-4-:R-:W2:Y:S04]  /*06d0*/  LDG.E.64 R12, desc[UR16][R8.64+0x2000] ;  /* 0x00200010080c7981 */ /* 0x017ea8000c1e1b00 */
[----:B------:R-:W3:Y:S04]  /*06e0*/  LDG.E.64 R14, desc[UR16][R8.64+0x2008] ;  /* 0x00200810080e7981 */ /* 0x000ee8000c1e1b00 */
[----:B--2---:R0:W-:Y:S04]  /*06f0*/  STG.E.64 desc[UR16][R10.64+0x2000], R12 ;  /* 0x0020000c0a007986 */ /* 0x0041e8000c101b10 */
[----:B---3--:R0:W-:Y:S02]  /*0700*/  STG.E.64 desc[UR16][R10.64+0x2008], R14 ;  /* 0x0020080e0a007986 */ /* 0x0081e4000c101b10 */
.L_x_1292:
[----:B------:R-:W-:Y:S05]  /*0710*/  BSYNC.RECONVERGENT B0 ;  /* 0x0000000000007941 */ /* 0x000fea0003800200 */
.L_x_1291:
[----:B------:R-:W-:Y:S04]  /*0720*/  BSSY.RECONVERGENT B0, `(.L_x_1293) ;  /* 0x0000006000007945 */ /* 0x000fe80003800200 */
[----:B------:R-:W-:Y:S05]  /*0730*/  @P2 BRA `(.L_x_1294) ;  /* 0x0000000000102947 */ /* 0x000fea0003800000 */
[----:B012-4-:R-:W2:Y:S04]  /*0740*/  LDG.E.64 R12, desc[UR16][R8.64+0x2800] ;  /* 0x00280010080c7981 */ /* 0x017ea8000c1e1b00 */
[----:B------:R-:W3:Y:S04]  /*0750*/  LDG.E.64 R14, desc[UR16][R8.64+0x2808] ;  /* 0x00280810080e7981 */ /* 0x000ee8000c1e1b00 */
[----:B--2---:R0:W-:Y:S04]  /*0760*/  STG.E.64 desc[UR16][R10.64+0x2800], R12 ;  /* 0x0028000c0a007986 */ /* 0x0041e8000c101b10 */
[----:B---3--:R0:W-:Y:S02]  /*0770*/  STG.E.64 desc[UR16][R10.64+0x2808], R14 ;  /* 0x0028080e0a007986 */ /* 0x0081e4000c101b10 */
.L_x_1294:
[----:B------:R-:W-:Y:S05]  /*0780*/  BSYNC.RECONVERGENT B0 ;  /* 0x0000000000007941 */ /* 0x000fea0003800200 */
.L_x_1293:
[----:B------:R-:W-:Y:S04]  /*0790*/  BSSY.RECONVERGENT B0, `(.L_x_1295) ;  /* 0x0000006000007945 */ /* 0x000fe80003800200 */
[----:B------:R-:W-:Y:S05]  /*07a0*/  @P1 BRA `(.L_x_1296) ;  /* 0x0000000000101947 */ /* 0x000fea0003800000 */
[----:B012-4-:R-:W2:Y:S04]  /*07b0*/  LDG.E.64 R12, desc[UR16][R8.64+0x3000] ;  /* 0x00300010080c7981 */ /* 0x017ea8000c1e1b00 */
[----:B------:R-:W3:Y:S04]  /*07c0*/  LDG.E.64 R14, desc[UR16][R8.64+0x3008] ;  /* 0x00300810080e7981 */ /* 0x000ee8000c1e1b00 */
[----:B--2---:R0:W-:Y:S04]  /*07d0*/  STG.E.64 desc[UR16][R10.64+0x3000], R12 ;  /* 0x0030000c0a007986 */ /* 0x0041e8000c101b10 */
[----:B---3--:R0:W-:Y:S02]  /*07e0*/  STG.E.64 desc[UR16][R10.64+0x3008], R14 ;  /* 0x0030080e0a007986 */ /* 0x0081e4000c101b10 */
.L_x_1296:
[----:B------:R-:W-:Y:S05]  /*07f0*/  BSYNC.RECONVERGENT B0 ;  /* 0x0000000000007941 */ /* 0x000fea0003800200 */
.L_x_1295:
[----:B------:R-:W-:Y:S05]  /*0800*/  @!P0 BRA `(.L_x_1284) ;  /* 0x0000000000ec8947 */ /* 0x000fea0003800000 */
[----:B------:R-:W-:-:S07]  /*0810*/  IMAD.MOV.U32 R6, RZ, RZ, 0x8 ;  /* 0x00000008ff067424 */ /* 0x000fce00078e00ff */
.L_x_1299:
        /* <DEDUP_REMOVED lines=56> */
.L_x_1298:
[----:B------:R-:W-:Y:S05]  /*0ba0*/  BSYNC.RECONVERGENT B0 ;  /* 0x0000000000007941 */ /* 0x000fea0003800200 */
.L_x_1297:
[----:B------:R-:W-:Y:S05]  /*0bb0*/  @P1 BRA `(.L_x_1299) ;  /* 0xfffffffc00181947 */ /* 0x000fea000383ffff */
.L_x_1284:
        /* <DEDUP_REMOVED lines=40> */
.L_x_1300:
        /* <DEDUP_REMOVED lines=22> */
.L_x_1301:
        /* <DEDUP_REMOVED lines=11> */
.L_x_1283:
        /* <DEDUP_REMOVED lines=19> */
.L_x_1303:
        /* <DEDUP_REMOVED lines=80> */
.L_x_1302:
        /* <DEDUP_REMOVED lines=42> */
.L_x_1304:
        /* <DEDUP_REMOVED lines=26> */
.L_x_1305:
        /* <DEDUP_REMOVED lines=9> */
.L_x_1306:
        /* <DEDUP_REMOVED lines=15> */
.L_x_1307:
        /* <DEDUP_REMOVED lines=12> */
.L_x_1387:


//--------------------- .text._ZN3cub18CUB_300001_SM_10006detail9transform16transform_kernelINS2_10policy_hubILb1EN4cuda3std3__45tupleIJPK10DEInstanceEEEE10policy1000EiNS7_10__identityEN6thrust24THRUST_300001_SM_1000_NS10device_ptrIS9_EEJSB_EEEvT0_iT1_T2_DpNS2_10kernel_argIT3_EE --------------------------
	.section	.text._ZN3cub18CUB_300001_SM_10006detail9transform16transform_kernelINS2_10policy_hubILb1EN4cuda3std3__45tupleIJPK10DEInstanceEEEE10policy1000EiNS7_10__identityEN6thrust24THRUST_300001_SM_1000_NS10device_ptrIS9_EEJSB_EEEvT0_iT1_T2_DpNS2_10kernel_argIT3_EE,"ax",@progbits
	.align	128
        .global         _ZN3cub18CUB_300001_SM_10006detail9transform16transform_kernelINS2_10policy_hubILb1EN4cuda3std3__45tupleIJPK10DEInstanceEEEE10policy1000EiNS7_10__identityEN6thrust24THRUST_300001_SM_1000_NS10device_ptrIS9_EEJSB_EEEvT0_iT1_T2_DpNS2_10kernel_argIT3_EE
        .type           _ZN3cub18CUB_300001_SM_10006detail9transform16transform_kernelINS2_10policy_hubILb1EN4cuda3std3__45tupleIJPK10DEInstanceEEEE10policy1000EiNS7_10__identityEN6thrust24THRUST_300001_SM_1000_NS10device_ptrIS9_EEJSB_EEEvT0_iT1_T2_DpNS2_10kernel_argIT3_EE,@function
        .size           _ZN3cub18CUB_300001_SM_10006detail9transform16transform_kernelINS2_10policy_hubILb1EN4cuda3std3__45tupleIJPK10DEInstanceEEEE10policy1000EiNS7_10__identityEN6thrust24THRUST_300001_SM_1000_NS10device_ptrIS9_EEJSB_EEEvT0_iT1_T2_DpNS2_10kernel_argIT3_EE,(.L_x_1388 - _ZN3cub18CUB_300001_SM_10006detail9transform16transform_kernelINS2_10policy_hubILb1EN4cuda3std3__45tupleIJPK10DEInstanceEEEE10policy1000EiNS7_10__identityEN6thrust24THRUST_300001_SM_1000_NS10device_ptrIS9_EEJSB_EEEvT0_iT1_T2_DpNS2_10kernel_argIT3_EE)
        .other          _ZN3cub18CUB_300001_SM_10006detail9transform16transform_kernelINS2_10policy_hubILb1EN4cuda3std3__45tupleIJPK10DEInstanceEEEE10policy1000EiNS7_10__identityEN6thrust24THRUST_300001_SM_1000_NS10device_ptrIS9_EEJSB_EEEvT0_iT1_T2_DpNS2_10kernel_argIT3_EE,@"STO_CUDA_ENTRY STV_DEFAULT"
_ZN3cub18CUB_300001_SM_10006detail9transform16transform_kernelINS2_10policy_hubILb1EN4cuda3std3__45tupleIJPK10DEInstanceEEEE10policy1000EiNS7_10__identityEN6thrust24THRUST_300001_SM_1000_NS10device_ptrIS9_EEJSB_EEEvT0_iT1_T2_DpNS2_10kernel_argIT3_EE:
.text._ZN3cub18CUB_300001_SM_10006detail9transform16transform_kernelINS2_10policy_hubILb1EN4cuda3std3__45tupleIJPK10DEInstanceEEEE10policy1000EiNS7_10__identityEN6thrust24THRUST_300001_SM_1000_NS10device_ptrIS9_EEJSB_EEEvT0_iT1_T2_DpNS2_10kernel_argIT3_EE:
        /* <DEDUP_REMOVED lines=18> */
.L_x_1310:
[----:B------:R-:W-:Y:S01]  /*0120*/  IADD3 R4, PT, PT, R4, 0x4000, RZ ;  /* 0x0000400004047810 */ /* 0x000fe20007ffe0ff */
[----:B------:R0:W-:Y:S03]  /*0130*/  CCTL.E.PF2 [R2] ;  /* 0x000000000200798f */ /* 0x0001e60000800100 */
[----:B------:R-:W-:Y:S02]  /*0140*/  ISETP.GE.AND P0, PT, R4, UR6, PT ;  /* 0x0000000604007c0c */ /* 0x000fe4000bf06270 */
[----:B0-----:R-:W-:-:S05]  /*0150*/  IADD3 R2, P1, PT, R2, 0x4000, RZ ;  /* 0x0000400002027810 */ /* 0x001fca0007f3e0ff */
[----:B------:R-:W-:-:S06]  /*0160*/  IMAD.X R3, RZ, RZ, R3, P1 ;  /* 0x000000ffff037224 */ /* 0x000fcc00008e0603 */
[----:B------:R-:W-:Y:S05]  /*0170*/  @!P0 BRA `(.L_x_1310) ;  /* 0xfffffffc00e88947 */ /* 0x000fea000383ffff */
.L_x_1309:
[----:B------:R-:W-:Y:S05]  /*0180*/  BSYNC.RECONVERGENT B0 ;  /* 0x0000000000007941 */ /* 0x000fea0003800200 */
.L_x_1308:
        /* <DEDUP_REMOVED lines=20> */
[----:B------:R-:W-:Y:S01]  /*02d0*/  UIADD3 UR21, UP0, UPT, UR6, 0x1808, URZ ;  /* 0x0000180806157890 */ /* 0x000fe2000ff1e0ff */
[----:B------:R-:W-:Y:S01]  /*02e0*/  IADD3 R6, PT, PT, R0, 0x480, RZ ;  /* 0x0000048000067810 */ /* 0x000fe20007ffe0ff */
[----:B------:R-:W-:Y:S02]  /*02f0*/  ULOP3.LUT UR4, UR13, 0x7ffffff0, URZ, 0xc0, !UPT ;  /* 0x7ffffff00d047892 */ /* 0x000fe4000f8ec0ff */
[----:B------:R-:W-:Y:S02]  /*0300*/  UIADD3 UR8, UP1, UPT, UR21, UR8, URZ ;  /* 0x0000000815087290 */ /* 0x000fe4000ff3e0ff */
[----:B------:R-:W-:Y:S01]  /*0310*/  UIADD3.X UR22, UPT, UPT, URZ, UR7, URZ, UP0, !UPT ;  /* 0x00000007ff167290 */ /* 0x000fe200087fe4ff */
[----:B------:R-:W1:Y:S03]  /*0320*/  LDCU.64 UR10, c[0x0][0x398] ;  /* 0x00007300ff0a77ac */ /* 0x000e660008000a00 */
[----:B------:R-:W-:-:S02]  /*0330*/  UIADD3.X UR9, UPT, UPT, UR22, UR9, URZ, UP1, !UPT ;  /* 0x0000000916097290 */ /* 0x000fc40008ffe4ff */
[----:B------:R-:W-:Y:S01]  /*0340*/  UIADD3 UR14, UPT, UPT, -UR4, URZ, URZ ;  /* 0x000000ff040e7290 */ /* 0x000fe2000fffe1ff */
[----:B01----:R-:W-:-:S11]  /*0350*/  IMAD.WIDE.U32 R4, R0, 0x10, R4 ;  /* 0x0000001000047825 */ /* 0x003fd600078e0004 */
.L_x_1313:
[----:B---3--:R-:W0:Y:S02]  /*0360*/  LDC.64 R8, c[0x0][0x398] ;  /* 0x0000e600ff087b82 */ /* 0x008e240000000a00 */
[----:B0-----:R-:W-:-:S03]  /*0370*/  IMAD.WIDE.U32 R8, R0, 0x10, R8 ;  /* 0x0000001000087825 */ /* 0x001fc600078e0008 */
[----:B------:R-:W-:-:S04]  /*0380*/  IADD3 R10, P1, PT, R8, UR6, RZ ;  /* 0x00000006080a7c10 */ /* 0x000fc8000ff3e0ff */
        /* <DEDUP_REMOVED lines=30> */
[----:B-----5:R-:W-:Y:S04]  /*0570*/  STG.E.64 desc[UR18][R8.64+0x3008], R24 ;  /* 0x0030081808007986 */ /* 0x020fe8000c101b12 */
[----:B------:R-:W4:Y:S04]  /*0580*/  LDG.E.64 R26, desc[UR18][R10.64+0x3800] ;  /* 0x003800120a1a7981 */ /* 0x000f28000c1e1b00 */
[----:B-1----:R-:W5:Y:S01]  /*0590*/  LDG.E.64 R14, desc[UR18][R10.64+0x3808] ;  /* 0x003808120a0e7981 */ /* 0x002f62000c1e1b00 */
[----:B------:R-:W-:-:S04]  /*05a0*/  UIADD3 UR15, UP0, UPT, UR21, UR10, URZ ;  /* 0x0000000a150f7290 */ /* 0x000fc8000ff1e0ff */
[----:B------:R-:W-:Y:S01]  /*05b0*/  UIADD3.X UR20, UPT, UPT, UR22, UR11, URZ, UP0, !UPT ;  /* 0x0000000b16147290 */ /* 0x000fe200087fe4ff */
[----:B----4-:R-:W-:Y:S04]  /*05c0*/  STG.E.64 desc[UR18][R8.64+0x3800], R26 ;  /* 0x0038001a08007986 */ /* 0x010fe8000c101b12 */
[----:B-----5:R0:W-:Y:S04]  /*05d0*/  STG.E.64 desc[UR18][R8.64+0x3808], R14 ;  /* 0x0038080e08007986 */ /* 0x0201e8000c101b12 */
[----:B--2---:R-:W2:Y:S04]  /*05e0*/  LDG.E.64 R16, desc[UR18][R10.64+0x4000] ;  /* 0x004000120a107981 */ /* 0x004ea8000c1e1b00 */
[----:B---3--:R-:W3:Y:S01]  /*05f0*/  LDG.E.64 R18, desc[UR18][R10.64+0x4008] ;  /* 0x004008120a127981 */ /* 0x008ee2000c1e1b00 */
[----:B------:R-:W-:Y:S01]  /*0600*/  MOV R13, UR20 ;  /* 0x00000014000d7c02 */ /* 0x000fe20008000f00 */
[----:B------:R-:W-:-:S04]  /*0610*/  IMAD.U32 R12, RZ, RZ, UR15 ;  /* 0x0000000fff0c7e24 */ /* 0x000fc8000f8e00ff */
[----:B------:R-:W-:Y:S01]  /*0620*/  IMAD.WIDE R12, R6, 0x10, R12 ;  /* 0x00000010060c7825 */ /* 0x000fe200078e020c */
[----:B--2---:R-:W-:Y:S04]  /*0630*/  STG.E.64 desc[UR18][R8.64+0x4000], R16 ;  /* 0x0040001008007986 */ /* 0x004fe8000c101b12 */
[----:B---3--:R1:W-:Y:S04]  /*0640*/  STG.E.64 desc[UR18][R8.64+0x4008], R18 ;  /* 0x0040081208007986 */ /* 0x0083e8000c101b12 */
[----:B0-----:R-:W2:Y:S04]  /*0650*/  LDG.E.64 R14, desc[UR18][R12.64+-0x1808] ;  /* 0xffe7f8120c0e7981 */ /* 0x001ea8000c1e1b00 */
[----:B------:R-:W3:Y:S01]  /*0660*/  LDG.E.64 R20, desc[UR18][R12.64+-0x1800] ;  /* 0xffe800120c147981 */ /* 0x000ee2000c1e1b00 */
[----:B------:R-:W-:Y:S01]  /*0670*/  MOV R11, UR9 ;  /* 0x00000009000b7c02 */ /* 0x000fe20008000f00 */
[----:B------:R-:W-:-:S04]  /*0680*/  IMAD.U32 R10, RZ, RZ, UR8 ;  /* 0x00000008ff0a7e24 */ /* 0x000fc8000f8e00ff */
[----:B------:R-:W-:-:S05]  /*0690*/  IMAD.WIDE R10, R6, 0x10, R10 ;  /* 0x00000010060a7825 */ /* 0x000fca00078e020a */
[----:B--2---:R0:W-:Y:S04]  /*06a0*/  STG.E.64 desc[UR18][R10.64+-0x1808], R14 ;  /* 0xffe7f80e0a007986 */ /* 0x0041e8000c101b12 */
[----:B---3--:R2:W-:Y:S04]  /*06b0*/  STG.E.64 desc[UR18][R10.64+-0x1800], R20 ;  /* 0xffe800140a007986 */ /* 0x0085e8000c101b12 */
[----:B------:R-:W3:Y:S04]  /*06c0*/  LDG.E.64 R22, desc[UR18][R12.64+-0x1008] ;  /* 0xffeff8120c167981 */ /* 0x000ee8000c1e1b00 */
[----:B------:R-:W4:Y:S04]  /*06d0*/  LDG.E.64 R24, desc[UR18][R12.64+-0x1000] ;  /* 0xfff000120c187981 */ /* 0x000f28000c1e1b00 */
[----:B---3--:R3:W-:Y:S04]  /*06e0*/  STG.E.64 desc[UR18][R10.64+-0x1008], R22 ;  /* 0xffeff8160a007986 */ /* 0x0087e8000c101b12 */
[----:B----4-:R4:W-:Y:S04]  /*06f0*/  STG.E.64 desc[UR18][R10.64+-0x1000], R24 ;  /* 0xfff000180a007986 */ /* 0x0109e8000c101b12 */
[----:B-1----:R-:W5:Y:S04]  /*0700*/  LDG.E.64 R8, desc[UR18][R12.64+-0x808] ;  /* 0xfff7f8120c087981 */ /* 0x002f68000c1e1b00 */
[----:B------:R-:W2:Y:S04]  /*0710*/  LDG.E.64 R16, desc[UR18][R12.64+-0x800] ;  /* 0xfff800120c107981 */ /* 0x000ea8000c1e1b00 */
[----:B-----5:R1:W-:Y:S04]  /*0720*/  STG.E.64 desc[UR18][R10.64+-0x808], R8 ;  /* 0xfff7f8080a007986 */ /* 0x0203e8000c101b12 */
[----:B--2---:R2:W-:Y:S04]  /*0730*/  STG.E.64 desc[UR18][R10.64+-0x800], R16 ;  /* 0xfff800100a007986 */ /* 0x0045e8000c101b12 */
[----:B------:R-:W5:Y:S04]  /*0740*/  LDG.E.64 R18, desc[UR18][R12.64+-0x8] ;  /* 0xfffff8120c127981 */ /* 0x000f68000c1e1b00 */
[----:B0-----:R-:W3:Y:S04]  /*0750*/  LDG.E.64 R14, desc[UR18][R12.64] ;  /* 0x000000120c0e7981 */ /* 0x001ee8000c1e1b00 */
[----:B-----5:R0:W-:Y:S04]  /*0760*/  STG.E.64 desc[UR18][R10.64+-0x8], R18 ;  /* 0xfffff8120a007986 */ /* 0x0201e8000c101b12 */
[----:B---3--:R3:W-:Y:S04]  /*0770*/  STG.E.64 desc[UR18][R10.64], R14 ;  /* 0x0000000e0a007986 */ /* 0x0087e8000c101b12 */
[----:B------:R-:W5:Y:S04]  /*0780*/  LDG.E.64 R20, desc[UR18][R12.64+0x7f8] ;  /* 0x0007f8120c147981 */ /* 0x000f68000c1e1b00 */
[----:B------:R-:W4:Y:S04]  /*0790*/  LDG.E.64 R22, desc[UR18][R12.64+0x800] ;  /* 0x000800120c167981 */ /* 0x000f28000c1e1b00 */
[----:B-----5:R3:W-:Y:S04]  /*07a0*/  STG.E.64 desc[UR18][R10.64+0x7f8], R20 ;  /* 0x0007f8140a007986 */ /* 0x0207e8000c101b12 */
[----:B----4-:R3:W-:Y:S04]  /*07b0*/  STG.E.64 desc[UR18][R10.64+0x800], R22 ;  /* 0x000800160a007986 */ /* 0x0107e8000c101b12 */
[----:B------:R-:W4:Y:S04]  /*07c0*/  LDG.E.64 R24, desc[UR18][R12.64+0xff8] ;  /* 0x000ff8120c187981 */ /* 0x000f28000c1e1b00 */
[----:B-1----:R-:W5:Y:S04]  /*07d0*/  LDG.E.64 R8, desc[UR18][R12.64+0x1000] ;  /* 0x001000120c087981 */ /* 0x002f68000c1e1b00 */
[----:B----4-:R3:W-:Y:S04]  /*07e0*/  STG.E.64 desc[UR18][R10.64+0xff8], R24 ;  /* 0x000ff8180a007986 */ /* 0x0107e8000c101b12 */
[----:B-----5:R3:W-:Y:S04]  /*07f0*/  STG.E.64 desc[UR18][R10.64+0x1000], R8 ;  /* 0x001000080a007986 */ /* 0x0207e8000c101b12 */
[----:B--2---:R-:W2:Y:S04]  /*0800*/  LDG.E.64 R16, desc[UR18][R12.64+0x17f8] ;  /* 0x0017f8120c107981 */ /* 0x004ea8000c1e1b00 */
[----:B0-----:R-:W4:Y:S01]  /*0810*/  LDG.E.64 R18, desc[UR18][R12.64+0x1800] ;  /* 0x001800120c127981 */ /* 0x001f22000c1e1b00 */
        /* <DEDUP_REMOVED lines=8> */
.L_x_1312:
        /* <DEDUP_REMOVED lines=44> */
.L_x_1314:
        /* <DEDUP_REMOVED lines=27> */
.L_x_1315:
[----:B------:R-:W-:Y:S05]  /*0d10*/  @!P0 EXIT ;  /* 0x000000000000894d */ /* 0x000fea0003800000 */
[----:B------:R-:W0:Y:S01]  /*0d20*/  LDCU.64 UR12, c[0x0][0x390] ;  /* 0x00007200ff0c77ac */ /* 0x000e220008000a00 */
[----:B-1-34-:R-:W-:Y:S01]  /*0d30*/  MOV R11, UR4 ;  /* 0x00000004000b7c02 */ /* 0x01afe20008000f00 */
[----:B------:R-:W-:-:S04]  /*0d40*/  UIMAD.WIDE UR6, UR5, 0x10, URZ ;  /* 0x00000010050678a5 */ /* 0x000fc8000f8e02ff */
[----:B------:R-:W-:Y:S01]  /*0d50*/  IMAD R11, R11, 0x80, R0 ;  /* 0x000000800b0b7824 */ /* 0x000fe200078e0200 */
[----:B------:R-:W-:Y:S02]  /*0d60*/  UIADD3 UR8, UPT, UPT, -UR8, URZ, URZ ;  /* 0x000000ff08087290 */ /* 0x000fe4000fffe1ff */
[----:B------:R-:W-:-:S04]  /*0d70*/  ULOP3.LUT UR6, UR6, 0x8, URZ, 0xfc, !UPT ;  /* 0x0000000806067892 */ /* 0x000fc8000f8efcff */
[----:B------:R-:W-:-:S04]  /*0d80*/  UIADD3 UR10, UP1, UPT, UR6, UR10, URZ ;  /* 0x0000000a060a7290 */ /* 0x000fc8000ff3e0ff */
[----:B------:R-:W-:Y:S02]  /*0d90*/  UIADD3.X UR11, UPT, UPT, UR7, UR11, URZ, UP1, !UPT ;  /* 0x0000000b070b7290 */ /* 0x000fe40008ffe4ff */
[----:B0-----:R-:W-:-:S04]  /*0da0*/  UIADD3 UR6, UP0, UPT, UR6, UR12, URZ ;  /* 0x0000000c06067290 */ /* 0x001fc8000ff1e0ff */
[----:B------:R-:W-:-:S12]  /*0db0*/  UIADD3.X UR7, UPT, UPT, UR7, UR13, URZ, UP0, !UPT ;  /* 0x0000000d07077290 */ /* 0x000fd800087fe4ff */
.L_x_1316:
        /* <DEDUP_REMOVED lines=15> */
.L_x_1311:
        /* <DEDUP_REMOVED lines=10> */
.L_x_1320:
        /* <DEDUP_REMOVED lines=58> */
.L_x_1319:
[----:B------:R-:W-:Y:S05]  /*12f0*/  BSYNC.RECONVERGENT B0 ;  /* 0x0000000000007941 */ /* 0x000fea0003800200 */
.L_x_1318:
[----:B------:R-:W-:Y:S05]  /*1300*/  @P1 BRA `(.L_x_1320) ;  /* 0xfffffffc00101947 */ /* 0x000fea000383ffff */
.L_x_1317:
        /* <DEDUP_REMOVED lines=37> */
[----:B------:R-:W4:Y:S04]  /*1560*/  @!P1 LDG.E.64 R16, desc[UR18][R14.64] ;  /* 0x000000120e109981 */ /* 0x000f28000c1e1b00 */
[----:B--2---:R-:W2:Y:S01]  /*1570*/  @!P1 LDG.E.64 R18, desc[UR18][R14.64+0x8] ;  /* 0x000008120e129981 */ /* 0x004ea2000c1e1b00 */
[----:B---3--:R-:W-:-:S02]  /*1580*/  HFMA2 R8, -RZ, RZ, 0, 9.5367431640625e-07 ;  /* 0x00000010ff087431 */ /* 0x008fc400000001ff */
[----:B------:R-:W-:-:S03]  /*1590*/  VIADD R5, R5, 0x4 ;  /* 0x0000000405057836 */ /* 0x000fc60000000000 */
[----:B------:R-:W-:-:S05]  /*15a0*/  @!P1 IMAD.WIDE R8, R27, R8, UR16 ;  /* 0x000000101b089e25 */ /* 0x000fca000f8e0208 */
[----:B----4-:R1:W-:Y:S04]  /*15b0*/  @!P1 STG.E.64 desc[UR18][R8.64], R16 ;  /* 0x0000001008009986 */ /* 0x0103e8000c101b12 */
[----:B--2---:R1:W-:Y:S02]  /*15c0*/  @!P1 STG.E.64 desc[UR18][R8.64+0x8], R18 ;  /* 0x0000081208009986 */ /* 0x0043e4000c101b12 */
.L_x_1321:
        /* <DEDUP_REMOVED lines=24> */
.L_x_1322:
[----:B------:R-:W-:Y:S05]  /*1750*/  @P0 EXIT ;  /* 0x000000000000094d */ /* 0x000fea0003800000 */
[----:B------:R-:W-:-:S05]  /*1760*/  IMAD R5, R5, 0x80, R0 ;  /* 0x0000008005057824 */ /* 0x000fca00078e0200 */
[----:B------:R-:W-:-:S13]  /*1770*/  ISETP.GE.AND P0, PT, R5, UR12, PT ;  /* 0x0000000c05007c0c */ /* 0x000fda000bf06270 */
[----:B------:R-:W-:Y:S05]  /*1780*/  @P0 EXIT ;  /* 0x000000000000094d */ /* 0x000fea0003800000 */
[----:B------:R-:W-:-:S05]  /*1790*/  IMAD.WIDE R2, R5, 0x10, R2 ;  /* 0x0000001005027825 */ /* 0x000fca00078e0202 */
[----:B-12---:R-:W2:Y:S04]  /*17a0*/  LDG.E.64 R6, desc[UR18][R2.64] ;  /* 0x0000001202067981 */ /* 0x006ea8000c1e1b00 */
[----:B0-----:R-:W3:Y:S01]  /*17b0*/  LDG.E.64 R8, desc[UR18][R2.64+0x8] ;  /* 0x0000081202087981 */ /* 0x001ee2000c1e1b00 */
[----:B------:R-:W-:-:S05]  /*17c0*/  HFMA2 R4, -RZ, RZ, 0, 9.5367431640625e-07 ;  /* 0x00000010ff047431 */ /* 0x000fca00000001ff */
[----:B------:R-:W-:-:S05]  /*17d0*/  IMAD.WIDE R4, R5, R4, UR16 ;  /* 0x0000001005047e25 */ /* 0x000fca000f8e0204 */
[----:B--2---:R-:W-:Y:S04]  /*17e0*/  STG.E.64 desc[UR18][R4.64], R6 ;  /* 0x0000000604007986 */ /* 0x004fe8000c101b12 */
[----:B---3--:R-:W-:Y:S01]  /*17f0*/  STG.E.64 desc[UR18][R4.64+0x8], R8 ;  /* 0x0000080804007986 */ /* 0x008fe2000c101b12 */
[----:B------:R-:W-:Y:S05]  /*1800*/  EXIT ;  /* 0x000000000000794d */ /* 0x000fea0003800000 */
.L_x_1323:
        /* <DEDUP_REMOVED lines=15> */
.L_x_1388:


//--------------------- .text._ZN3cub18CUB_300001_SM_10006detail9transform16transform_kernelINS2_10policy_hubILb1EN4cuda3std3__45tupleIJN6thrust24THRUST_300001_SM_1000_NS7pointerI10DEInstanceNSA_8cuda_cub3tagENSA_11use_defaultESF_EEEEEE10policy1000EiNS7_10__identityENSA_10device_ptrISC_EEJPSC_EEEvT0_iT1_T2_DpNS2_10kernel_argIT3_EE --------------------------
	.section	.text._ZN3cub18CUB_300001_SM_10006detail9transform16transform_kernelINS2_10policy_hubILb1EN4cuda3std3__45tupleIJN6thrust24THRUST_300001_SM_1000_NS7pointerI10DEInstanceNSA_8cuda_cub3tagENSA_11use_defaultESF_EEEEEE10policy1000EiNS7_10__identityENSA_10device_ptrISC_EEJPSC_EEEvT0_iT1_T2_DpNS2_10kernel_argIT3_EE,"ax",@progbits
	.align	128
        .global         _ZN3cub18CUB_300001_SM_10006detail9transform16transform_kernelINS2_10policy_hubILb1EN4cuda3std3__45tupleIJN6thrust24THRUST_300001_SM_1000_NS7pointerI10DEInstanceNSA_8cuda_cub3tagENSA_11use_defaultESF_EEEEEE10policy1000EiNS7_10__identityENSA_10device_ptrISC_EEJPSC_EEEvT0_iT1_T2_DpNS2_10kernel_argIT3_EE
        .type           _ZN3cub18CUB_300001_SM_10006detail9transform16transform_kernelINS2_10policy_hubILb1EN4cuda3std3__45tupleIJN6thrust24THRUST_300001_SM_1000_NS7pointerI10DEInstanceNSA_8cuda_cub3tagENSA_11use_defaultESF_EEEEEE10policy1000EiNS7_10__identityENSA_10device_ptrISC_EEJPSC_EEEvT0_iT1_T2_DpNS2_10kernel_argIT3_EE,@function
        .size           _ZN3cub18CUB_300001_SM_10006detail9transform16transform_kernelINS2_10policy_hubILb1EN4cuda3std3__45tupleIJN6thrust24THRUST_300001_SM_1000_NS7pointerI10DEInstanceNSA_8cuda_cub3tagENSA_11use_defaultESF_EEEEEE10policy1000EiNS7_10__identityENSA_10device_ptrISC_EEJPSC_EEEvT0_iT1_T2_DpNS2_10kernel_argIT3_EE,(.L_x_1389 - _ZN3cub18CUB_300001_SM_10006detail9transform16transform_kernelINS2_10policy_hubILb1EN4cuda3std3__45tupleIJN6thrust24THRUST_300001_SM_1000_NS7pointerI10DEInstanceNSA_8cuda_cub3tagENSA_11use_defaultESF_EEEEEE10policy1000EiNS7_10__identityENSA_10device_ptrISC_EEJPSC_EEEvT0_iT1_T2_DpNS2_10kernel_argIT3_EE)
        .other          _ZN3cub18CUB_300001_SM_10006detail9transform16transform_kernelINS2_10policy_hubILb1EN4cuda3std3__45tupleIJN6thrust24THRUST_300001_SM_1000_NS7pointerI10DEInstanceNSA_8cuda_cub3tagENSA_11use_defaultESF_EEEEEE10policy1000EiNS7_10__identityENSA_10device_ptrISC_EEJPSC_EEEvT0_iT1_T2_DpNS2_10kernel_argIT3_EE,@"STO_CUDA_ENTRY STV_DEFAULT"
_ZN3cub18CUB_300001_SM_10006detail9transform16transform_kernelINS2_10policy_hubILb1EN4cuda3std3__45tupleIJN6thrust24THRUST_300001_SM_1000_NS7pointerI10DEInstanceNSA_8cuda_cub3tagENSA_11use_defaultESF_EEEEEE10policy1000EiNS7_10__identityENSA_10device_ptrISC_EEJPSC_EEEvT0_iT1_T2_DpNS2_10kernel_argIT3_EE:
.text._ZN3cub18CUB_300001_SM_10006detail9transform16transform_kernelINS2_10policy_hubILb1EN4cuda3std3__45tupleIJN6thrust24THRUST_300001_SM_1000_NS7pointerI10DEInstanceNSA_8cuda_cub3tagENSA_11use_defaultESF_EEEEEE10policy1000EiNS7_10__identityENSA_10device_ptrISC_EEJPSC_EEEvT0_iT1_T2_DpNS2_10kernel_argIT3_EE:
        /* <DEDUP_REMOVED lines=18> */
.L_x_1326:
[----:B------:R-:W-:Y:S01]  /*0120*/  IADD3 R4, PT, PT, R4, 0x4000, RZ ;  /* 0x0000400004047810 */ /* 0x000fe20007ffe0ff */
[----:B------:R0:W-:Y:S03]  /*0130*/  CCTL.E.PF2 [R2] ;  /* 0x000000000200798f */ /* 0x0001e60000800100 */
[----:B------:R-:W-:Y:S02]  /*0140*/  ISETP.GE.AND P0, PT, R4, UR6, PT ;  /* 0x0000000604007c0c */ /* 0x000fe4000bf06270 */
[----:B0-----:R-:W-:-:S05]  /*0150*/  IADD3 R2, P1, PT, R2, 0x4000, RZ ;  /* 0x0000400002027810 */ /* 0x001fca0007f3e0ff */
[----:B------:R-:W-:-:S06]  /*0160*/  IMAD.X R3, RZ, RZ, R3, P1 ;  /* 0x000000ffff037224 */ /* 0x000fcc00008e0603 */
[----:B------:R-:W-:Y:S05]  /*0170*/  @!P0 BRA `(.L_x_1326) ;  /* 0xfffffffc00e88947 */ /* 0x000fea000383ffff */
.L_x_1325:
[----:B------:R-:W-:Y:S05]  /*0180*/  BSYNC.RECONVERGENT B0 ;  /* 0x0000000000007941 */ /* 0x000fea0003800200 */
.L_x_1324:
        /* <DEDUP_REMOVED lines=29> */
.L_x_1329:
        /* <DEDUP_REMOVED lines=84> */
.L_x_1328:
        /* <DEDUP_REMOVED lines=44> */
.L_x_1330:
        /* <DEDUP_REMOVED lines=27> */
.L_x_1331:
        /* <DEDUP_REMOVED lines=11> */
.L_x_1332:
        /* <DEDUP_REMOVED lines=15> */
.L_x_1327:
        /* <DEDUP_REMOVED lines=10> */
.L_x_1336:
        /* <DEDUP_REMOVED lines=58> */
.L_x_1335:
[----:B------:R-:W-:Y:S05]  /*12f0*/  BSYNC.RECONVERGENT B0 ;  /* 0x0000000000007941 */ /* 0x000fea0003800200 */
.L_x_1334:
[----:B------:R-:W-:Y:S05]  /*1300*/  @P1 BRA `(.L_x_1336) ;  /* 0xfffffffc00101947 */ /* 0x000fea000383ffff */
.L_x_1333:
        /* <DEDUP_REMOVED lines=44> */
.L_x_1337:
        /* <DEDUP_REMOVED lines=24> */
.L_x_1338:
        /* <DEDUP_REMOVED lines=12> */
.L_x_1339:
        /* <DEDUP_REMOVED lines=15> */
.L_x_1389:


//--------------------- .text._ZN3cub18CUB_300001_SM_10006detail8for_each13static_kernelINS2_12policy_hub_t12policy_500_tElN6thrust24THRUST_300001_SM_1000_NS8cuda_cub20__uninitialized_copy7functorIP10DEInstanceNS7_7pointerISB_NS8_3tagENS7_11use_defaultESF_EEEEEEvT0_T1_ --------------------------
	.section	.text._ZN3cub18CUB_300001_SM_10006detail8for_each13static_kernelINS2_12policy_hub_t12policy_500_tElN6thrust24THRUST_300001_SM_1000_NS8cuda_cub20__uninitialized_copy7functorIP10DEInstanceNS7_7pointerISB_NS8_3tagENS7_11use_defaultESF_EEEEEEvT0_T1_,"ax",@progbits
	.align	128
        .global         _ZN3cub18CUB_300001_SM_10006detail8for_each13static_kernelINS2_12policy_hub_t12policy_500_tElN6thrust24THRUST_300001_SM_1000_NS8cuda_cub20__uninitialized_copy7functorIP10DEInstanceNS7_7pointerISB_NS8_3tagENS7_11use_defaultESF_EEEEEEvT0_T1_
        .type           _ZN3cub18CUB_300001_SM_10006detail8for_each13static_kernelINS2_12policy_hub_t12policy_500_tElN6thrust24THRUST_300001_SM_1000_NS8cuda_cub20__uninitialized_copy7functorIP10DEInstanceNS7_7pointerISB_NS8_3tagENS7_11use_defaultESF_EEEEEEvT0_T1_,@function
        .size           _ZN3cub18CUB_300001_SM_10006detail8for_each13static_kernelINS2_12policy_hub_t12policy_500_tElN6thrust24THRUST_300001_SM_1000_NS8cuda_cub20__uninitialized_copy7functorIP10DEInstanceNS7_7pointerISB_NS8_3tagENS7_11use_defaultESF_EEEEEEvT0_T1_,(.L_x_1390 - _ZN3cub18CUB_300001_SM_10006detail8for_each13static_kernelINS2_12policy_hub_t12policy_500_tElN6thrust24THRUST_300001_SM_1000_NS8cuda_cub20__uninitialized_copy7functorIP10DEInstanceNS7_7pointerISB_NS8_3tagENS7_11use_defaultESF_EEEEEEvT0_T1_)
        .other          _ZN3cub18CUB_300001_SM_10006detail8for_each13static_kernelINS2_12policy_hub_t12policy_500_tElN6thrust24THRUST_300001_SM_1000_NS8cuda_cub20__uninitialized_copy7functorIP10DEInstanceNS7_7pointerISB_NS8_3tagENS7_11use_defaultESF_EEEEEEvT0_T1_,@"STO_CUDA_ENTRY STV_DEFAULT"
_ZN3cub18CUB_300001_SM_10006detail8for_each13static_kernelINS2_12policy_hub_t12policy_500_tElN6thrust24THRUST_300001_SM_1000_NS8cuda_cub20__uninitialized_copy7functorIP10DEInstanceNS7_7pointerISB_NS8_3tagENS7_11use_defaultESF_EEEEEEvT0_T1_:
.text._ZN3cub18CUB_300001_SM_10006detail8for_each13static_kernelINS2_12policy_hub_t12policy_500_tElN6thrust24THRUST_300001_SM_1000_NS8cuda_cub20__uninitialized_copy7functorIP10DEInstanceNS7_7pointerISB_NS8_3tagENS7_11use_defaultESF_EEEEEEvT0_T1_:
[----:B------:R-:W-:Y:S08]  /*0000*/  LDC R1, c[0x0][0x37c] ;  /* 0x0000df00ff017b82 */ /* 0x000ff00000000800 */
[----:B------:R-:W0:Y:S01]  /*0010*/  S2UR UR4, SR_CTAID.X ;  /* 0x00000000000479c3 */ /* 0x000e220000002500 */
[----:B------:R-:W1:Y:S01]  /*0020*/  LDCU.64 UR6, c[0x0][0x380] ;  /* 0x00007000ff0677ac */ /* 0x000e620008000a00 */
[----:B------:R-:W2:Y:S01]  /*0030*/  LDCU.64 UR8, c[0x0][0x358] ;  /* 0x00006b00ff0877ac */ /* 0x000ea20008000a00 */
[----:B0-----:R-:W-:-:S04]  /*0040*/  UIMAD.WIDE.U32 UR4, UR4, 0x200, URZ ;  /* 0x00000200040478a5 */ /* 0x001fc8000f8e00ff */
[----:B-1----:R-:W-:-:S04]  /*0050*/  UIADD3 UR6, UP0, UPT, -UR4, UR6, URZ ;  /* 0x0000000604067290 */ /* 0x002fc8000ff1e1ff */
[----:B------:R-:W-:Y:S02]  /*0060*/  UIADD3.X UR7, UPT, UPT, ~UR5, UR7, URZ, UP0, !UPT ;  /* 0x0000000705077290 */ /* 0x000fe400087fe5ff */
[----:B------:R-:W-:-:S04]  /*0070*/  UISETP.GE.U32.AND UP0, UPT, UR6, 0x200, UPT ;  /* 0x000002000600788c */ /* 0x000fc8000bf06070 */
[----:B------:R-:W-:-:S09]  /*0080*/  UISETP.GE.AND.EX UP0, UPT, UR7, URZ, UPT, UP0 ;  /* 0x000000ff0700728c */ /* 0x000fd2000bf06300 */
[----:B--2---:R-:W-:Y:S05]  /*0090*/  BRA.U !UP0, `(.L_x_1340) ;  /* 0x0000000108507547 */ /* 0x004fea000b800000 */
[----:B------:R-:W0:Y:S01]  /*00a0*/  S2R R0, SR_TID.X ;  /* 0x0000000000007919 */ /* 0x000e220000002100 */
[----:B------:R-:W1:Y:S01]  /*00b0*/  LDCU.64 UR10, c[0x0][0x388] ;  /* 0x00007100ff0a77ac */ /* 0x000e620008000a00 */
[----:B0-----:R-:W-:-:S05]  /*00c0*/  IADD3 R0, P0, PT, R0, UR4, RZ ;  /* 0x0000000400007c10 */ /* 0x001fca000ff1e0ff */
[----:B------:R-:W-:Y:S02]  /*00d0*/  IMAD.X R3, RZ, RZ, UR5, P0 ;  /* 0x00000005ff037e24 */ /* 0x000fe400080e06ff */
[----:B------:R-:W-:-:S03]  /*00e0*/  IMAD.SHL.U32 R4, R0, 0x10, RZ ;  /* 0x0000001000047824 */ /* 0x000fc600078e00ff */
[----:B------:R-:W-:Y:S02]  /*00f0*/  SHF.L.U64.HI R0, R0, 0x4, R3 ;  /* 0x0000000400007819 */ /* 0x000fe40000010203 */
[----:B-1----:R-:W-:-:S04]  /*0100*/  IADD3 R2, P0, PT, R4, UR10, RZ ;  /* 0x0000000a04027c10 */ /* 0x002fc8000ff1e0ff */
[----:B------:R-:W-:Y:S01]  /*0110*/  IADD3.X R3, PT, PT, R0, UR11, RZ, P0, !PT ;  /* 0x0000000b00037c10 */ /* 0x000fe200087fe4ff */
[----:B------:R-:W0:Y:S04]  /*0120*/  LDCU.64 UR10, c[0x0][0x390] ;  /* 0x00007200ff0a77ac */ /* 0x000e280008000a00 */
[----:B------:R-:W2:Y:S01]  /*0130*/  LDG.E.64 R6, desc[UR8][R2.64] ;  /* 0x0000000802067981 */ /* 0x000ea2000c1e1b00 */
[----:B0-----:R-:W-:-:S04]  /*0140*/  IADD3 R4, P0, PT, R4, UR10, RZ ;  /* 0x0000000a04047c10 */ /* 0x001fc8000ff1e0ff */
[----:B------:R-:W-:-:S05]  /*0150*/  IADD3.X R5, PT, PT, R0, UR11, RZ, P0, !PT ;  /* 0x0000000b00057c10 */ /* 0x000fca00087fe4ff */
[----:B--2---:R-:W-:Y:S04]  /*0160*/  STG.E.64 desc[UR8][R4.64], R6 ;  /* 0x0000000604007986 */ /* 0x004fe8000c101b08 */
[----:B------:R-:W2:Y:S04]  /*0170*/  LDG.E.64 R8, desc[UR8][R2.64+0x8] ;  /* 0x0000080802087981 */ /* 0x000ea8000c1e1b00 */
[----:B--2---:R-:W-:Y:S04]  /*0180*/  STG.E.64 desc[UR8][R4.64+0x8], R8 ;  /* 0x0000080804007986 */ /* 0x004fe8000c101b08 */
[----:B------:R-:W2:Y:S04]  /*0190*/  LDG.E.64 R10, desc[UR8][R2.64+0x1000] ;  /* 0x00100008020a7981 */ /* 0x000ea8000c1e1b00 */
[----:B--2---:R-:W-:Y:S04]  /*01a0*/  STG.E.64 desc[UR8][R4.64+0x1000], R10 ;  /* 0x0010000a04007986 */ /* 0x004fe8000c101b08 */
[----:B------:R-:W2:Y:S04]  /*01b0*/  LDG.E.64 R12, desc[UR8][R2.64+0x1008] ;  /* 0x00100808020c7981 */ /* 0x000ea8000c1e1b00 */
[----:B--2---:R-:W-:Y:S01]  /*01c0*/  STG.E.64 desc[UR8][R4.64+0x1008], R12 ;  /* 0x0010080c04007986 */ /* 0x004fe2000c101b08 */
[----:B------:R-:W-:Y:S05]  /*01d0*/  EXIT ;  /* 0x000000000000794d */ /* 0x000fea0003800000 */
.L_x_1340:
[----:B------:R-:W0:Y:S01]  /*01e0*/  S2R R0, SR_TID.X ;  /* 0x0000000000007919 */ /* 0x000e220000002100 */
[----:B------:R-:W-:Y:S01]  /*01f0*/  USHF.R.S32.HI UR7, URZ, 0x1f, UR6 ;  /* 0x0000001fff077899 */ /* 0x000fe20008011406 */
[----:B------:R-:W-:Y:S05]  /*0200*/  BSSY.RECONVERGENT B0, `(.L_x_1341) ;  /* 0x0000017000007945 */ /* 0x000fea0003800200 */
[----:B------:R-:W-:Y:S01]  /*0210*/  IMAD.U32 R3, RZ, RZ, UR7 ;  /* 0x00000007ff037e24 */ /* 0x000fe2000f8e00ff */
[C---:B0-----:R-:W-:Y:S01]  /*0220*/  ISETP.LT.U32.AND P0, PT, R0.reuse, UR6, PT ;  /* 0x0000000600007c0c */ /* 0x041fe2000bf01070 */
[----:B------:R-:W-:-:S03]  /*0230*/  VIADD R2, R0, 0x100 ;  /* 0x0000010000027836 */ /* 0x000fc60000000000 */
[----:B------:R-:W-:Y:S02]  /*0240*/  ISETP.GT.AND.EX P0, PT, R3, RZ, PT, P0 ;  /* 0x000000ff0300720c */ /* 0x000fe40003f04300 */
[----:B------:R-:W-:Y:S01]  /*0250*/  ISETP.LT.U32.AND P1, PT, R2, UR6, PT ;  /* 0x0000000602007c0c */ /* 0x000fe2000bf21070 */
[----:B------:R-:W-:-:S05]  /*0260*/  IMAD.U32 R2, RZ, RZ, UR7 ;  /* 0x00000007ff027e24 */ /* 0x000fca000f8e00ff */
[----:B------:R-:W-:-:S05]  /*0270*/  ISETP.GT.AND.EX P1, PT, R2, RZ, PT, P1 ;  /* 0x000000ff0200720c */ /* 0x000fca0003f24310 */
[----:B------:R-:W-:Y:S08]  /*0280*/  @!P0 BRA `(.L_x_1342) ;  /* 0x0000000000388947 */ /* 0x000ff00003800000 */
[----:B------:R-:W0:Y:S01]  /*0290*/  LDCU.64 UR10, c[0x0][0x388] ;  /* 0x00007100ff0a77ac */ /* 0x000e220008000a00 */
[----:B------:R-:W-:-:S05]  /*02a0*/  IADD3 R2, P0, PT, R0, UR4, RZ ;  /* 0x0000000400027c10 */ /* 0x000fca000ff1e0ff */
[----:B------:R-:W-:Y:S02]  /*02b0*/  IMAD.X R3, RZ, RZ, UR5, P0 ;  /* 0x00000005ff037e24 */ /* 0x000fe400080e06ff */
[----:B------:R-:W-:-:S03]  /*02c0*/  IMAD.SHL.U32 R8, R2, 0x10, RZ ;  /* 0x0000001002087824 */ /* 0x000fc600078e00ff */
[----:B------:R-:W-:Y:S02]  /*02d0*/  SHF.L.U64.HI R4, R2, 0x4, R3 ;  /* 0x0000000402047819 */ /* 0x000fe40000010203 */
[----:B0-----:R-:W-:-:S04]  /*02e0*/  IADD3 R6, P0, PT, R8, UR10, RZ ;  /* 0x0000000a08067c10 */ /* 0x001fc8000ff1e0ff */
[----:B------:R-:W-:Y:S01]  /*02f0*/  IADD3.X R7, PT, PT, R4, UR11, RZ, P0, !PT ;  /* 0x0000000b04077c10 */ /* 0x000fe200087fe4ff */
[----:B------:R-:W0:Y:S04]  /*0300*/  LDCU.64 UR10, c[0x0][0x390] ;  /* 0x00007200ff0a77ac */ /* 0x000e280008000a00 */
[----:B------:R-:W2:Y:S01]  /*0310*/  LDG.E.64 R2, desc[UR8][R6.64] ;  /* 0x0000000806027981 */ /* 0x000ea2000c1e1b00 */
[----:B0-----:R-:W-:-:S04]  /*0320*/  IADD3 R8, P0, PT, R8, UR10, RZ ;  /* 0x0000000a08087c10 */ /* 0x001fc8000ff1e0ff */
[----:B------:R-:W-:-:S05]  /*0330*/  IADD3.X R9, PT, PT, R4, UR11, RZ, P0, !PT ;  /* 0x0000000b04097c10 */ /* 0x000fca00087fe4ff */
[----:B--2---:R0:W-:Y:S04]  /*0340*/  STG.E.64 desc[UR8][R8.64], R2 ;  /* 0x0000000208007986 */ /* 0x0041e8000c101b08 */
[----:B------:R-:W2:Y:S04]  /*0350*/  LDG.E.64 R4, desc[UR8][R6.64+0x8] ;  /* 0x0000080806047981 */ /* 0x000ea8000c1e1b00 */
[----:B--2---:R0:W-:Y:S02]  /*0360*/  STG.E.64 desc[UR8][R8.64+0x8], R4 ;  /* 0x0000080408007986 */ /* 0x0041e4000c101b08 */
.L_x_1342:
[----:B------:R-:W-:Y:S05]  /*0370*/  BSYNC.RECONVERGENT B0 ;  /* 0x0000000000007941 */ /* 0x000fea0003800200 */
.L_x_1341:
[----:B------:R-:W-:Y:S05]  /*0380*/  @!P1 EXIT ;  /* 0x000000000000994d */ /* 0x000fea0003800000 */
[----:B------:R-:W1:Y:S01]  /*0390*/  LDCU.64 UR6, c[0x0][0x388] ;  /* 0x00007100ff0677ac */ /* 0x000e620008000a00 */
[----:B------:R-:W-:-:S05]  /*03a0*/  IADD3 R0, P0, PT, R0, UR4, RZ ;  /* 0x0000000400007c10 */ /* 0x000fca000ff1e0ff */
[----:B0-----:R-:W-:Y:S02]  /*03b0*/  IMAD.X R3, RZ, RZ, UR5, P0 ;  /* 0x00000005ff037e24 */ /* 0x001fe400080e06ff */
        /* <DEDUP_REMOVED lines=10> */
[----:B--2---:R-:W-:Y:S01]  /*0460*/  STG.E.64 desc[UR8][R8.64+0x1008], R4 ;  /* 0x0010080408007986 */ /* 0x004fe2000c101b08 */
[----:B------:R-:W-:Y:S05]  /*0470*/  EXIT ;  /* 0x000000000000794d */ /* 0x000fea0003800000 */
.L_x_1343:
        /* <DEDUP_REMOVED lines=16> */
.L_x_1390:


//--------------------- .text._ZN3cub18CUB_300001_SM_10006detail8for_each13static_kernelINS2_12policy_hub_t12policy_500_tElN6thrust24THRUST_300001_SM_1000_NS8cuda_cub20__uninitialized_copy7functorINS7_10device_ptrI10DEInstanceEENS7_7pointerISC_NS8_3tagENS7_11use_defaultESG_EEEEEEvT0_T1_ --------------------------
	.section	.text._ZN3cub18CUB_300001_SM_10006detail8for_each13static_kernelINS2_12policy_hub_t12policy_500_tElN6thrust24THRUST_300001_SM_1000_NS8cuda_cub20__uninitialized_copy7functorINS7_10device_ptrI10DEInstanceEENS7_7pointerISC_NS8_3tagENS7_11use_defaultESG_EEEEEEvT0_T1_,"ax",@progbits
	.align	128
        .global         _ZN3cub18CUB_300001_SM_10006detail8for_each13static_kernelINS2_12policy_hub_t12policy_500_tElN6thrust24THRUST_300001_SM_1000_NS8cuda_cub20__uninitialized_copy7functorINS7_10device_ptrI10DEInstanceEENS7_7pointerISC_NS8_3tagENS7_11use_defaultESG_EEEEEEvT0_T1_
        .type           _ZN3cub18CUB_300001_SM_10006detail8for_each13static_kernelINS2_12policy_hub_t12policy_500_tElN6thrust24THRUST_300001_SM_1000_NS8cuda_cub20__uninitialized_copy7functorINS7_10device_ptrI10DEInstanceEENS7_7pointerISC_NS8_3tagENS7_11use_defaultESG_EEEEEEvT0_T1_,@function
        .size           _ZN3cub18CUB_300001_SM_10006detail8for_each13static_kernelINS2_12policy_hub_t12policy_500_tElN6thrust24THRUST_300001_SM_1000_NS8cuda_cub20__uninitialized_copy7functorINS7_10device_ptrI10DEInstanceEENS7_7pointerISC_NS8_3tagENS7_11use_defaultESG_EEEEEEvT0_T1_,(.L_x_1391 - _ZN3cub18CUB_300001_SM_10006detail8for_each13static_kernelINS2_12policy_hub_t12policy_500_tElN6thrust24THRUST_300001_SM_1000_NS8cuda_cub20__uninitialized_copy7functorINS7_10device_ptrI10DEInstanceEENS7_7pointerISC_NS8_3tagENS7_11use_defaultESG_EEEEEEvT0_T1_)
        .other          _ZN3cub18CUB_300001_SM_10006detail8for_each13static_kernelINS2_12policy_hub_t12policy_500_tElN6thrust24THRUST_300001_SM_1000_NS8cuda_cub20__uninitialized_copy7functorINS7_10device_ptrI10DEInstanceEENS7_7pointerISC_NS8_3tagENS7_11use_defaultESG_EEEEEEvT0_T1_,@"STO_CUDA_ENTRY STV_DEFAULT"
_ZN3cub18CUB_300001_SM_10006detail8for_each13static_kernelINS2_12policy_hub_t12policy_500_tElN6thrust24THRUST_300001_SM_1000_NS8cuda_cub20__uninitialized_copy7functorINS7_10device_ptrI10DEInstanceEENS7_7pointerISC_NS8_3tagENS7_11use_defaultESG_EEEEEEvT0_T1_:
.text._ZN3cub18CUB_300001_SM_10006detail8for_each13static_kernelINS2_12policy_hub_t12policy_500_tElN6thrust24THRUST_300001_SM_1000_NS8cuda_cub20__uninitialized_copy7functorINS7_10device_ptrI10DEInstanceEENS7_7pointerISC_NS8_3tagENS7_11use_defaultESG_EEEEEEvT0_T1_:
        /* <DEDUP_REMOVED lines=30> */
.L_x_1344:
        /* <DEDUP_REMOVED lines=25> */
.L_x_1346:
[----:B------:R-:W-:Y:S05]  /*0370*/  BSYNC.RECONVERGENT B0 ;  /* 0x0000000000007941 */ /* 0x000fea0003800200 */
.L_x_1345:
        /* <DEDUP_REMOVED lines=16> */
.L_x_1347:
        /* <DEDUP_REMOVED lines=16> */
.L_x_1391:


//--------------------- .text._ZN3cub18CUB_300001_SM_10006detail8for_each13static_kernelINS2_12policy_hub_t12policy_500_tElN6thrust24THRUST_300001_SM_1000_NS8cuda_cub20__uninitialized_copy7functorINS7_6detail15normal_iteratorINS7_10device_ptrIK10DEInstanceEEEENS7_7pointerISE_NS8_3tagENS7_11use_defaultESK_EEEEEEvT0_T1_ --------------------------
	.section	.text._ZN3cub18CUB_300001_SM_10006detail8for_each13static_kernelINS2_12policy_hub_t12policy_500_tElN6thrust24THRUST_300001_SM_1000_NS8cuda_cub20__uninitialized_copy7functorINS7_6detail15normal_iteratorINS7_10device_ptrIK10DEInstanceEEEENS7_7pointerISE_NS8_3tagENS7_11use_defaultESK_EEEEEEvT0_T1_,"ax",@progbits
	.align	128
        .global         _ZN3cub18CUB_300001_SM_10006detail8for_each13static_kernelINS2_12policy_hub_t12policy_500_tElN6thrust24THRUST_300001_SM_1000_NS8cuda_cub20__uninitialized_copy7functorINS7_6detail15normal_iteratorINS7_10device_ptrIK10DEInstanceEEEENS7_7pointerISE_NS8_3tagENS7_11use_defaultESK_EEEEEEvT0_T1_
        .type           _ZN3cub18CUB_300001_SM_10006detail8for_each13static_kernelINS2_12policy_hub_t12policy_500_tElN6thrust24THRUST_300001_SM_1000_NS8cuda_cub20__uninitialized_copy7functorINS7_6detail15normal_iteratorINS7_10device_ptrIK10DEInstanceEEEENS7_7pointerISE_NS8_3tagENS7_11use_defaultESK_EEEEEEvT0_T1_,@function
        .size           _ZN3cub18CUB_300001_SM_10006detail8for_each13static_kernelINS2_12policy_hub_t12policy_500_tElN6thrust24THRUST_300001_SM_1000_NS8cuda_cub20__uninitialized_copy7functorINS7_6detail15normal_iteratorINS7_10device_ptrIK10DEInstanceEEEENS7_7pointerISE_NS8_3tagENS7_11use_defaultESK_EEEEEEvT0_T1_,(.L_x_1392 - _ZN3cub18CUB_300001_SM_10006detail8for_each13static_kernelINS2_12policy_hub_t12policy_500_tElN6thrust24THRUST_300001_SM_1000_NS8cuda_cub20__uninitialized_copy7functorINS7_6detail15normal_iteratorINS7_10device_ptrIK10DEInstanceEEEENS7_7pointerISE_NS8_3tagENS7_11use_defaultESK_EEEEEEvT0_T1_)
        .other          _ZN3cub18CUB_300001_SM_10006detail8for_each13static_kernelINS2_12policy_hub_t12policy_500_tElN6thrust24THRUST_300001_SM_1000_NS8cuda_cub20__uninitialized_copy7functorINS7_6detail15normal_iteratorINS7_10device_ptrIK10DEInstanceEEEENS7_7pointerISE_NS8_3tagENS7_11use_defaultESK_EEEEEEvT0_T1_,@"STO_CUDA_ENTRY STV_DEFAULT"
_ZN3cub18CUB_300001_SM_10006detail8for_each13static_kernelINS2_12policy_hub_t12policy_500_tElN6thrust24THRUST_300001_SM_1000_NS8cuda_cub20__uninitialized_copy7functorINS7_6detail15normal_iteratorINS7_10device_ptrIK10DEInstanceEEEENS7_7pointerISE_NS8_3tagENS7_11use_defaultESK_EEEEEEvT0_T1_:
.text._ZN3cub18CUB_300001_SM_10006detail8for_each13static_kernelINS2_12policy_hub_t12policy_500_tElN6thrust24THRUST_300001_SM_1000_NS8cuda_cub20__uninitialized_copy7functorINS7_6detail15normal_iteratorINS7_10device_ptrIK10DEInstanceEEEENS7_7pointerISE_NS8_3tagENS7_11use_defaultESK_EEEEEEvT0_T1_:
        /* <DEDUP_REMOVED lines=30> */
.L_x_1348:
        /* <DEDUP_REMOVED lines=25> */
.L_x_1350:
[----:B------:R-:W-:Y:S05]  /*0370*/  BSYNC.RECONVERGENT B0 ;  /* 0x0000000000007941 */ /* 0x000fea0003800200 */
.L_x_1349:
        /* <DEDUP_REMOVED lines=16> */
.L_x_1351:
        /* <DEDUP_REMOVED lines=16> */
.L_x_1392:


//--------------------- .text._ZN3cub18CUB_300001_SM_10006detail8for_each13static_kernelINS2_12policy_hub_t12policy_500_tElN6thrust24THRUST_300001_SM_1000_NS8cuda_cub20__uninitialized_copy7functorINS7_7pointerI10DEInstanceNS8_3tagENS7_11use_defaultESE_EESF_EEEEvT0_T1_ --------------------------
	.section	.text._ZN3cub18CUB_300001_SM_10006detail8for_each13static_kernelINS2_12policy_hub_t12policy_500_tElN6thrust24THRUST_300001_SM_1000_NS8cuda_cub20__uninitialized_copy7functorINS7_7pointerI10DEInstanceNS8_3tagENS7_11use_defaultESE_EESF_EEEEvT0_T1_,"ax",@progbits
	.align	128
        .global         _ZN3cub18CUB_300001_SM_10006detail8for_each13static_kernelINS2_12policy_hub_t12policy_500_tElN6thrust24THRUST_300001_SM_1000_NS8cuda_cub20__uninitialized_copy7functorINS7_7pointerI10DEInstanceNS8_3tagENS7_11use_defaultESE_EESF_EEEEvT0_T1_
        .type           _ZN3cub18CUB_300001_SM_10006detail8for_each13static_kernelINS2_12policy_hub_t12policy_500_tElN6thrust24THRUST_300001_SM_1000_NS8cuda_cub20__uninitialized_copy7functorINS7_7pointerI10DEInstanceNS8_3tagENS7_11use_defaultESE_EESF_EEEEvT0_T1_,@function
        .size           _ZN3cub18CUB_300001_SM_10006detail8for_each13static_kernelINS2_12policy_hub_t12policy_500_tElN6thrust24THRUST_300001_SM_1000_NS8cuda_cub20__uninitialized_copy7functorINS7_7pointerI10DEInstanceNS8_3tagENS7_11use_defaultESE_EESF_EEEEvT0_T1_,(.L_x_1393 - _ZN3cub18CUB_300001_SM_10006detail8for_each13static_kernelINS2_12policy_hub_t12policy_500_tElN6thrust24THRUST_300001_SM_1000_NS8cuda_cub20__uninitialized_copy7functorINS7_7pointerI10DEInstanceNS8_3tagENS7_11use_defaultESE_EESF_EEEEvT0_T1_)
        .other          _ZN3cub18CUB_300001_SM_10006detail8for_each13static_kernelINS2_12policy_hub_t12policy_500_tElN6thrust24THRUST_300001_SM_1000_NS8cuda_cub20__uninitialized_copy7functorINS7_7pointerI10DEInstanceNS8_3tagENS7_11use_defaultESE_EESF_EEEEvT0_T1_,@"STO_CUDA_ENTRY STV_DEFAULT"
_ZN3cub18CUB_300001_SM_10006detail8for_each13static_kernelINS2_12policy_hub_t12policy_500_tElN6thrust24THRUST_300001_SM_1000_NS8cuda_cub20__uninitialized_copy7functorINS7_7pointerI10DEInstanceNS8_3tagENS7_11use_defaultESE_EESF_EEEEvT0_T1_:
.text._ZN3cub18CUB_300001_SM_10006detail8for_each13static_kernelINS2_12policy_hub_t12policy_500_tElN6thrust24THRUST_300001_SM_1000_NS8cuda_cub20__uninitialized_copy7functorINS7_7pointerI10DEInstanceNS8_3tagENS7_11use_defaultESE_EESF_EEEEvT0_T1_:
        /* <DEDUP_REMOVED lines=30> */
.L_x_1352:
        /* <DEDUP_REMOVED lines=25> */
.L_x_1354:
[----:B------:R-:W-:Y:S05]  /*0370*/  BSYNC.RECONVERGENT B0 ;  /* 0x0000000000007941 */ /* 0x000fea0003800200 */
.L_x_1353:
        /* <DEDUP_REMOVED lines=16> */
.L_x_1355:
        /* <DEDUP_REMOVED lines=16> */
.L_x_1393:


//--------------------- .text._ZN3cub18CUB_300001_SM_10006detail8for_each13static_kernelINS2_12policy_hub_t12policy_500_tEmNS2_12op_wrapper_tImN6thrust24THRUST_300001_SM_1000_NS6detail23allocator_traits_detail24construct1_via_allocatorINS9_18no_throw_allocatorINS9_19temporary_allocatorI10DEInstanceNS8_8cuda_cub3tagEEEEEEENS8_7pointerISE_SG_NS8_11use_defaultESL_EEEEEEvT0_T1_ --------------------------
	.section	.text._ZN3cub18CUB_300001_SM_10006detail8for_each13static_kernelINS2_12policy_hub_t12policy_500_tEmNS2_12op_wrapper_tImN6thrust24THRUST_300001_SM_1000_NS6detail23allocator_traits_detail24construct1_via_allocatorINS9_18no_throw_allocatorINS9_19temporary_allocatorI10DEInstanceNS8_8cuda_cub3tagEEEEEEENS8_7pointerISE_SG_NS8_11use_defaultESL_EEEEEEvT0_T1_,"ax",@progbits
	.align	128
        .global         _ZN3cub18CUB_300001_SM_10006detail8for_each13static_kernelINS2_12policy_hub_t12policy_500_tEmNS2_12op_wrapper_tImN6thrust24THRUST_300001_SM_1000_NS6detail23allocator_traits_detail24construct1_via_allocatorINS9_18no_throw_allocatorINS9_19temporary_allocatorI10DEInstanceNS8_8cuda_cub3tagEEEEEEENS8_7pointerISE_SG_NS8_11use_defaultESL_EEEEEEvT0_T1_
        .type           _ZN3cub18CUB_300001_SM_10006detail8for_each13static_kernelINS2_12policy_hub_t12policy_500_tEmNS2_12op_wrapper_tImN6thrust24THRUST_300001_SM_1000_NS6detail23allocator_traits_detail24construct1_via_allocatorINS9_18no_throw_allocatorINS9_19temporary_allocatorI10DEInstanceNS8_8cuda_cub3tagEEEEEEENS8_7pointerISE_SG_NS8_11use_defaultESL_EEEEEEvT0_T1_,@function
        .size           _ZN3cub18CUB_300001_SM_10006detail8for_each13static_kernelINS2_12policy_hub_t12policy_500_tEmNS2_12op_wrapper_tImN6thrust24THRUST_300001_SM_1000_NS6detail23allocator_traits_detail24construct1_via_allocatorINS9_18no_throw_allocatorINS9_19temporary_allocatorI10DEInstanceNS8_8cuda_cub3tagEEEEEEENS8_7pointerISE_SG_NS8_11use_defaultESL_EEEEEEvT0_T1_,(.L_x_1394 - _ZN3cub18CUB_300001_SM_10006detail8for_each13static_kernelINS2_12policy_hub_t12policy_500_tEmNS2_12op_wrapper_tImN6thrust24THRUST_300001_SM_1000_NS6detail23allocator_traits_detail24construct1_via_allocatorINS9_18no_throw_allocatorINS9_19temporary_allocatorI10DEInstanceNS8_8cuda_cub3tagEEEEEEENS8_7pointerISE_SG_NS8_11use_defaultESL_EEEEEEvT0_T1_)
        .other          _ZN3cub18CUB_300001_SM_10006detail8for_each13static_kernelINS2_12policy_hub_t12policy_500_tEmNS2_12op_wrapper_tImN6thrust24THRUST_300001_SM_1000_NS6detail23allocator_traits_detail24construct1_via_allocatorINS9_18no_throw_allocatorINS9_19temporary_allocatorI10DEInstanceNS8_8cuda_cub3tagEEEEEEENS8_7pointerISE_SG_NS8_11use_defaultESL_EEEEEEvT0_T1_,@"STO_CUDA_ENTRY STV_DEFAULT"
_ZN3cub18CUB_300001_SM_10006detail8for_each13static_kernelINS2_12policy_hub_t12policy_500_tEmNS2_12op_wrapper_tImN6thrust24THRUST_300001_SM_1000_NS6detail23allocator_traits_detail24construct1_via_allocatorINS9_18no_throw_allocatorINS9_19temporary_allocatorI10DEInstanceNS8_8cuda_cub3tagEEEEEEENS8_7pointerISE_SG_NS8_11use_defaultESL_EEEEEEvT0_T1_:
.text._ZN3cub18CUB_300001_SM_10006detail8for_each13static_kernelINS2_12policy_hub_t12policy_500_tEmNS2_12op_wrapper_tImN6thrust24THRUST_300001_SM_1000_NS6detail23allocator_traits_detail24construct1_via_allocatorINS9_18no_throw_allocatorINS9_19temporary_allocatorI10DEInstanceNS8_8cuda_cub3tagEEEEEEENS8_7pointerISE_SG_NS8_11use_defaultESL_EEEEEEvT0_T1_:
        /* <DEDUP_REMOVED lines=8> */
[----:B------:R-:W-:-:S09]  /*0080*/  UISETP.GE.U32.AND.EX UP0, UPT, UR7, URZ, UPT, UP0 ;  /* 0x000000ff0700728c */ /* 0x000fd2000bf06100 */
[----:B--2---:R-:W-:Y:S05]  /*0090*/  BRA.U !UP0, `(.L_x_1356) ;  /* 0x0000000108347547 */ /* 0x004fea000b800000 */
[----:B------:R-:W0:Y:S01]  /*00a0*/  S2R R0, SR_TID.X ;  /* 0x0000000000007919 */ /* 0x000e220000002100 */
[----:B------:R-:W1:Y:S01]  /*00b0*/  LDCU.64 UR6, c[0x0][0x388] ;  /* 0x00007100ff0677ac */ /* 0x000e620008000a00 */
[----:B------:R-:W-:Y:S02]  /*00c0*/  IMAD.MOV.U32 R4, RZ, RZ, 0x0 ;  /* 0x00000000ff047424 */ /* 0x000fe400078e00ff */
[----:B------:R-:W-:Y:S01]  /*00d0*/  IMAD.MOV.U32 R5, RZ, RZ, -0x40100000 ;  /* 0xbff00000ff057424 */ /* 0x000fe200078e00ff */
[----:B0-----:R-:W-:-:S05]  /*00e0*/  IADD3 R0, P0, PT, R0, UR4, RZ ;  /* 0x0000000400007c10 */ /* 0x001fca000ff1e0ff */
[----:B------:R-:W-:Y:S01]  /*00f0*/  IMAD.X R3, RZ, RZ, UR5, P0 ;  /* 0x00000005ff037e24 */ /* 0x000fe200080e06ff */
[----:B-1----:R-:W-:-:S04]  /*0100*/  LEA R2, P0, R0, UR6, 0x4 ;  /* 0x0000000600027c11 */ /* 0x002fc8000f8020ff */
[----:B------:R-:W-:-:S05]  /*0110*/  LEA.HI.X R3, R0, UR7, R3, 0x4, P0 ;  /* 0x0000000700037c11 */ /* 0x000fca00080f2403 */
[----:B------:R-:W-:Y:S04]  /*0120*/  STG.E.64 desc[UR8][R2.64+0x8], R4 ;  /* 0x0000080402007986 */ /* 0x000fe8000c101b08 */
[----:B------:R-:W-:Y:S04]  /*0130*/  STG.E.64 desc[UR8][R2.64+0x1008], R4 ;  /* 0x0010080402007986 */ /* 0x000fe8000c101b08 */
[----:B------:R-:W-:Y:S04]  /*0140*/  STG.E.64 desc[UR8][R2.64], RZ ;  /* 0x000000ff02007986 */ /* 0x000fe8000c101b08 */
[----:B------:R-:W-:Y:S01]  /*0150*/  STG.E.64 desc[UR8][R2.64+0x1000], RZ ;  /* 0x001000ff02007986 */ /* 0x000fe2000c101b08 */
[----:B------:R-:W-:Y:S05]  /*0160*/  EXIT ;  /* 0x000000000000794d */ /* 0x000fea0003800000 */
.L_x_1356:
[----:B------:R-:W0:Y:S01]  /*0170*/  S2R R0, SR_TID.X ;  /* 0x0000000000007919 */ /* 0x000e220000002100 */
[----:B------:R-:W1:Y:S01]  /*0180*/  LDCU.64 UR10, c[0x0][0x388] ;  /* 0x00007100ff0a77ac */ /* 0x000e620008000a00 */
[----:B------:R-:W-:Y:S02]  /*0190*/  IMAD.U32 R2, RZ, RZ, UR7 ;  /* 0x00000007ff027e24 */ /* 0x000fe4000f8e00ff */
[----:B------:R-:W-:Y:S01]  /*01a0*/  IMAD.U32 R4, RZ, RZ, UR7 ;  /* 0x00000007ff047e24 */ /* 0x000fe2000f8e00ff */
[----:B0-----:R-:W-:-:S04]  /*01b0*/  ISETP.LT.U32.AND P0, PT, R0, UR6, PT ;  /* 0x0000000600007c0c */ /* 0x001fc8000bf01070 */
[----:B------:R-:W-:Y:S01]  /*01c0*/  ISETP.GT.U32.AND.EX P0, PT, R2, RZ, PT, P0 ;  /* 0x000000ff0200720c */ /* 0x000fe20003f04100 */
[C---:B------:R-:W-:Y:S01]  /*01d0*/  VIADD R2, R0.reuse, 0x100 ;  /* 0x0000010000027836 */ /* 0x040fe20000000000 */
[----:B------:R-:W-:-:S04]  /*01e0*/  IADD3 R0, P2, PT, R0, UR4, RZ ;  /* 0x0000000400007c10 */ /* 0x000fc8000ff5e0ff */
[----:B------:R-:W-:Y:S02]  /*01f0*/  ISETP.LT.U32.AND P1, PT, R2, UR6, PT ;  /* 0x0000000602007c0c */ /* 0x000fe4000bf21070 */
[----:B------:R-:W-:Y:S02]  /*0200*/  IADD3.X R3, PT, PT, RZ, UR5, RZ, P2, !PT ;  /* 0x00000005ff037c10 */ /* 0x000fe400097fe4ff */
[----:B------:R-:W-:Y:S02]  /*0210*/  ISETP.GT.U32.AND.EX P1, PT, R4, RZ, PT, P1 ;  /* 0x000000ff0400720c */ /* 0x000fe40003f24110 */
[C---:B-1----:R-:W-:Y:S01]  /*0220*/  LEA R2, P2, R0.reuse, UR10, 0x4 ;  /* 0x0000000a00027c11 */ /* 0x042fe2000f8420ff */
[----:B------:R-:W-:Y:S02]  /*0230*/  @P0 IMAD.MOV.U32 R4, RZ, RZ, 0x0 ;  /* 0x00000000ff040424 */ /* 0x000fe400078e00ff */
[----:B------:R-:W-:Y:S01]  /*0240*/  @P0 IMAD.MOV.U32 R5, RZ, RZ, -0x40100000 ;  /* 0xbff00000ff050424 */ /* 0x000fe200078e00ff */
[----:B------:R-:W-:-:S05]  /*0250*/  LEA.HI.X R3, R0, UR11, R3, 0x4, P2 ;  /* 0x0000000b00037c11 */ /* 0x000fca00090f2403 */
[----:B------:R0:W-:Y:S04]  /*0260*/  @P0 STG.E.64 desc[UR8][R2.64+0x8], R4 ;  /* 0x0000080402000986 */ /* 0x0001e8000c101b08 */
[----:B------:R0:W-:Y:S01]  /*0270*/  @P0 STG.E.64 desc[UR8][R2.64], RZ ;  /* 0x000000ff02000986 */ /* 0x0001e2000c101b08 */
[----:B------:R-:W-:Y:S05]  /*0280*/  @!P1 EXIT ;  /* 0x000000000000994d */ /* 0x000fea0003800000 */
[----:B0-----:R-:W-:Y:S02]  /*0290*/  HFMA2 R4, -RZ, RZ, 0, 0 ;  /* 0x00000000ff047431 */ /* 0x001fe400000001ff */
[----:B------:R-:W-:Y:S01]  /*02a0*/  IMAD.MOV.U32 R5, RZ, RZ, -0x40100000 ;  /* 0xbff00000ff057424 */ /* 0x000fe200078e00ff */
[----:B------:R-:W-:Y:S04]  /*02b0*/  STG.E.64 desc[UR8][R2.64+0x1000], RZ ;  /* 0x001000ff02007986 */ /* 0x000fe8000c101b08 */
[----:B------:R-:W-:Y:S01]  /*02c0*/  STG.E.64 desc[UR8][R2.64+0x1008], R4 ;  /* 0x0010080402007986 */ /* 0x000fe2000c101b08 */
[----:B------:R-:W-:Y:S05]  /*02d0*/  EXIT ;  /* 0x000000000000794d */ /* 0x000fea0003800000 */
.L_x_1357:
        /* <DEDUP_REMOVED lines=10> */
.L_x_1394:


//--------------------- .text._ZN3cub18CUB_300001_SM_10006detail11EmptyKernelIvEEvv --------------------------
	.section	.text._ZN3cub18CUB_300001_SM_10006detail11EmptyKernelIvEEvv,"ax",@progbits
	.align	128
        .global         _ZN3cub18CUB_300001_SM_10006detail11EmptyKernelIvEEvv
        .type           _ZN3cub18CUB_300001_SM_10006detail11EmptyKernelIvEEvv,@function
        .size           _ZN3cub18CUB_300001_SM_10006detail11EmptyKernelIvEEvv,(.L_x_1395 - _ZN3cub18CUB_300001_SM_10006detail11EmptyKernelIvEEvv)
        .other          _ZN3cub18CUB_300001_SM_10006detail11EmptyKernelIvEEvv,@"STO_CUDA_ENTRY STV_DEFAULT"
_ZN3cub18CUB_300001_SM_10006detail11EmptyKernelIvEEvv:
.text._ZN3cub18CUB_300001_SM_10006detail11EmptyKernelIvEEvv:
[----:B------:R-:W-:Y:S01]  /*0000*/  LDC R1, c[0x0][0x37c] ;  /* 0x0000df00ff017b82 */ /* 0x000fe20000000800 */
[----:B------:R-:W-:Y:S05]  /*0010*/  EXIT ;  /* 0x000000000000794d */ /* 0x000fea0003800000 */
.L_x_1358:
        /* <DEDUP_REMOVED lines=14> */
.L_x_1395:


//--------------------- .text._Z15transformNumberPdidd --------------------------
	.section	.text._Z15transformNumberPdidd,"ax",@progbits
	.align	128
        .global         _Z15transformNumberPdidd
        .type           _Z15transformNumberPdidd,@function
        .size           _Z15transformNumberPdidd,(.L_x_1396 - _Z15transformNumberPdidd)
        .other          _Z15transformNumberPdidd,@"STO_CUDA_ENTRY STV_DEFAULT"
_Z15transformNumberPdidd:
.text._Z15transformNumberPdidd:
[----:B------:R-:W-:Y:S01]  /*0000*/  LDC R1, c[0x0][0x37c] ;  /* 0x0000df00ff017b82 */ /* 0x000fe20000000800 */
[----:B------:R-:W0:Y:S07]  /*0010*/  S2R R3, SR_TID.X ;  /* 0x0000000000037919 */ /* 0x000e2e0000002100 */
[----:B------:R-:W0:Y:S01]  /*0020*/  S2UR UR4, SR_CTAID.X ;  /* 0x00000000000479c3 */ /* 0x000e220000002500 */
[----:B------:R-:W1:Y:S07]  /*0030*/  LDCU UR5, c[0x0][0x388] ;  /* 0x00007100ff0577ac */ /* 0x000e6e0008000800 */
[----:B------:R-:W0:Y:S02]  /*0040*/  LDC R0, c[0x0][0x360] ;  /* 0x0000d800ff007b82 */ /* 0x000e240000000800 */
[----:B0-----:R-:W-:Y:S01]  /*0050*/  IMAD R0, R0, UR4, R3 ;  /* 0x0000000400007c24 */ /* 0x001fe2000f8e0203 */
[----:B-1----:R-:W-:-:S04]  /*0060*/  USHF.R.S32.HI UR4, URZ, 0x1f, UR5 ;  /* 0x0000001fff047899 */ /* 0x002fc80008011405 */
[----:B------:R-:W-:-:S04]  /*0070*/  ISETP.GE.U32.AND P0, PT, R0, UR5, PT ;  /* 0x0000000500007c0c */ /* 0x000fc8000bf06070 */
[----:B------:R-:W-:-:S13]  /*0080*/  ISETP.GE.U32.AND.EX P0, PT, RZ, UR4, PT, P0 ;  /* 0x00000004ff007c0c */ /* 0x000fda000bf06100 */
[----:B------:R-:W-:Y:S05]  /*0090*/  @P0 EXIT ;  /* 0x000000000000094d */ /* 0x000fea0003800000 */
[----:B------:R-:W0:Y:S01]  /*00a0*/  LDCU.64 UR6, c[0x0][0x380] ;  /* 0x00007000ff0677ac */ /* 0x000e220008000a00 */
[----:B------:R-:W1:Y:S01]  /*00b0*/  LDC.64 R8, c[0x0][0x390] ;  /* 0x0000e400ff087b82 */ /* 0x000e620000000a00 */
[----:B------:R-:W2:Y:S07]  /*00c0*/  LDCU.64 UR4, c[0x0][0x358] ;  /* 0x00006b00ff0477ac */ /* 0x000eae0008000a00 */
[----:B------:R-:W1:Y:S01]  /*00d0*/  LDC.64 R6, c[0x0][0x398] ;  /* 0x0000e600ff067b82 */ /* 0x000e620000000a00 */
[----:B0-----:R-:W-:-:S04]  /*00e0*/  LEA R2, P0, R0, UR6, 0x3 ;  /* 0x0000000600027c11 */ /* 0x001fc8000f8018ff */
[----:B------:R-:W-:-:S05]  /*00f0*/  LEA.HI.X R3, R0, UR7, RZ, 0x3, P0 ;  /* 0x0000000700037c11 */ /* 0x000fca00080f1cff */
[----:B--2---:R-:W2:Y:S01]  /*0100*/  LDG.E.64 R4, desc[UR4][R2.64] ;  /* 0x0000000402047981 */ /* 0x004ea2000c1e1b00 */
[----:B-1----:R-:W-:-:S08]  /*0110*/  DADD R6, R6, -R8 ;  /* 0x0000000006067229 */ /* 0x002fd00000000808 */
[----:B--2---:R-:W-:-:S07]  /*0120*/  DFMA R4, R4, R6, R8 ;  /* 0x000000060404722b */ /* 0x004fce0000000008 */
[----:B------:R-:W-:Y:S01]  /*0130*/  STG.E.64 desc[UR4][R2.64], R4 ;  /* 0x0000000402007986 */ /* 0x000fe2000c101b04 */
[----:B------:R-:W-:Y:S05]  /*0140*/  EXIT ;  /* 0x000000000000794d */ /* 0x000fea0003800000 */
.L_x_1359:
        /* <DEDUP_REMOVED lines=11> */
.L_x_1396:


//--------------------- .nv.global.init           --------------------------
	.section	.nv.global.init,"aw",@progbits
	.align	16
.nv.global.init:
	.type		__cudart_sin_cos_coeffs,@object
	.size		__cudart_sin_cos_coeffs,(__cudart_i2opi_d - __cudart_sin_cos_coeffs)
__cudart_sin_cos_coeffs:
        /*0000*/ 	.byte	0x46, 0xd2, 0xb0, 0x2c, 0xf1, 0xe5, 0x5a, 0xbe, 0x92, 0xe3, 0xac, 0x69, 0xe3, 0x1d, 0xc7, 0x3e
        /*0010*/ 	.byte	0xa1, 0x62, 0xdb, 0x19, 0xa0, 0x01, 0x2a, 0xbf, 0x18, 0x08, 0x11, 0x11, 0x11, 0x11, 0x81, 0x3f
        /*0020*/ 	.byte	0x54, 0x55, 0x55, 0x55, 0x55, 0x55, 0xc5, 0xbf, 0x00, 0x00, 0x00, 0x00, 0x00, 0x00, 0x00, 0x00
        /*0030*/ 	.byte	0x00, 0x00, 0x00, 0x00, 0x00, 0x00, 0x00, 0x00, 0x64, 0x81, 0xfd, 0x20, 0x83, 0xff, 0xa8, 0xbd
        /*0040*/ 	.byte	0x28, 0x85, 0xef, 0xc1, 0xa7, 0xee, 0x21, 0x3e, 0xd9, 0xe6, 0x06, 0x8e, 0x4f, 0x7e, 0x92, 0xbe
        /*0050*/ 	.byte	0xe9, 0xbc, 0xdd, 0x19, 0xa0, 0x01, 0xfa, 0x3e, 0x47, 0x5d, 0xc1, 0x16, 0x6c, 0xc1, 0x56, 0xbf
        /*0060*/ 	.byte	0x51, 0x55, 0x55, 0x55, 0x55, 0x55, 0xa5, 0x3f, 0x00, 0x00, 0x00, 0x00, 0x00, 0x00, 0xe0, 0xbf
        /*0070*/ 	.byte	0x00, 0x00, 0x00, 0x00, 0x00, 0x00, 0xf0, 0x3f, 0x00, 0x00, 0x00, 0x00, 0x00, 0x00, 0x00, 0x00
	.type		__cudart_i2opi_d,@object
	.size		__cudart_i2opi_d,(.L_43 - __cudart_i2opi_d)
__cudart_i2opi_d:
        /* <DEDUP_REMOVED lines=9> */
.L_43:


//--------------------- .nv.shared._ZN3cub18CUB_300001_SM_10006detail6reduce28DeviceReduceSingleTileKernelINS2_10policy_hubI10DEInstanceyN21DifferentialEvolution14determine_bestEE10Policy1000EPS5_SA_iS7_S5_S5_N4cuda3std3__410__identityEEEvT0_T1_T2_T3_T4_T6_ --------------------------
	.section	.nv.shared._ZN3cub18CUB_300001_SM_10006detail6reduce28DeviceReduceSingleTileKernelINS2_10policy_hubI10DEInstanceyN21DifferentialEvolution14determine_bestEE10Policy1000EPS5_SA_iS7_S5_S5_N4cuda3std3__410__identityEEEvT0_T1_T2_T3_T4_T6_,"aw",@nobits
	.sectionflags	@""
	.align	8
.nv.shared._ZN3cub18CUB_300001_SM_10006detail6reduce28DeviceReduceSingleTileKernelINS2_10policy_hubI10DEInstanceyN21DifferentialEvolution14determine_bestEE10Policy1000EPS5_SA_iS7_S5_S5_N4cuda3std3__410__identityEEEvT0_T1_T2_T3_T4_T6_:
	.zero		1176


//--------------------- .nv.shared.reserved.0     --------------------------
	.section	.nv.shared.reserved.0,"aw",@nobits
	.weak		__nv_reservedSMEM_offset_0_alias
	.size		__nv_reservedSMEM_offset_0_alias, 0, 64
	.other		__nv_reservedSMEM_offset_0_alias,@"STO_CUDA_RESERVED_SHARED STV_DEFAULT"
__nv_reservedSMEM_offset_0_alias:
	.zero		0
	.zero		64


//--------------------- .nv.global                --------------------------
	.section	.nv.global,"aw",@nobits
.nv.global:
	.type		_ZN34_INTERNAL_2ffbb314_4_k_cu_b407ae586thrust24THRUST_300001_SM_1000_NS3seqE,@object
	.size		_ZN34_INTERNAL_2ffbb314_4_k_cu_b407ae586thrust24THRUST_300001_SM_1000_NS3seqE,(_ZN34_INTERNAL_2ffbb314_4_k_cu_b407ae584cuda3std3__48in_placeE - _ZN34_INTERNAL_2ffbb314_4_k_cu_b407ae586thrust24THRUST_300001_SM_1000_NS3seqE)
_ZN34_INTERNAL_2ffbb314_4_k_cu_b407ae586thrust24THRUST_300001_SM_1000_NS3seqE:
	.zero		1
	.type		_ZN34_INTERNAL_2ffbb314_4_k_cu_b407ae584cuda3std3__48in_placeE,@object
	.size		_ZN34_INTERNAL_2ffbb314_4_k_cu_b407ae584cuda3std3__48in_placeE,(_ZN34_INTERNAL_2ffbb314_4_k_cu_b407ae584cuda3std6ranges3__45__cpo4sizeE - _ZN34_INTERNAL_2ffbb314_4_k_cu_b407ae584cuda3std3__48in_placeE)
_ZN34_INTERNAL_2ffbb314_4_k_cu_b407ae584cuda3std3__48in_placeE:
	.zero		1
	.type		_ZN34_INTERNAL_2ffbb314_4_k_cu_b407ae584cuda3std6ranges3__45__cpo4sizeE,@object
	.size		_ZN34_INTERNAL_2ffbb314_4_k_cu_b407ae584cuda3std6ranges3__45__cpo4sizeE,(_ZN34_INTERNAL_2ffbb314_4_k_cu_b407ae586thrust24THRUST_300001_SM_1000_NS12placeholders2_3E - _ZN34_INTERNAL_2ffbb314_4_k_cu_b407ae584cuda3std6ranges3__45__cpo4sizeE)
_ZN34_INTERNAL_2ffbb314_4_k_cu_b407ae584cuda3std6ranges3__45__cpo4sizeE:
	.zero		1
	.type		_ZN34_INTERNAL_2ffbb314_4_k_cu_b407ae586thrust24THRUST_300001_SM_1000_NS12placeholders2_3E,@object
	.size		_ZN34_INTERNAL_2ffbb314_4_k_cu_b407ae586thrust24THRUST_300001_SM_1000_NS12placeholders2_3E,(_ZN34_INTERNAL_2ffbb314_4_k_cu_b407ae584cuda3std3__45__cpo6cbeginE - _ZN34_INTERNAL_2ffbb314_4_k_cu_b407ae586thrust24THRUST_300001_SM_1000_NS12placeholders2_3E)
_ZN34_INTERNAL_2ffbb314_4_k_cu_b407ae586thrust24THRUST_300001_SM_1000_NS12placeholders2_3E:
	.zero		1
	.type		_ZN34_INTERNAL_2ffbb314_4_k_cu_b407ae584cuda3std3__45__cpo6cbeginE,@object
	.size		_ZN34_INTERNAL_2ffbb314_4_k_cu_b407ae584cuda3std3__45__cpo6cbeginE,(_ZN34_INTERNAL_2ffbb314_4_k_cu_b407ae584cuda3std6ranges3__45__cpo6cbeginE - _ZN34_INTERNAL_2ffbb314_4_k_cu_b407ae584cuda3std3__45__cpo6cbeginE)
_ZN34_INTERNAL_2ffbb314_4_k_cu_b407ae584cuda3std3__45__cpo6cbeginE:
	.zero		1
	.type		_ZN34_INTERNAL_2ffbb314_4_k_cu_b407ae584cuda3std6ranges3__45__cpo6cbeginE,@object
	.size		_ZN34_INTERNAL_2ffbb314_4_k_cu_b407ae584cuda3std6ranges3__45__cpo6cbeginE,(_ZN34_INTERNAL_2ffbb314_4_k_cu_b407ae586thrust24THRUST_300001_SM_1000_NS12placeholders2_7E - _ZN34_INTERNAL_2ffbb314_4_k_cu_b407ae584cuda3std6ranges3__45__cpo6cbeginE)
_ZN34_INTERNAL_2ffbb314_4_k_cu_b407ae584cuda3std6ranges3__45__cpo6cbeginE:
	.zero		1
	.type		_ZN34_INTERNAL_2ffbb314_4_k_cu_b407ae586thrust24THRUST_300001_SM_1000_NS12placeholders2_7E,@object
	.size		_ZN34_INTERNAL_2ffbb314_4_k_cu_b407ae586thrust24THRUST_300001_SM_1000_NS12placeholders2_7E,(_ZN34_INTERNAL_2ffbb314_4_k_cu_b407ae584cuda3std3__45__cpo7crbeginE - _ZN34_INTERNAL_2ffbb314_4_k_cu_b407ae586thrust24THRUST_300001_SM_1000_NS12placeholders2_7E)
_ZN34_INTERNAL_2ffbb314_4_k_cu_b407ae586thrust24THRUST_300001_SM_1000_NS12placeholders2_7E:
	.zero		1
	.type		_ZN34_INTERNAL_2ffbb314_4_k_cu_b407ae584cuda3std3__45__cpo7crbeginE,@object
	.size		_ZN34_INTERNAL_2ffbb314_4_k_cu_b407ae584cuda3std3__45__cpo7crbeginE,(_ZN34_INTERNAL_2ffbb314_4_k_cu_b407ae584cuda3std6ranges3__45__cpo4nextE - _ZN34_INTERNAL_2ffbb314_4_k_cu_b407ae584cuda3std3__45__cpo7crbeginE)
_ZN34_INTERNAL_2ffbb314_4_k_cu_b407ae584cuda3std3__45__cpo7crbeginE:
	.zero		1
	.type		_ZN34_INTERNAL_2ffbb314_4_k_cu_b407ae584cuda3std6ranges3__45__cpo4nextE,@object
	.size		_ZN34_INTERNAL_2ffbb314_4_k_cu_b407ae584cuda3std6ranges3__45__cpo4nextE,(_ZN34_INTERNAL_2ffbb314_4_k_cu_b407ae584cuda3std6ranges3__45__cpo4swapE - _ZN34_INTERNAL_2ffbb314_4_k_cu_b407ae584cuda3std6ranges3__45__cpo4nextE)
_ZN34_INTERNAL_2ffbb314_4_k_cu_b407ae584cuda3std6ranges3__45__cpo4nextE:
	.zero		1
	.type		_ZN34_INTERNAL_2ffbb314_4_k_cu_b407ae584cuda3std6ranges3__45__cpo4swapE,@object
	.size		_ZN34_INTERNAL_2ffbb314_4_k_cu_b407ae584cuda3std6ranges3__45__cpo4swapE,(_ZN34_INTERNAL_2ffbb314_4_k_cu_b407ae586thrust24THRUST_300001_SM_1000_NS8cuda_cub10par_nosyncE - _ZN34_INTERNAL_2ffbb314_4_k_cu_b407ae584cuda3std6ranges3__45__cpo4swapE)
_ZN34_INTERNAL_2ffbb314_4_k_cu_b407ae584cuda3std6ranges3__45__cpo4swapE:
	.zero		1
	.type		_ZN34_INTERNAL_2ffbb314_4_k_cu_b407ae586thrust24THRUST_300001_SM_1000_NS8cuda_cub10par_nosyncE,@object
	.size		_ZN34_INTERNAL_2ffbb314_4_k_cu_b407ae586thrust24THRUST_300001_SM_1000_NS8cuda_cub10par_nosyncE,(_ZN34_INTERNAL_2ffbb314_4_k_cu_b407ae586thrust24THRUST_300001_SM_1000_NS12placeholders2_9E - _ZN34_INTERNAL_2ffbb314_4_k_cu_b407ae586thrust24THRUST_300001_SM_1000_NS8cuda_cub10par_nosyncE)
_ZN34_INTERNAL_2ffbb314_4_k_cu_b407ae586thrust24THRUST_300001_SM_1000_NS8cuda_cub10par_nosyncE:
	.zero		1
	.type		_ZN34_INTERNAL_2ffbb314_4_k_cu_b407ae586thrust24THRUST_300001_SM_1000_NS12placeholders2_9E,@object
	.size		_ZN34_INTERNAL_2ffbb314_4_k_cu_b407ae586thrust24THRUST_300001_SM_1000_NS12placeholders2_9E,(_ZN34_INTERNAL_2ffbb314_4_k_cu_b407ae584cuda3std3__436_GLOBAL__N__2ffbb314_4_k_cu_b407ae586ignoreE - _ZN34_INTERNAL_2ffbb314_4_k_cu_b407ae586thrust24THRUST_300001_SM_1000_NS12placeholders2_9E)
_ZN34_INTERNAL_2ffbb314_4_k_cu_b407ae586thrust24THRUST_300001_SM_1000_NS12placeholders2_9E:
	.zero		1
	.type		_ZN34_INTERNAL_2ffbb314_4_k_cu_b407ae584cuda3std3__436_GLOBAL__N__2ffbb314_4_k_cu_b407ae586ignoreE,@object
	.size		_ZN34_INTERNAL_2ffbb314_4_k_cu_b407ae584cuda3std3__436_GLOBAL__N__2ffbb314_4_k_cu_b407ae586ignoreE,(_ZN34_INTERNAL_2ffbb314_4_k_cu_b407ae584cuda3std6ranges3__45__cpo4dataE - _ZN34_INTERNAL_2ffbb314_4_k_cu_b407ae584cuda3std3__436_GLOBAL__N__2ffbb314_4_k_cu_b407ae586ignoreE)
_ZN34_INTERNAL_2ffbb314_4_k_cu_b407ae584cuda3std3__436_GLOBAL__N__2ffbb314_4_k_cu_b407ae586ignoreE:
	.zero		1
	.type		_ZN34_INTERNAL_2ffbb314_4_k_cu_b407ae584cuda3std6ranges3__45__cpo4dataE,@object
	.size		_ZN34_INTERNAL_2ffbb314_4_k_cu_b407ae584cuda3std6ranges3__45__cpo4dataE,(_ZN34_INTERNAL_2ffbb314_4_k_cu_b407ae586thrust24THRUST_300001_SM_1000_NS12placeholders2_1E - _ZN34_INTERNAL_2ffbb314_4_k_cu_b407ae584cuda3std6ranges3__45__cpo4dataE)
_ZN34_INTERNAL_2ffbb314_4_k_cu_b407ae584cuda3std6ranges3__45__cpo4dataE:
	.zero		1
	.type		_ZN34_INTERNAL_2ffbb314_4_k_cu_b407ae586thrust24THRUST_300001_SM_1000_NS12placeholders2_1E,@object
	.size		_ZN34_INTERNAL_2ffbb314_4_k_cu_b407ae586thrust24THRUST_300001_SM_1000_NS12placeholders2_1E,(_ZN34_INTERNAL_2ffbb314_4_k_cu_b407ae584cuda3std3__45__cpo5beginE - _ZN34_INTERNAL_2ffbb314_4_k_cu_b407ae586thrust24THRUST_300001_SM_1000_NS12placeholders2_1E)
_ZN34_INTERNAL_2ffbb314_4_k_cu_b407ae586thrust24THRUST_300001_SM_1000_NS12placeholders2_1E:
	.zero		1
	.type		_ZN34_INTERNAL_2ffbb314_4_k_cu_b407ae584cuda3std3__45__cpo5beginE,@object
	.size		_ZN34_INTERNAL_2ffbb314_4_k_cu_b407ae584cuda3std3__45__cpo5beginE,(_ZN34_INTERNAL_2ffbb314_4_k_cu_b407ae584cuda3std6ranges3__45__cpo5beginE - _ZN34_INTERNAL_2ffbb314_4_k_cu_b407ae584cuda3std3__45__cpo5beginE)
_ZN34_INTERNAL_2ffbb314_4_k_cu_b407ae584cuda3std3__45__cpo5beginE:
	.zero		1
	.type		_ZN34_INTERNAL_2ffbb314_4_k_cu_b407ae584cuda3std6ranges3__45__cpo5beginE,@object
	.size		_ZN34_INTERNAL_2ffbb314_4_k_cu_b407ae584cuda3std6ranges3__45__cpo5beginE,(_ZN34_INTERNAL_2ffbb314_4_k_cu_b407ae586thrust24THRUST_300001_SM_1000_NS12placeholders2_5E - _ZN34_INTERNAL_2ffbb314_4_k_cu_b407ae584cuda3std6ranges3__45__cpo5beginE)
_ZN34_INTERNAL_2ffbb314_4_k_cu_b407ae584cuda3std6ranges3__45__cpo5beginE:
	.zero		1
	.type		_ZN34_INTERNAL_2ffbb314_4_k_cu_b407ae586thrust24THRUST_300001_SM_1000_NS12placeholders2_5E,@object
	.size		_ZN34_INTERNAL_2ffbb314_4_k_cu_b407ae586thrust24THRUST_300001_SM_1000_NS12placeholders2_5E,(_ZN34_INTERNAL_2ffbb314_4_k_cu_b407ae584cuda3std3__45__cpo6rbeginE - _ZN34_INTERNAL_2ffbb314_4_k_cu_b407ae586thrust24THRUST_300001_SM_1000_NS12placeholders2_5E)
_ZN34_INTERNAL_2ffbb314_4_k_cu_b407ae586thrust24THRUST_300001_SM_1000_NS12placeholders2_5E:
	.zero		1
	.type		_ZN34_INTERNAL_2ffbb314_4_k_cu_b407ae584cuda3std3__45__cpo6rbeginE,@object
	.size		_ZN34_INTERNAL_2ffbb314_4_k_cu_b407ae584cuda3std3__45__cpo6rbeginE,(_ZN34_INTERNAL_2ffbb314_4_k_cu_b407ae584cuda3std6ranges3__45__cpo7advanceE - _ZN34_INTERNAL_2ffbb314_4_k_cu_b407ae584cuda3std3__45__cpo6rbeginE)
_ZN34_INTERNAL_2ffbb314_4_k_cu_b407ae584cuda3std3__45__cpo6rbeginE:
	.zero		1
	.type		_ZN34_INTERNAL_2ffbb314_4_k_cu_b407ae584cuda3std6ranges3__45__cpo7advanceE,@object
	.size		_ZN34_INTERNAL_2ffbb314_4_k_cu_b407ae584cuda3std6ranges3__45__cpo7advanceE,(_ZN34_INTERNAL_2ffbb314_4_k_cu_b407ae584cuda3std3__47nulloptE - _ZN34_INTERNAL_2ffbb314_4_k_cu_b407ae584cuda3std6ranges3__45__cpo7advanceE)
_ZN34_INTERNAL_2ffbb314_4_k_cu_b407ae584cuda3std6ranges3__45__cpo7advanceE:
	.zero		1
	.type		_ZN34_INTERNAL_2ffbb314_4_k_cu_b407ae584cuda3std3__47nulloptE,@object
	.size		_ZN34_INTERNAL_2ffbb314_4_k_cu_b407ae584cuda3std3__47nulloptE,(_ZN34_INTERNAL_2ffbb314_4_k_cu_b407ae584cuda3std6ranges3__45__cpo8distanceE - _ZN34_INTERNAL_2ffbb314_4_k_cu_b407ae584cuda3std3__47nulloptE)
_ZN34_INTERNAL_2ffbb314_4_k_cu_b407ae584cuda3std3__47nulloptE:
	.zero		1
	.type		_ZN34_INTERNAL_2ffbb314_4_k_cu_b407ae584cuda3std6ranges3__45__cpo8distanceE,@object
	.size		_ZN34_INTERNAL_2ffbb314_4_k_cu_b407ae584cuda3std6ranges3__45__cpo8distanceE,(_ZN34_INTERNAL_2ffbb314_4_k_cu_b407ae586thrust24THRUST_300001_SM_1000_NS12placeholders3_10E - _ZN34_INTERNAL_2ffbb314_4_k_cu_b407ae584cuda3std6ranges3__45__cpo8distanceE)
_ZN34_INTERNAL_2ffbb314_4_k_cu_b407ae584cuda3std6ranges3__45__cpo8distanceE:
	.zero		1
	.type		_ZN34_INTERNAL_2ffbb314_4_k_cu_b407ae586thrust24THRUST_300001_SM_1000_NS12placeholders3_10E,@object
	.size		_ZN34_INTERNAL_2ffbb314_4_k_cu_b407ae586thrust24THRUST_300001_SM_1000_NS12placeholders3_10E,(_ZN34_INTERNAL_2ffbb314_4_k_cu_b407ae584cuda3std3__419piecewise_constructE - _ZN34_INTERNAL_2ffbb314_4_k_cu_b407ae586thrust24THRUST_300001_SM_1000_NS12placeholders3_10E)
_ZN34_INTERNAL_2ffbb314_4_k_cu_b407ae586thrust24THRUST_300001_SM_1000_NS12placeholders3_10E:
	.zero		1
	.type		_ZN34_INTERNAL_2ffbb314_4_k_cu_b407ae584cuda3std3__419piecewise_constructE,@object
	.size		_ZN34_INTERNAL_2ffbb314_4_k_cu_b407ae584cuda3std3__419piecewise_constructE,(_ZN34_INTERNAL_2ffbb314_4_k_cu_b407ae584cuda3std6ranges3__45__cpo5cdataE - _ZN34_INTERNAL_2ffbb314_4_k_cu_b407ae584cuda3std3__419piecewise_constructE)
_ZN34_INTERNAL_2ffbb314_4_k_cu_b407ae584cuda3std3__419piecewise_constructE:
	.zero		1
	.type		_ZN34_INTERNAL_2ffbb314_4_k_cu_b407ae584cuda3std6ranges3__45__cpo5cdataE,@object
	.size		_ZN34_INTERNAL_2ffbb314_4_k_cu_b407ae584cuda3std6ranges3__45__cpo5cdataE,(_ZN34_INTERNAL_2ffbb314_4_k_cu_b407ae586thrust24THRUST_300001_SM_1000_NS12placeholders2_2E - _ZN34_INTERNAL_2ffbb314_4_k_cu_b407ae584cuda3std6ranges3__45__cpo5cdataE)
_ZN34_INTERNAL_2ffbb314_4_k_cu_b407ae584cuda3std6ranges3__45__cpo5cdataE:
	.zero		1
	.type		_ZN34_INTERNAL_2ffbb314_4_k_cu_b407ae586thrust24THRUST_300001_SM_1000_NS12placeholders2_2E,@object
	.size		_ZN34_INTERNAL_2ffbb314_4_k_cu_b407ae586thrust24THRUST_300001_SM_1000_NS12placeholders2_2E,(_ZN34_INTERNAL_2ffbb314_4_k_cu_b407ae584cuda3std3__45__cpo3endE - _ZN34_INTERNAL_2ffbb314_4_k_cu_b407ae586thrust24THRUST_300001_SM_1000_NS12placeholders2_2E)
_ZN34_INTERNAL_2ffbb314_4_k_cu_b407ae586thrust24THRUST_300001_SM_1000_NS12placeholders2_2E:
	.zero		1
	.type		_ZN34_INTERNAL_2ffbb314_4_k_cu_b407ae584cuda3std3__45__cpo3endE,@object
	.size		_ZN34_INTERNAL_2ffbb314_4_k_cu_b407ae584cuda3std3__45__cpo3endE,(_ZN34_INTERNAL_2ffbb314_4_k_cu_b407ae584cuda3std6ranges3__45__cpo3endE - _ZN34_INTERNAL_2ffbb314_4_k_cu_b407ae584cuda3std3__45__cpo3endE)
_ZN34_INTERNAL_2ffbb314_4_k_cu_b407ae584cuda3std3__45__cpo3endE:
	.zero		1
	.type		_ZN34_INTERNAL_2ffbb314_4_k_cu_b407ae584cuda3std6ranges3__45__cpo3endE,@object
	.size		_ZN34_INTERNAL_2ffbb314_4_k_cu_b407ae584cuda3std6ranges3__45__cpo3endE,(_ZN34_INTERNAL_2ffbb314_4_k_cu_b407ae586thrust24THRUST_300001_SM_1000_NS12placeholders2_6E - _ZN34_INTERNAL_2ffbb314_4_k_cu_b407ae584cuda3std6ranges3__45__cpo3endE)
_ZN34_INTERNAL_2ffbb314_4_k_cu_b407ae584cuda3std6ranges3__45__cpo3endE:
	.zero		1
	.type		_ZN34_INTERNAL_2ffbb314_4_k_cu_b407ae586thrust24THRUST_300001_SM_1000_NS12placeholders2_6E,@object
	.size		_ZN34_INTERNAL_2ffbb314_4_k_cu_b407ae586thrust24THRUST_300001_SM_1000_NS12placeholders2_6E,(_ZN34_INTERNAL_2ffbb314_4_k_cu_b407ae584cuda3std3__45__cpo4rendE - _ZN34_INTERNAL_2ffbb314_4_k_cu_b407ae586thrust24THRUST_300001_SM_1000_NS12placeholders2_6E)
_ZN34_INTERNAL_2ffbb314_4_k_cu_b407ae586thrust24THRUST_300001_SM_1000_NS12placeholders2_6E:
	.zero		1
	.type		_ZN34_INTERNAL_2ffbb314_4_k_cu_b407ae584cuda3std3__45__cpo4rendE,@object
	.size		_ZN34_INTERNAL_2ffbb314_4_k_cu_b407ae584cuda3std3__45__cpo4rendE,(_ZN34_INTERNAL_2ffbb314_4_k_cu_b407ae584cuda3std6ranges3__45__cpo9iter_swapE - _ZN34_INTERNAL_2ffbb314_4_k_cu_b407ae584cuda3std3__45__cpo4rendE)
_ZN34_INTERNAL_2ffbb314_4_k_cu_b407ae584cuda3std3__45__cpo4rendE:
	.zero		1
	.type		_ZN34_INTERNAL_2ffbb314_4_k_cu_b407ae584cuda3std6ranges3__45__cpo9iter_swapE,@object
	.size		_ZN34_INTERNAL_2ffbb314_4_k_cu_b407ae584cuda3std6ranges3__45__cpo9iter_swapE,(_ZN34_INTERNAL_2ffbb314_4_k_cu_b407ae584cuda3std3__48unexpectE - _ZN34_INTERNAL_2ffbb314_4_k_cu_b407ae584cuda3std6ranges3__45__cpo9iter_swapE)
_ZN34_INTERNAL_2ffbb314_4_k_cu_b407ae584cuda3std6ranges3__45__cpo9iter_swapE:
	.zero		1
	.type		_ZN34_INTERNAL_2ffbb314_4_k_cu_b407ae584cuda3std3__48unexpectE,@object
	.size		_ZN34_INTERNAL_2ffbb314_4_k_cu_b407ae584cuda3std3__48unexpectE,(_ZN34_INTERNAL_2ffbb314_4_k_cu_b407ae586thrust24THRUST_300001_SM_1000_NS8cuda_cub3parE - _ZN34_INTERNAL_2ffbb314_4_k_cu_b407ae584cuda3std3__48unexpectE)
_ZN34_INTERNAL_2ffbb314_4_k_cu_b407ae584cuda3std3__48unexpectE:
	.zero		1
	.type		_ZN34_INTERNAL_2ffbb314_4_k_cu_b407ae586thrust24THRUST_300001_SM_1000_NS8cuda_cub3parE,@object
	.size		_ZN34_INTERNAL_2ffbb314_4_k_cu_b407ae586thrust24THRUST_300001_SM_1000_NS8cuda_cub3parE,(_ZN34_INTERNAL_2ffbb314_4_k_cu_b407ae586thrust24THRUST_300001_SM_1000_NS12placeholders2_4E - _ZN34_INTERNAL_2ffbb314_4_k_cu_b407ae586thrust24THRUST_300001_SM_1000_NS8cuda_cub3parE)
_ZN34_INTERNAL_2ffbb314_4_k_cu_b407ae586thrust24THRUST_300001_SM_1000_NS8cuda_cub3parE:
	.zero		1
	.type		_ZN34_INTERNAL_2ffbb314_4_k_cu_b407ae586thrust24THRUST_300001_SM_1000_NS12placeholders2_4E,@object
	.size		_ZN34_INTERNAL_2ffbb314_4_k_cu_b407ae586thrust24THRUST_300001_SM_1000_NS12placeholders2_4E,(_ZN34_INTERNAL_2ffbb314_4_k_cu_b407ae584cuda3std3__45__cpo4cendE - _ZN34_INTERNAL_2ffbb314_4_k_cu_b407ae586thrust24THRUST_300001_SM_1000_NS12placeholders2_4E)
_ZN34_INTERNAL_2ffbb314_4_k_cu_b407ae586thrust24THRUST_300001_SM_1000_NS12placeholders2_4E:
	.zero		1
	.type		_ZN34_INTERNAL_2ffbb314_4_k_cu_b407ae584cuda3std3__45__cpo4cendE,@object
	.size		_ZN34_INTERNAL_2ffbb314_4_k_cu_b407ae584cuda3std3__45__cpo4cendE,(_ZN34_INTERNAL_2ffbb314_4_k_cu_b407ae584cuda3std6ranges3__45__cpo4cendE - _ZN34_INTERNAL_2ffbb314_4_k_cu_b407ae584cuda3std3__45__cpo4cendE)
_ZN34_INTERNAL_2ffbb314_4_k_cu_b407ae584cuda3std3__45__cpo4cendE:
	.zero		1
	.type		_ZN34_INTERNAL_2ffbb314_4_k_cu_b407ae584cuda3std6ranges3__45__cpo4cendE,@object
	.size		_ZN34_INTERNAL_2ffbb314_4_k_cu_b407ae584cuda3std6ranges3__45__cpo4cendE,(_ZN34_INTERNAL_2ffbb314_4_k_cu_b407ae584cuda3std3__420unreachable_sentinelE - _ZN34_INTERNAL_2ffbb314_4_k_cu_b407ae584cuda3std6ranges3__45__cpo4cendE)
_ZN34_INTERNAL_2ffbb314_4_k_cu_b407ae584cuda3std6ranges3__45__cpo4cendE:
	.zero		1
	.type		_ZN34_INTERNAL_2ffbb314_4_k_cu_b407ae584cuda3std3__420unreachable_sentinelE,@object
	.size		_ZN34_INTERNAL_2ffbb314_4_k_cu_b407ae584cuda3std3__420unreachable_sentinelE,(_ZN34_INTERNAL_2ffbb314_4_k_cu_b407ae584cuda3std6ranges3__45__cpo5ssizeE - _ZN34_INTERNAL_2ffbb314_4_k_cu_b407ae584cuda3std3__420unreachable_sentinelE)
_ZN34_INTERNAL_2ffbb314_4_k_cu_b407ae584cuda3std3__420unreachable_sentinelE:
	.zero		1
	.type		_ZN34_INTERNAL_2ffbb314_4_k_cu_b407ae584cuda3std6ranges3__45__cpo5ssizeE,@object
	.size		_ZN34_INTERNAL_2ffbb314_4_k_cu_b407ae584cuda3std6ranges3__45__cpo5ssizeE,(_ZN34_INTERNAL_2ffbb314_4_k_cu_b407ae586thrust24THRUST_300001_SM_1000_NS12placeholders2_8E - _ZN34_INTERNAL_2ffbb314_4_k_cu_b407ae584cuda3std6ranges3__45__cpo5ssizeE)
_ZN34_INTERNAL_2ffbb314_4_k_cu_b407ae584cuda3std6ranges3__45__cpo5ssizeE:
	.zero		1
	.type		_ZN34_INTERNAL_2ffbb314_4_k_cu_b407ae586thrust24THRUST_300001_SM_1000_NS12placeholders2_8E,@object
	.size		_ZN34_INTERNAL_2ffbb314_4_k_cu_b407ae586thrust24THRUST_300001_SM_1000_NS12placeholders2_8E,(_ZN34_INTERNAL_2ffbb314_4_k_cu_b407ae584cuda3std3__45__cpo5crendE - _ZN34_INTERNAL_2ffbb314_4_k_cu_b407ae586thrust24THRUST_300001_SM_1000_NS12placeholders2_8E)
_ZN34_INTERNAL_2ffbb314_4_k_cu_b407ae586thrust24THRUST_300001_SM_1000_NS12placeholders2_8E:
	.zero		1
	.type		_ZN34_INTERNAL_2ffbb314_4_k_cu_b407ae584cuda3std3__45__cpo5crendE,@object
	.size		_ZN34_INTERNAL_2ffbb314_4_k_cu_b407ae584cuda3std3__45__cpo5crendE,(_ZN34_INTERNAL_2ffbb314_4_k_cu_b407ae584cuda3std6ranges3__45__cpo4prevE - _ZN34_INTERNAL_2ffbb314_4_k_cu_b407ae584cuda3std3__45__cpo5crendE)
_ZN34_INTERNAL_2ffbb314_4_k_cu_b407ae584cuda3std3__45__cpo5crendE:
	.zero		1
	.type		_ZN34_INTERNAL_2ffbb314_4_k_cu_b407ae584cuda3std6ranges3__45__cpo4prevE,@object
	.size		_ZN34_INTERNAL_2ffbb314_4_k_cu_b407ae584cuda3std6ranges3__45__cpo4prevE,(_ZN34_INTERNAL_2ffbb314_4_k_cu_b407ae584cuda3std6ranges3__45__cpo9iter_moveE - _ZN34_INTERNAL_2ffbb314_4_k_cu_b407ae584cuda3std6ranges3__45__cpo4prevE)
_ZN34_INTERNAL_2ffbb314_4_k_cu_b407ae584cuda3std6ranges3__45__cpo4prevE:
	.zero		1
	.type		_ZN34_INTERNAL_2ffbb314_4_k_cu_b407ae584cuda3std6ranges3__45__cpo9iter_moveE,@object
	.size		_ZN34_INTERNAL_2ffbb314_4_k_cu_b407ae584cuda3std6ranges3__45__cpo9iter_moveE,(_ZN34_INTERNAL_2ffbb314_4_k_cu_b407ae586thrust24THRUST_300001_SM_1000_NS6system6detail10sequential3seqE - _ZN34_INTERNAL_2ffbb314_4_k_cu_b407ae584cuda3std6ranges3__45__cpo9iter_moveE)
_ZN34_INTERNAL_2ffbb314_4_k_cu_b407ae584cuda3std6ranges3__45__cpo9iter_moveE:
	.zero		1
	.type		_ZN34_INTERNAL_2ffbb314_4_k_cu_b407ae586thrust24THRUST_300001_SM_1000_NS6system6detail10sequential3seqE,@object
	.size		_ZN34_INTERNAL_2ffbb314_4_k_cu_b407ae586thrust24THRUST_300001_SM_1000_NS6system6detail10sequential3seqE,(.L_31 - _ZN34_INTERNAL_2ffbb314_4_k_cu_b407ae586thrust24THRUST_300001_SM_1000_NS6system6detail10sequential3seqE)
_ZN34_INTERNAL_2ffbb314_4_k_cu_b407ae586thrust24THRUST_300001_SM_1000_NS6system6detail10sequential3seqE:
	.zero		1
.L_31:


//--------------------- .nv.shared._ZN3cub18CUB_300001_SM_10006detail6reduce18DeviceReduceKernelINS2_10policy_hubI10DEInstanceyN21DifferentialEvolution14determine_bestEE10Policy1000EN6thrust24THRUST_300001_SM_1000_NS6detail15normal_iteratorINSB_10device_ptrIS5_EEEEyS7_S5_N4cuda3std3__410__identityEEEvT0_PT3_T1_NS0_13GridEvenShareISO_EET2_T4_ --------------------------
	.section	.nv.shared._ZN3cub18CUB_300001_SM_10006detail6reduce18DeviceReduceKernelINS2_10policy_hubI10DEInstanceyN21DifferentialEvolution14determine_bestEE10Policy1000EN6thrust24THRUST_300001_SM_1000_NS6detail15normal_iteratorINSB_10device_ptrIS5_EEEEyS7_S5_N4cuda3std3__410__identityEEEvT0_PT3_T1_NS0_13GridEvenShareISO_EET2_T4_,"aw",@nobits
	.sectionflags	@""
	.align	8
.nv.shared._ZN3cub18CUB_300001_SM_10006detail6reduce18DeviceReduceKernelINS2_10policy_hubI10DEInstanceyN21DifferentialEvolution14determine_bestEE10Policy1000EN6thrust24THRUST_300001_SM_1000_NS6detail15normal_iteratorINSB_10device_ptrIS5_EEEEyS7_S5_N4cuda3std3__410__identityEEEvT0_PT3_T1_NS0_13GridEvenShareISO_EET2_T4_:
	.zero		1176


//--------------------- .nv.shared._ZN3cub18CUB_300001_SM_10006detail6reduce28DeviceReduceSingleTileKernelINS2_10policy_hubI10DEInstanceyN21DifferentialEvolution14determine_bestEE10Policy1000EN6thrust24THRUST_300001_SM_1000_NS6detail15normal_iteratorINSB_10device_ptrIS5_EEEEPS5_yS7_S5_S5_N4cuda3std3__410__identityEEEvT0_T1_T2_T3_T4_T6_ --------------------------
	.section	.nv.shared._ZN3cub18CUB_300001_SM_10006detail6reduce28DeviceReduceSingleTileKernelINS2_10policy_hubI10DEInstanceyN21DifferentialEvolution14determine_bestEE10Policy1000EN6thrust24THRUST_300001_SM_1000_NS6detail15normal_iteratorINSB_10device_ptrIS5_EEEEPS5_yS7_S5_S5_N4cuda3std3__410__identityEEEvT0_T1_T2_T3_T4_T6_,"aw",@nobits
	.sectionflags	@""
	.align	8
.nv.shared._ZN3cub18CUB_300001_SM_10006detail6reduce28DeviceReduceSingleTileKernelINS2_10policy_hubI10DEInstanceyN21DifferentialEvolution14determine_bestEE10Policy1000EN6thrust24THRUST_300001_SM_1000_NS6detail15normal_iteratorINSB_10device_ptrIS5_EEEEPS5_yS7_S5_S5_N4cuda3std3__410__identityEEEvT0_T1_T2_T3_T4_T6_:
	.zero		1176


//--------------------- .nv.shared._ZN3cub18CUB_300001_SM_10006detail6reduce28DeviceReduceSingleTileKernelINS2_10policy_hubI10DEInstancejN21DifferentialEvolution14determine_bestEE10Policy1000EPS5_SA_iS7_S5_S5_N4cuda3std3__410__identityEEEvT0_T1_T2_T3_T4_T6_ --------------------------
	.section	.nv.shared._ZN3cub18CUB_300001_SM_10006detail6reduce28DeviceReduceSingleTileKernelINS2_10policy_hubI10DEInstancejN21DifferentialEvolution14determine_bestEE10Policy1000EPS5_SA_iS7_S5_S5_N4cuda3std3__410__identityEEEvT0_T1_T2_T3_T4_T6_,"aw",@nobits
	.sectionflags	@""
	.align	8
.nv.shared._ZN3cub18CUB_300001_SM_10006detail6reduce28DeviceReduceSingleTileKernelINS2_10policy_hubI10DEInstancejN21DifferentialEvolution14determine_bestEE10Policy1000EPS5_SA_iS7_S5_S5_N4cuda3std3__410__identityEEEvT0_T1_T2_T3_T4_T6_:
	.zero		1176


//--------------------- .nv.shared._ZN3cub18CUB_300001_SM_10006detail6reduce18DeviceReduceKernelINS2_10policy_hubI10DEInstancejN21DifferentialEvolution14determine_bestEE10Policy1000EN6thrust24THRUST_300001_SM_1000_NS6detail15normal_iteratorINSB_10device_ptrIS5_EEEEjS7_S5_N4cuda3std3__410__identityEEEvT0_PT3_T1_NS0_13GridEvenShareISO_EET2_T4_ --------------------------
	.section	.nv.shared._ZN3cub18CUB_300001_SM_10006detail6reduce18DeviceReduceKernelINS2_10policy_hubI10DEInstancejN21DifferentialEvolution14determine_bestEE10Policy1000EN6thrust24THRUST_300001_SM_1000_NS6detail15normal_iteratorINSB_10device_ptrIS5_EEEEjS7_S5_N4cuda3std3__410__identityEEEvT0_PT3_T1_NS0_13GridEvenShareISO_EET2_T4_,"aw",@nobits
	.sectionflags	@""
	.align	8
.nv.shared._ZN3cub18CUB_300001_SM_10006detail6reduce18DeviceReduceKernelINS2_10policy_hubI10DEInstancejN21DifferentialEvolution14determine_bestEE10Policy1000EN6thrust24THRUST_300001_SM_1000_NS6detail15normal_iteratorINSB_10device_ptrIS5_EEEEjS7_S5_N4cuda3std3__410__identityEEEvT0_PT3_T1_NS0_13GridEvenShareISO_EET2_T4_:
	.zero		1176


//--------------------- .nv.shared._ZN3cub18CUB_300001_SM_10006detail6reduce28DeviceReduceSingleTileKernelINS2_10policy_hubI10DEInstancejN21DifferentialEvolution14determine_bestEE10Policy1000EN6thrust24THRUST_300001_SM_1000_NS6detail15normal_iteratorINSB_10device_ptrIS5_EEEEPS5_jS7_S5_S5_N4cuda3std3__410__identityEEEvT0_T1_T2_T3_T4_T6_ --------------------------
	.section	.nv.shared._ZN3cub18CUB_300001_SM_10006detail6reduce28DeviceReduceSingleTileKernelINS2_10policy_hubI10DEInstancejN21DifferentialEvolution14determine_bestEE10Policy1000EN6thrust24THRUST_300001_SM_1000_NS6detail15normal_iteratorINSB_10device_ptrIS5_EEEEPS5_jS7_S5_S5_N4cuda3std3__410__identityEEEvT0_T1_T2_T3_T4_T6_,"aw",@nobits
	.sectionflags	@""
	.align	8
.nv.shared._ZN3cub18CUB_300001_SM_10006detail6reduce28DeviceReduceSingleTileKernelINS2_10policy_hubI10DEInstancejN21DifferentialEvolution14determine_bestEE10Policy1000EN6thrust24THRUST_300001_SM_1000_NS6detail15normal_iteratorINSB_10device_ptrIS5_EEEEPS5_jS7_S5_S5_N4cuda3std3__410__identityEEEvT0_T1_T2_T3_T4_T6_:
	.zero		1176


//--------------------- .nv.shared._ZN3cub18CUB_300001_SM_10006detail6reduce28DeviceReduceSingleTileKernelINS2_10policy_hubIdyN4cuda3std3__44plusIdEEE10Policy1000EPdSC_iS9_ddNS7_10__identityEEEvT0_T1_T2_T3_T4_T6_ --------------------------
	.section	.nv.shared._ZN3cub18CUB_300001_SM_10006detail6reduce28DeviceReduceSingleTileKernelINS2_10policy_hubIdyN4cuda3std3__44plusIdEEE10Policy1000EPdSC_iS9_ddNS7_10__identityEEEvT0_T1_T2_T3_T4_T6_,"aw",@nobits
	.sectionflags	@""
	.align	8
.nv.shared._ZN3cub18CUB_300001_SM_10006detail6reduce28DeviceReduceSingleTileKernelINS2_10policy_hubIdyN4cuda3std3__44plusIdEEE10Policy1000EPdSC_iS9_ddNS7_10__identityEEEvT0_T1_T2_T3_T4_T6_:
	.zero		1176


//--------------------- .nv.shared._ZN3cub18CUB_300001_SM_10006detail6reduce18DeviceReduceKernelINS2_10policy_hubIdyN4cuda3std3__44plusIdEEE10Policy1000EN6thrust24THRUST_300001_SM_1000_NS6detail15normal_iteratorINSD_10device_ptrIdEEEEyS9_dN9Rastrigin17evaluate_functionEEEvT0_PT3_T1_NS0_13GridEvenShareISO_EET2_T4_ --------------------------
	.section	.nv.shared._ZN3cub18CUB_300001_SM_10006detail6reduce18DeviceReduceKernelINS2_10policy_hubIdyN4cuda3std3__44plusIdEEE10Policy1000EN6thrust24THRUST_300001_SM_1000_NS6detail15normal_iteratorINSD_10device_ptrIdEEEEyS9_dN9Rastrigin17evaluate_functionEEEvT0_PT3_T1_NS0_13GridEvenShareISO_EET2_T4_,"aw",@nobits
	.sectionflags	@""
	.align	8
.nv.shared._ZN3cub18CUB_300001_SM_10006detail6reduce18DeviceReduceKernelINS2_10policy_hubIdyN4cuda3std3__44plusIdEEE10Policy1000EN6thrust24THRUST_300001_SM_1000_NS6detail15normal_iteratorINSD_10device_ptrIdEEEEyS9_dN9Rastrigin17evaluate_functionEEEvT0_PT3_T1_NS0_13GridEvenShareISO_EET2_T4_:
	.zero		1176


//--------------------- .nv.shared._ZN3cub18CUB_300001_SM_10006detail6reduce28DeviceReduceSingleTileKernelINS2_10policy_hubIdyN4cuda3std3__44plusIdEEE10Policy1000EN6thrust24THRUST_300001_SM_1000_NS6detail15normal_iteratorINSD_10device_ptrIdEEEEPdyS9_ddN9Rastrigin17evaluate_functionEEEvT0_T1_T2_T3_T4_T6_ --------------------------
	.section	.nv.shared._ZN3cub18CUB_300001_SM_10006detail6reduce28DeviceReduceSingleTileKernelINS2_10policy_hubIdyN4cuda3std3__44plusIdEEE10Policy1000EN6thrust24THRUST_300001_SM_1000_NS6detail15normal_iteratorINSD_10device_ptrIdEEEEPdyS9_ddN9Rastrigin17evaluate_functionEEEvT0_T1_T2_T3_T4_T6_,"aw",@nobits
	.sectionflags	@""
	.align	8
.nv.shared._ZN3cub18CUB_300001_SM_10006detail6reduce28DeviceReduceSingleTileKernelINS2_10policy_hubIdyN4cuda3std3__44plusIdEEE10Policy1000EN6thrust24THRUST_300001_SM_1000_NS6detail15normal_iteratorINSD_10device_ptrIdEEEEPdyS9_ddN9Rastrigin17evaluate_functionEEEvT0_T1_T2_T3_T4_T6_:
	.zero		1176


//--------------------- .nv.shared._ZN3cub18CUB_300001_SM_10006detail6reduce28DeviceReduceSingleTileKernelINS2_10policy_hubIdjN4cuda3std3__44plusIdEEE10Policy1000EPdSC_iS9_ddNS7_10__identityEEEvT0_T1_T2_T3_T4_T6_ --------------------------
	.section	.nv.shared._ZN3cub18CUB_300001_SM_10006detail6reduce28DeviceReduceSingleTileKernelINS2_10policy_hubIdjN4cuda3std3__44plusIdEEE10Policy1000EPdSC_iS9_ddNS7_10__identityEEEvT0_T1_T2_T3_T4_T6_,"aw",@nobits
	.sectionflags	@""
	.align	8
.nv.shared._ZN3cub18CUB_300001_SM_10006detail6reduce28DeviceReduceSingleTileKernelINS2_10policy_hubIdjN4cuda3std3__44plusIdEEE10Policy1000EPdSC_iS9_ddNS7_10__identityEEEvT0_T1_T2_T3_T4_T6_:
	.zero		1216


//--------------------- .nv.shared._ZN3cub18CUB_300001_SM_10006detail6reduce18DeviceReduceKernelINS2_10policy_hubIdjN4cuda3std3__44plusIdEEE10Policy1000EN6thrust24THRUST_300001_SM_1000_NS6detail15normal_iteratorINSD_10device_ptrIdEEEEjS9_dN9Rastrigin17evaluate_functionEEEvT0_PT3_T1_NS0_13GridEvenShareISO_EET2_T4_ --------------------------
	.section	.nv.shared._ZN3cub18CUB_300001_SM_10006detail6reduce18DeviceReduceKernelINS2_10policy_hubIdjN4cuda3std3__44plusIdEEE10Policy1000EN6thrust24THRUST_300001_SM_1000_NS6detail15normal_iteratorINSD_10device_ptrIdEEEEjS9_dN9Rastrigin17evaluate_functionEEEvT0_PT3_T1_NS0_13GridEvenShareISO_EET2_T4_,"aw",@nobits
	.sectionflags	@""
	.align	8
.nv.shared._ZN3cub18CUB_300001_SM_10006detail6reduce18DeviceReduceKernelINS2_10policy_hubIdjN4cuda3std3__44plusIdEEE10Policy1000EN6thrust24THRUST_300001_SM_1000_NS6detail15normal_iteratorINSD_10device_ptrIdEEEEjS9_dN9Rastrigin17evaluate_functionEEEvT0_PT3_T1_NS0_13GridEvenShareISO_EET2_T4_:
	.zero		1216


//--------------------- .nv.shared._ZN3cub18CUB_300001_SM_10006detail6reduce28DeviceReduceSingleTileKernelINS2_10policy_hubIdjN4cuda3std3__44plusIdEEE10Policy1000EN6thrust24THRUST_300001_SM_1000_NS6detail15normal_iteratorINSD_10device_ptrIdEEEEPdjS9_ddN9Rastrigin17evaluate_functionEEEvT0_T1_T2_T3_T4_T6_ --------------------------
	.section	.nv.shared._ZN3cub18CUB_300001_SM_10006detail6reduce28DeviceReduceSingleTileKernelINS2_10policy_hubIdjN4cuda3std3__44plusIdEEE10Policy1000EN6thrust24THRUST_300001_SM_1000_NS6detail15normal_iteratorINSD_10device_ptrIdEEEEPdjS9_ddN9Rastrigin17evaluate_functionEEEvT0_T1_T2_T3_T4_T6_,"aw",@nobits
	.sectionflags	@""
	.align	8
.nv.shared._ZN3cub18CUB_300001_SM_10006detail6reduce28DeviceReduceSingleTileKernelINS2_10policy_hubIdjN4cuda3std3__44plusIdEEE10Policy1000EN6thrust24THRUST_300001_SM_1000_NS6detail15normal_iteratorINSD_10device_ptrIdEEEEPdjS9_ddN9Rastrigin17evaluate_functionEEEvT0_T1_T2_T3_T4_T6_:
	.zero		1216


//--------------------- .nv.constant0._ZN3cub18CUB_300001_SM_10006detail6reduce28DeviceReduceSingleTileKernelINS2_10policy_hubI10DEInstanceyN21DifferentialEvolution14determine_bestEE10Policy1000EPS5_SA_iS7_S5_S5_N4cuda3std3__410__identityEEEvT0_T1_T2_T3_T4_T6_ --------------------------
	.section	.nv.constant0._ZN3cub18CUB_300001_SM_10006detail6reduce28DeviceReduceSingleTileKernelINS2_10policy_hubI10DEInstanceyN21DifferentialEvolution14determine_bestEE10Policy1000EPS5_SA_iS7_S5_S5_N4cuda3std3__410__identityEEEvT0_T1_T2_T3_T4_T6_,"a",@progbits
	.sectionflags	@""
	.align	4
.nv.constant0._ZN3cub18CUB_300001_SM_10006detail6reduce28DeviceReduceSingleTileKernelINS2_10policy_hubI10DEInstanceyN21DifferentialEvolution14determine_bestEE10Policy1000EPS5_SA_iS7_S5_S5_N4cuda3std3__410__identityEEEvT0_T1_T2_T3_T4_T6_:
	.zero		937


//--------------------- .nv.constant0._ZN3cub18CUB_300001_SM_10006detail6reduce18DeviceReduceKernelINS2_10policy_hubI10DEInstanceyN21DifferentialEvolution14determine_bestEE10Policy1000EN6thrust24THRUST_300001_SM_1000_NS6detail15normal_iteratorINSB_10device_ptrIS5_EEEEyS7_S5_N4cuda3std3__410__identityEEEvT0_PT3_T1_NS0_13GridEvenShareISO_EET2_T4_ --------------------------
	.section	.nv.constant0._ZN3cub18CUB_300001_SM_10006detail6reduce18DeviceReduceKernelINS2_10policy_hubI10DEInstanceyN21DifferentialEvolution14determine_bestEE10Policy1000EN6thrust24THRUST_300001_SM_1000_NS6detail15normal_iteratorINSB_10device_ptrIS5_EEEEyS7_S5_N4cuda3std3__410__identityEEEvT0_PT3_T1_NS0_13GridEvenShareISO_EET2_T4_,"a",@progbits
	.sectionflags	@""
	.align	4
.nv.constant0._ZN3cub18CUB_300001_SM_10006detail6reduce18DeviceReduceKernelINS2_10policy_hubI10DEInstanceyN21DifferentialEvolution14determine_bestEE10Policy1000EN6thrust24THRUST_300001_SM_1000_NS6detail15normal_iteratorINSB_10device_ptrIS5_EEEEyS7_S5_N4cuda3std3__410__identityEEEvT0_PT3_T1_NS0_13GridEvenShareISO_EET2_T4_:
	.zero		994


//--------------------- .nv.constant0._ZN3cub18CUB_300001_SM_10006detail6reduce28DeviceReduceSingleTileKernelINS2_10policy_hubI10DEInstanceyN21DifferentialEvolution14determine_bestEE10Policy1000EN6thrust24THRUST_300001_SM_1000_NS6detail15normal_iteratorINSB_10device_ptrIS5_EEEEPS5_yS7_S5_S5_N4cuda3std3__410__identityEEEvT0_T1_T2_T3_T4_T6_ --------------------------
	.section	.nv.constant0._ZN3cub18CUB_300001_SM_10006detail6reduce28DeviceReduceSingleTileKernelINS2_10policy_hubI10DEInstanceyN21DifferentialEvolution14determine_bestEE10Policy1000EN6thrust24THRUST_300001_SM_1000_NS6detail15normal_iteratorINSB_10device_ptrIS5_EEEEPS5_yS7_S5_S5_N4cuda3std3__410__identityEEEvT0_T1_T2_T3_T4_T6_,"a",@progbits
	.sectionflags	@""
	.align	4
.nv.constant0._ZN3cub18CUB_300001_SM_10006detail6reduce28DeviceReduceSingleTileKernelINS2_10policy_hubI10DEInstanceyN21DifferentialEvolution14determine_bestEE10Policy1000EN6thrust24THRUST_300001_SM_1000_NS6detail15normal_iteratorINSB_10device_ptrIS5_EEEEPS5_yS7_S5_S5_N4cuda3std3__410__identityEEEvT0_T1_T2_T3_T4_T6_:
	.zero		945


//--------------------- .nv.constant0._ZN3cub18CUB_300001_SM_10006detail6reduce28DeviceReduceSingleTileKernelINS2_10policy_hubI10DEInstancejN21DifferentialEvolution14determine_bestEE10Policy1000EPS5_SA_iS7_S5_S5_N4cuda3std3__410__identityEEEvT0_T1_T2_T3_T4_T6_ --------------------------
	.section	.nv.constant0._ZN3cub18CUB_300001_SM_10006detail6reduce28DeviceReduceSingleTileKernelINS2_10policy_hubI10DEInstancejN21DifferentialEvolution14determine_bestEE10Policy1000EPS5_SA_iS7_S5_S5_N4cuda3std3__410__identityEEEvT0_T1_T2_T3_T4_T6_,"a",@progbits
	.sectionflags	@""
	.align	4
.nv.constant0._ZN3cub18CUB_300001_SM_10006detail6reduce28DeviceReduceSingleTileKernelINS2_10policy_hubI10DEInstancejN21DifferentialEvolution14determine_bestEE10Policy1000EPS5_SA_iS7_S5_S5_N4cuda3std3__410__identityEEEvT0_T1_T2_T3_T4_T6_:
	.zero		937


//--------------------- .nv.constant0._ZN3cub18CUB_300001_SM_10006detail6reduce18DeviceReduceKernelINS2_10policy_hubI10DEInstancejN21DifferentialEvolution14determine_bestEE10Policy1000EN6thrust24THRUST_300001_SM_1000_NS6detail15normal_iteratorINSB_10device_ptrIS5_EEEEjS7_S5_N4cuda3std3__410__identityEEEvT0_PT3_T1_NS0_13GridEvenShareISO_EET2_T4_ --------------------------
	.section	.nv.constant0._ZN3cub18CUB_300001_SM_10006detail6reduce18DeviceReduceKernelINS2_10policy_hubI10DEInstancejN21DifferentialEvolution14determine_bestEE10Policy1000EN6thrust24THRUST_300001_SM_1000_NS6detail15normal_iteratorINSB_10device_ptrIS5_EEEEjS7_S5_N4cuda3std3__410__identityEEEvT0_PT3_T1_NS0_13GridEvenShareISO_EET2_T4_,"a",@progbits
	.sectionflags	@""
	.align	4
.nv.constant0._ZN3cub18CUB_300001_SM_10006detail6reduce18DeviceReduceKernelINS2_10policy_hubI10DEInstancejN21DifferentialEvolution14determine_bestEE10Policy1000EN6thrust24THRUST_300001_SM_1000_NS6detail15normal_iteratorINSB_10device_ptrIS5_EEEEjS7_S5_N4cuda3std3__410__identityEEEvT0_PT3_T1_NS0_13GridEvenShareISO_EET2_T4_:
	.zero		958


//--------------------- .nv.constant0._ZN3cub18CUB_300001_SM_10006detail6reduce28DeviceReduceSingleTileKernelINS2_10policy_hubI10DEInstancejN21DifferentialEvolution14determine_bestEE10Policy1000EN6thrust24THRUST_300001_SM_1000_NS6detail15normal_iteratorINSB_10device_ptrIS5_EEEEPS5_jS7_S5_S5_N4cuda3std3__410__identityEEEvT0_T1_T2_T3_T4_T6_ --------------------------
	.section	.nv.constant0._ZN3cub18CUB_300001_SM_10006detail6reduce28DeviceReduceSingleTileKernelINS2_10policy_hubI10DEInstancejN21DifferentialEvolution14determine_bestEE10Policy1000EN6thrust24THRUST_300001_SM_1000_NS6detail15normal_iteratorINSB_10device_ptrIS5_EEEEPS5_jS7_S5_S5_N4cuda3std3__410__identityEEEvT0_T1_T2_T3_T4_T6_,"a",@progbits
	.sectionflags	@""
	.align	4
.nv.constant0._ZN3cub18CUB_300001_SM_10006detail6reduce28DeviceReduceSingleTileKernelINS2_10policy_hubI10DEInstancejN21DifferentialEvolution14determine_bestEE10Policy1000EN6thrust24THRUST_300001_SM_1000_NS6detail15normal_iteratorINSB_10device_ptrIS5_EEEEPS5_jS7_S5_S5_N4cuda3std3__410__identityEEEvT0_T1_T2_T3_T4_T6_:
	.zero		937


//--------------------- .nv.constant0._ZN3cub18CUB_300001_SM_10006detail6reduce28DeviceReduceSingleTileKernelINS2_10policy_hubIdyN4cuda3std3__44plusIdEEE10Policy1000EPdSC_iS9_ddNS7_10__identityEEEvT0_T1_T2_T3_T4_T6_ --------------------------
	.section	.nv.constant0._ZN3cub18CUB_300001_SM_10006detail6reduce28DeviceReduceSingleTileKernelINS2_10policy_hubIdyN4cuda3std3__44plusIdEEE10Policy1000EPdSC_iS9_ddNS7_10__identityEEEvT0_T1_T2_T3_T4_T6_,"a",@progbits
	.sectionflags	@""
	.align	4
.nv.constant0._ZN3cub18CUB_300001_SM_10006detail6reduce28DeviceReduceSingleTileKernelINS2_10policy_hubIdyN4cuda3std3__44plusIdEEE10Policy1000EPdSC_iS9_ddNS7_10__identityEEEvT0_T1_T2_T3_T4_T6_:
	.zero		929


//--------------------- .nv.constant0._ZN3cub18CUB_300001_SM_10006detail6reduce18DeviceReduceKernelINS2_10policy_hubIdyN4cuda3std3__44plusIdEEE10Policy1000EN6thrust24THRUST_300001_SM_1000_NS6detail15normal_iteratorINSD_10device_ptrIdEEEEyS9_dN9Rastrigin17evaluate_functionEEEvT0_PT3_T1_NS0_13GridEvenShareISO_EET2_T4_ --------------------------
	.section	.nv.constant0._ZN3cub18CUB_300001_SM_10006detail6reduce18DeviceReduceKernelINS2_10policy_hubIdyN4cuda3std3__44plusIdEEE10Policy1000EN6thrust24THRUST_300001_SM_1000_NS6detail15normal_iteratorINSD_10device_ptrIdEEEEyS9_dN9Rastrigin17evaluate_functionEEEvT0_PT3_T1_NS0_13GridEvenShareISO_EET2_T4_,"a",@progbits
	.sectionflags	@""
	.align	4
.nv.constant0._ZN3cub18CUB_300001_SM_10006detail6reduce18DeviceReduceKernelINS2_10policy_hubIdyN4cuda3std3__44plusIdEEE10Policy1000EN6thrust24THRUST_300001_SM_1000_NS6detail15normal_iteratorINSD_10device_ptrIdEEEEyS9_dN9Rastrigin17evaluate_functionEEEvT0_PT3_T1_NS0_13GridEvenShareISO_EET2_T4_:
	.zero		1008


//--------------------- .nv.constant0._ZN3cub18CUB_300001_SM_10006detail6reduce28DeviceReduceSingleTileKernelINS2_10policy_hubIdyN4cuda3std3__44plusIdEEE10Policy1000EN6thrust24THRUST_300001_SM_1000_NS6detail15normal_iteratorINSD_10device_ptrIdEEEEPdyS9_ddN9Rastrigin17evaluate_functionEEEvT0_T1_T2_T3_T4_T6_ --------------------------
	.section	.nv.constant0._ZN3cub18CUB_300001_SM_10006detail6reduce28DeviceReduceSingleTileKernelINS2_10policy_hubIdyN4cuda3std3__44plusIdEEE10Policy1000EN6thrust24THRUST_300001_SM_1000_NS6detail15normal_iteratorINSD_10device_ptrIdEEEEPdyS9_ddN9Rastrigin17evaluate_functionEEEvT0_T1_T2_T3_T4_T6_,"a",@progbits
	.sectionflags	@""
	.align	4
.nv.constant0._ZN3cub18CUB_300001_SM_10006detail6reduce28DeviceReduceSingleTileKernelINS2_10policy_hubIdyN4cuda3std3__44plusIdEEE10Policy1000EN6thrust24THRUST_300001_SM_1000_NS6detail15normal_iteratorINSD_10device_ptrIdEEEEPdyS9_ddN9Rastrigin17evaluate_functionEEEvT0_T1_T2_T3_T4_T6_:
	.zero		944


//--------------------- .nv.constant0._ZN3cub18CUB_300001_SM_10006detail6reduce28DeviceReduceSingleTileKernelINS2_10policy_hubIdjN4cuda3std3__44plusIdEEE10Policy1000EPdSC_iS9_ddNS7_10__identityEEEvT0_T1_T2_T3_T4_T6_ --------------------------
	.section	.nv.constant0._ZN3cub18CUB_300001_SM_10006detail6reduce28DeviceReduceSingleTileKernelINS2_10policy_hubIdjN4cuda3std3__44plusIdEEE10Policy1000EPdSC_iS9_ddNS7_10__identityEEEvT0_T1_T2_T3_T4_T6_,"a",@progbits
	.sectionflags	@""
	.align	4
.nv.constant0._ZN3cub18CUB_300001_SM_10006detail6reduce28DeviceReduceSingleTileKernelINS2_10policy_hubIdjN4cuda3std3__44plusIdEEE10Policy1000EPdSC_iS9_ddNS7_10__identityEEEvT0_T1_T2_T3_T4_T6_:
	.zero		929


//--------------------- .nv.constant0._ZN3cub18CUB_300001_SM_10006detail6reduce18DeviceReduceKernelINS2_10policy_hubIdjN4cuda3std3__44plusIdEEE10Policy1000EN6thrust24THRUST_300001_SM_1000_NS6detail15normal_iteratorINSD_10device_ptrIdEEEEjS9_dN9Rastrigin17evaluate_functionEEEvT0_PT3_T1_NS0_13GridEvenShareISO_EET2_T4_ --------------------------
	.section	.nv.constant0._ZN3cub18CUB_300001_SM_10006detail6reduce18DeviceReduceKernelINS2_10policy_hubIdjN4cuda3std3__44plusIdEEE10Policy1000EN6thrust24THRUST_300001_SM_1000_NS6detail15normal_iteratorINSD_10device_ptrIdEEEEjS9_dN9Rastrigin17evaluate_functionEEEvT0_PT3_T1_NS0_13GridEvenShareISO_EET2_T4_,"a",@progbits
	.sectionflags	@""
	.align	4
.nv.constant0._ZN3cub18CUB_300001_SM_10006detail6reduce18DeviceReduceKernelINS2_10policy_hubIdjN4cuda3std3__44plusIdEEE10Policy1000EN6thrust24THRUST_300001_SM_1000_NS6detail15normal_iteratorINSD_10device_ptrIdEEEEjS9_dN9Rastrigin17evaluate_functionEEEvT0_PT3_T1_NS0_13GridEvenShareISO_EET2_T4_:
	.zero		968


//--------------------- .nv.constant0._ZN3cub18CUB_300001_SM_10006detail6reduce28DeviceReduceSingleTileKernelINS2_10policy_hubIdjN4cuda3std3__44plusIdEEE10Policy1000EN6thrust24THRUST_300001_SM_1000_NS6detail15normal_iteratorINSD_10device_ptrIdEEEEPdjS9_ddN9Rastrigin17evaluate_functionEEEvT0_T1_T2_T3_T4_T6_ --------------------------
	.section	.nv.constant0._ZN3cub18CUB_300001_SM_10006detail6reduce28DeviceReduceSingleTileKernelINS2_10policy_hubIdjN4cuda3std3__44plusIdEEE10Policy1000EN6thrust24THRUST_300001_SM_1000_NS6detail15normal_iteratorINSD_10device_ptrIdEEEEPdjS9_ddN9Rastrigin17evaluate_functionEEEvT0_T1_T2_T3_T4_T6_,"a",@progbits
	.sectionflags	@""
	.align	4
.nv.constant0._ZN3cub18CUB_300001_SM_10006detail6reduce28DeviceReduceSingleTileKernelINS2_10policy_hubIdjN4cuda3std3__44plusIdEEE10Policy1000EN6thrust24THRUST_300001_SM_1000_NS6detail15normal_iteratorINSD_10device_ptrIdEEEEPdjS9_ddN9Rastrigin17evaluate_functionEEEvT0_T1_T2_T3_T4_T6_:
	.zero		936


//--------------------- .nv.constant0._ZN3cub18CUB_300001_SM_10006detail9transform16transform_kernelINS2_10policy_hubILb1EN4cuda3std3__45tupleIJP10DEInstanceEEEE10policy1000ElNS7_10__identityESA_JSA_EEEvT0_iT1_T2_DpNS2_10kernel_argIT3_EE --------------------------
	.section	.nv.constant0._ZN3cub18CUB_300001_SM_10006detail9transform16transform_kernelINS2_10policy_hubILb1EN4cuda3std3__45tupleIJP10DEInstanceEEEE10policy1000ElNS7_10__identityESA_JSA_EEEvT0_iT1_T2_DpNS2_10kernel_argIT3_EE,"a",@progbits
	.sectionflags	@""
	.align	4
.nv.constant0._ZN3cub18CUB_300001_SM_10006detail9transform16transform_kernelINS2_10policy_hubILb1EN4cuda3std3__45tupleIJP10DEInstanceEEEE10policy1000ElNS7_10__identityESA_JSA_EEEvT0_iT1_T2_DpNS2_10kernel_argIT3_EE:
	.zero		936


//--------------------- .nv.constant0._ZN3cub18CUB_300001_SM_10006detail9transform16transform_kernelINS2_10policy_hubILb1EN4cuda3std3__45tupleIJP10DEInstanceEEEE10policy1000EiNS7_10__identityESA_JSA_EEEvT0_iT1_T2_DpNS2_10kernel_argIT3_EE --------------------------
	.section	.nv.constant0._ZN3cub18CUB_300001_SM_10006detail9transform16transform_kernelINS2_10policy_hubILb1EN4cuda3std3__45tupleIJP10DEInstanceEEEE10policy1000EiNS7_10__identityESA_JSA_EEEvT0_iT1_T2_DpNS2_10kernel_argIT3_EE,"a",@progbits
	.sectionflags	@""
	.align	4
.nv.constant0._ZN3cub18CUB_300001_SM_10006detail9transform16transform_kernelINS2_10policy_hubILb1EN4cuda3std3__45tupleIJP10DEInstanceEEEE10policy1000EiNS7_10__identityESA_JSA_EEEvT0_iT1_T2_DpNS2_10kernel_argIT3_EE:
	.zero		936


//--------------------- .nv.constant0._ZN3cub18CUB_300001_SM_10006detail9transform16transform_kernelINS2_10policy_hubILb1EN4cuda3std3__45tupleIJN6thrust24THRUST_300001_SM_1000_NS10device_ptrI10DEInstanceEEEEEE10policy1000ElNS7_10__identityEPSC_JSI_EEEvT0_iT1_T2_DpNS2_10kernel_argIT3_EE --------------------------
	.section	.nv.constant0._ZN3cub18CUB_300001_SM_10006detail9transform16transform_kernelINS2_10policy_hubILb1EN4cuda3std3__45tupleIJN6thrust24THRUST_300001_SM_1000_NS10device_ptrI10DEInstanceEEEEEE10policy1000ElNS7_10__identityEPSC_JSI_EEEvT0_iT1_T2_DpNS2_10kernel_argIT3_EE,"a",@progbits
	.sectionflags	@""
	.align	4
.nv.constant0._ZN3cub18CUB_300001_SM_10006detail9transform16transform_kernelINS2_10policy_hubILb1EN4cuda3std3__45tupleIJN6thrust24THRUST_300001_SM_1000_NS10device_ptrI10DEInstanceEEEEEE10policy1000ElNS7_10__identityEPSC_JSI_EEEvT0_iT1_T2_DpNS2_10kernel_argIT3_EE:
	.zero		936


//--------------------- .nv.constant0._ZN3cub18CUB_300001_SM_10006detail9transform16transform_kernelINS2_10policy_hubILb1EN4cuda3std3__45tupleIJN6thrust24THRUST_300001_SM_1000_NS10device_ptrI10DEInstanceEEEEEE10policy1000EiNS7_10__identityEPSC_JSI_EEEvT0_iT1_T2_DpNS2_10kernel_argIT3_EE --------------------------
	.section	.nv.constant0._ZN3cub18CUB_300001_SM_10006detail9transform16transform_kernelINS2_10policy_hubILb1EN4cuda3std3__45tupleIJN6thrust24THRUST_300001_SM_1000_NS10device_ptrI10DEInstanceEEEEEE10policy1000EiNS7_10__identityEPSC_JSI_EEEvT0_iT1_T2_DpNS2_10kernel_argIT3_EE,"a",@progbits
	.sectionflags	@""
	.align	4
.nv.constant0._ZN3cub18CUB_300001_SM_10006detail9transform16transform_kernelINS2_10policy_hubILb1EN4cuda3std3__45tupleIJN6thrust24THRUST_300001_SM_1000_NS10device_ptrI10DEInstanceEEEEEE10policy1000EiNS7_10__identityEPSC_JSI_EEEvT0_iT1_T2_DpNS2_10kernel_argIT3_EE:
	.zero		936


//--------------------- .nv.constant0._ZN3cub18CUB_300001_SM_10006detail9transform16transform_kernelINS2_10policy_hubILb1EN4cuda3std3__45tupleIJN6thrust24THRUST_300001_SM_1000_NS6detail15normal_iteratorINSA_10device_ptrI10DEInstanceEEEESG_EEEE10policy1000ElN21DifferentialEvolution21randomized_comparisonESG_JPSE_SM_EEEvT0_iT1_T2_DpNS2_10kernel_argIT3_EE --------------------------
	.section	.nv.constant0._ZN3cub18CUB_300001_SM_10006detail9transform16transform_kernelINS2_10policy_hubILb1EN4cuda3std3__45tupleIJN6thrust24THRUST_300001_SM_1000_NS6detail15normal_iteratorINSA_10device_ptrI10DEInstanceEEEESG_EEEE10policy1000ElN21DifferentialEvolution21randomized_comparisonESG_JPSE_SM_EEEvT0_iT1_T2_DpNS2_10kernel_argIT3_EE,"a",@progbits
	.sectionflags	@""
	.align	4
.nv.constant0._ZN3cub18CUB_300001_SM_10006detail9transform16transform_kernelINS2_10policy_hubILb1EN4cuda3std3__45tupleIJN6thrust24THRUST_300001_SM_1000_NS6detail15normal_iteratorINSA_10device_ptrI10DEInstanceEEEESG_EEEE10policy1000ElN21DifferentialEvolution21randomized_comparisonESG_JPSE_SM_EEEvT0_iT1_T2_DpNS2_10kernel_argIT3_EE:
	.zero		984


//--------------------- .nv.constant0._ZN3cub18CUB_300001_SM_10006detail9transform16transform_kernelINS2_10policy_hubILb1EN4cuda3std3__45tupleIJN6thrust24THRUST_300001_SM_1000_NS6detail15normal_iteratorINSA_10device_ptrI10DEInstanceEEEESG_EEEE10policy1000EiN21DifferentialEvolution21randomized_comparisonESG_JPSE_SM_EEEvT0_iT1_T2_DpNS2_10kernel_argIT3_EE --------------------------
	.section	.nv.constant0._ZN3cub18CUB_300001_SM_10006detail9transform16transform_kernelINS2_10policy_hubILb1EN4cuda3std3__45tupleIJN6thrust24THRUST_300001_SM_1000_NS6detail15normal_iteratorINSA_10device_ptrI10DEInstanceEEEESG_EEEE10policy1000EiN21DifferentialEvolution21randomized_comparisonESG_JPSE_SM_EEEvT0_iT1_T2_DpNS2_10kernel_argIT3_EE,"a",@progbits
	.sectionflags	@""
	.align	4
.nv.constant0._ZN3cub18CUB_300001_SM_10006detail9transform16transform_kernelINS2_10policy_hubILb1EN4cuda3std3__45tupleIJN6thrust24THRUST_300001_SM_1000_NS6detail15normal_iteratorINSA_10device_ptrI10DEInstanceEEEESG_EEEE10policy1000EiN21DifferentialEvolution21randomized_comparisonESG_JPSE_SM_EEEvT0_iT1_T2_DpNS2_10kernel_argIT3_EE:
	.zero		976


//--------------------- .nv.constant0._ZN3cub18CUB_300001_SM_10006detail9transform16transform_kernelINS2_10policy_hubILb1EN4cuda3std3__45tupleIJN6thrust24THRUST_300001_SM_1000_NS7pointerI10DEInstanceNSA_8cuda_cub3tagENSA_11use_defaultESF_EEEEEE10policy1000ElNS7_10__identityEPSC_JSL_EEEvT0_iT1_T2_DpNS2_10kernel_argIT3_EE --------------------------
	.section	.nv.constant0._ZN3cub18CUB_300001_SM_10006detail9transform16transform_kernelINS2_10policy_hubILb1EN4cuda3std3__45tupleIJN6thrust24THRUST_300001_SM_1000_NS7pointerI10DEInstanceNSA_8cuda_cub3tagENSA_11use_defaultESF_EEEEEE10policy1000ElNS7_10__identityEPSC_JSL_EEEvT0_iT1_T2_DpNS2_10kernel_argIT3_EE,"a",@progbits
	.sectionflags	@""
	.align	4
.nv.constant0._ZN3cub18CUB_300001_SM_10006detail9transform16transform_kernelINS2_10policy_hubILb1EN4cuda3std3__45tupleIJN6thrust24THRUST_300001_SM_1000_NS7pointerI10DEInstanceNSA_8cuda_cub3tagENSA_11use_defaultESF_EEEEEE10policy1000ElNS7_10__identityEPSC_JSL_EEEvT0_iT1_T2_DpNS2_10kernel_argIT3_EE:
	.zero		936


//--------------------- .nv.constant0._ZN3cub18CUB_300001_SM_10006detail9transform16transform_kernelINS2_10policy_hubILb1EN4cuda3std3__45tupleIJN6thrust24THRUST_300001_SM_1000_NS7pointerI10DEInstanceNSA_8cuda_cub3tagENSA_11use_defaultESF_EEEEEE10policy1000EiNS7_10__identityEPSC_JSL_EEEvT0_iT1_T2_DpNS2_10kernel_argIT3_EE --------------------------
	.section	.nv.constant0._ZN3cub18CUB_300001_SM_10006detail9transform16transform_kernelINS2_10policy_hubILb1EN4cuda3std3__45tupleIJN6thrust24THRUST_300001_SM_1000_NS7pointerI10DEInstanceNSA_8cuda_cub3tagENSA_11use_defaultESF_EEEEEE10policy1000EiNS7_10__identityEPSC_JSL_EEEvT0_iT1_T2_DpNS2_10kernel_argIT3_EE,"a",@progbits
	.sectionflags	@""
	.align	4
.nv.constant0._ZN3cub18CUB_300001_SM_10006detail9transform16transform_kernelINS2_10policy_hubILb1EN4cuda3std3__45tupleIJN6thrust24THRUST_300001_SM_1000_NS7pointerI10DEInstanceNSA_8cuda_cub3tagENSA_11use_defaultESF_EEEEEE10policy1000EiNS7_10__identityEPSC_JSL_EEEvT0_iT1_T2_DpNS2_10kernel_argIT3_EE:
	.zero		936


//--------------------- .nv.constant0._ZN3cub18CUB_300001_SM_10006detail9transform16transform_kernelINS2_10policy_hubILb1EN4cuda3std3__45tupleIJN6thrust24THRUST_300001_SM_1000_NS7pointerI10DEInstanceNSA_8cuda_cub3tagENSA_11use_defaultESF_EEEEEE10policy1000ElNS7_10__identityENSA_10device_ptrISC_EEJPSC_EEEvT0_iT1_T2_DpNS2_10kernel_argIT3_EE --------------------------
	.section	.nv.constant0._ZN3cub18CUB_300001_SM_10006detail9transform16transform_kernelINS2_10policy_hubILb1EN4cuda3std3__45tupleIJN6thrust24THRUST_300001_SM_1000_NS7pointerI10DEInstanceNSA_8cuda_cub3tagENSA_11use_defaultESF_EEEEEE10policy1000ElNS7_10__identityENSA_10device_ptrISC_EEJPSC_EEEvT0_iT1_T2_DpNS2_10kernel_argIT3_EE,"a",@progbits
	.sectionflags	@""
	.align	4
.nv.constant0._ZN3cub18CUB_300001_SM_10006detail9transform16transform_kernelINS2_10policy_hubILb1EN4cuda3std3__45tupleIJN6thrust24THRUST_300001_SM_1000_NS7pointerI10DEInstanceNSA_8cuda_cub3tagENSA_11use_defaultESF_EEEEEE10policy1000ElNS7_10__identityENSA_10device_ptrISC_EEJPSC_EEEvT0_iT1_T2_DpNS2_10kernel_argIT3_EE:
	.zero		936


//--------------------- .nv.constant0._ZN3cub18CUB_300001_SM_10006detail9transform16transform_kernelINS2_10policy_hubILb1EN4cuda3std3__45tupleIJPK10DEInstanceEEEE10policy1000ElNS7_10__identityEN6thrust24THRUST_300001_SM_1000_NS10device_ptrIS9_EEJSB_EEEvT0_iT1_T2_DpNS2_10kernel_argIT3_EE --------------------------
	.section	.nv.constant0._ZN3cub18CUB_300001_SM_10006detail9transform16transform_kernelINS2_10policy_hubILb1EN4cuda3std3__45tupleIJPK10DEInstanceEEEE10policy1000ElNS7_10__identityEN6thrust24THRUST_300001_SM_1000_NS10device_ptrIS9_EEJSB_EEEvT0_iT1_T2_DpNS2_10kernel_argIT3_EE,"a",@progbits
	.sectionflags	@""
	.align	4
.nv.constant0._ZN3cub18CUB_300001_SM_10006detail9transform16transform_kernelINS2_10policy_hubILb1EN4cuda3std3__45tupleIJPK10DEInstanceEEEE10policy1000ElNS7_10__identityEN6thrust24THRUST_300001_SM_1000_NS10device_ptrIS9_EEJSB_EEEvT0_iT1_T2_DpNS2_10kernel_argIT3_EE:
	.zero		936


//--------------------- .nv.constant0._ZN3cub18CUB_300001_SM_10006detail9transform16transform_kernelINS2_10policy_hubILb1EN4cuda3std3__45tupleIJPK10DEInstanceEEEE10policy1000EiNS7_10__identityEN6thrust24THRUST_300001_SM_1000_NS10device_ptrIS9_EEJSB_EEEvT0_iT1_T2_DpNS2_10kernel_argIT3_EE --------------------------
	.section	.nv.constant0._ZN3cub18CUB_300001_SM_10006detail9transform16transform_kernelINS2_10policy_hubILb1EN4cuda3std3__45tupleIJPK10DEInstanceEEEE10policy1000EiNS7_10__identityEN6thrust24THRUST_300001_SM_1000_NS10device_ptrIS9_EEJSB_EEEvT0_iT1_T2_DpNS2_10kernel_argIT3_EE,"a",@progbits
	.sectionflags	@""
	.align	4
.nv.constant0._ZN3cub18CUB_300001_SM_10006detail9transform16transform_kernelINS2_10policy_hubILb1EN4cuda3std3__45tupleIJPK10DEInstanceEEEE10policy1000EiNS7_10__identityEN6thrust24THRUST_300001_SM_1000_NS10device_ptrIS9_EEJSB_EEEvT0_iT1_T2_DpNS2_10kernel_argIT3_EE:
	.zero		936


//--------------------- .nv.constant0._ZN3cub18CUB_300001_SM_10006detail9transform16transform_kernelINS2_10policy_hubILb1EN4cuda3std3__45tupleIJN6thrust24THRUST_300001_SM_1000_NS7pointerI10DEInstanceNSA_8cuda_cub3tagENSA_11use_defaultESF_EEEEEE10policy1000EiNS7_10__identityENSA_10device_ptrISC_EEJPSC_EEEvT0_iT1_T2_DpNS2_10kernel_argIT3_EE --------------------------
	.section	.nv.constant0._ZN3cub18CUB_300001_SM_10006detail9transform16transform_kernelINS2_10policy_hubILb1EN4cuda3std3__45tupleIJN6thrust24THRUST_300001_SM_1000_NS7pointerI10DEInstanceNSA_8cuda_cub3tagENSA_11use_defaultESF_EEEEEE10policy1000EiNS7_10__identityENSA_10device_ptrISC_EEJPSC_EEEvT0_iT1_T2_DpNS2_10kernel_argIT3_EE,"a",@progbits
	.sectionflags	@""
	.align	4
.nv.constant0._ZN3cub18CUB_300001_SM_10006detail9transform16transform_kernelINS2_10policy_hubILb1EN4cuda3std3__45tupleIJN6thrust24THRUST_300001_SM_1000_NS7pointerI10DEInstanceNSA_8cuda_cub3tagENSA_11use_defaultESF_EEEEEE10policy1000EiNS7_10__identityENSA_10device_ptrISC_EEJPSC_EEEvT0_iT1_T2_DpNS2_10kernel_argIT3_EE:
	.zero		936


//--------------------- .nv.constant0._ZN3cub18CUB_300001_SM_10006detail8for_each13static_kernelINS2_12policy_hub_t12policy_500_tElN6thrust24THRUST_300001_SM_1000_NS8cuda_cub20__uninitialized_copy7functorIP10DEInstanceNS7_7pointerISB_NS8_3tagENS7_11use_defaultESF_EEEEEEvT0_T1_ --------------------------
	.section	.nv.constant0._ZN3cub18CUB_300001_SM_10006detail8for_each13static_kernelINS2_12policy_hub_t12policy_500_tElN6thrust24THRUST_300001_SM_1000_NS8cuda_cub20__uninitialized_copy7functorIP10DEInstanceNS7_7pointerISB_NS8_3tagENS7_11use_defaultESF_EEEEEEvT0_T1_,"a",@progbits
	.sectionflags	@""
	.align	4
.nv.constant0._ZN3cub18CUB_300001_SM_10006detail8for_each13static_kernelINS2_12policy_hub_t12policy_500_tElN6thrust24THRUST_300001_SM_1000_NS8cuda_cub20__uninitialized_copy7functorIP10DEInstanceNS7_7pointerISB_NS8_3tagENS7_11use_defaultESF_EEEEEEvT0_T1_:
	.zero		920


//--------------------- .nv.constant0._ZN3cub18CUB_300001_SM_10006detail8for_each13static_kernelINS2_12policy_hub_t12policy_500_tElN6thrust24THRUST_300001_SM_1000_NS8cuda_cub20__uninitialized_copy7functorINS7_10device_ptrI10DEInstanceEENS7_7pointerISC_NS8_3tagENS7_11use_defaultESG_EEEEEEvT0_T1_ --------------------------
	.section	.nv.constant0._ZN3cub18CUB_300001_SM_10006detail8for_each13static_kernelINS2_12policy_hub_t12policy_500_tElN6thrust24THRUST_300001_SM_1000_NS8cuda_cub20__uninitialized_copy7functorINS7_10device_ptrI10DEInstanceEENS7_7pointerISC_NS8_3tagENS7_11use_defaultESG_EEEEEEvT0_T1_,"a",@progbits
	.sectionflags	@""
	.align	4
.nv.constant0._ZN3cub18CUB_300001_SM_10006detail8for_each13static_kernelINS2_12policy_hub_t12policy_500_tElN6thrust24THRUST_300001_SM_1000_NS8cuda_cub20__uninitialized_copy7functorINS7_10device_ptrI10DEInstanceEENS7_7pointerISC_NS8_3tagENS7_11use_defaultESG_EEEEEEvT0_T1_:
	.zero		920


//--------------------- .nv.constant0._ZN3cub18CUB_300001_SM_10006detail8for_each13static_kernelINS2_12policy_hub_t12policy_500_tElN6thrust24THRUST_300001_SM_1000_NS8cuda_cub20__uninitialized_copy7functorINS7_6detail15normal_iteratorINS7_10device_ptrIK10DEInstanceEEEENS7_7pointerISE_NS8_3tagENS7_11use_defaultESK_EEEEEEvT0_T1_ --------------------------
	.section	.nv.constant0._ZN3cub18CUB_300001_SM_10006detail8for_each13static_kernelINS2_12policy_hub_t12policy_500_tElN6thrust24THRUST_300001_SM_1000_NS8cuda_cub20__uninitialized_copy7functorINS7_6detail15normal_iteratorINS7_10device_ptrIK10DEInstanceEEEENS7_7pointerISE_NS8_3tagENS7_11use_defaultESK_EEEEEEvT0_T1_,"a",@progbits
	.sectionflags	@""
	.align	4
.nv.constant0._ZN3cub18CUB_300001_SM_10006detail8for_each13static_kernelINS2_12policy_hub_t12policy_500_tElN6thrust24THRUST_300001_SM_1000_NS8cuda_cub20__uninitialized_copy7functorINS7_6detail15normal_iteratorINS7_10device_ptrIK10DEInstanceEEEENS7_7pointerISE_NS8_3tagENS7_11use_defaultESK_EEEEEEvT0_T1_:
	.zero		920


//--------------------- .nv.constant0._ZN3cub18CUB_300001_SM_10006detail8for_each13static_kernelINS2_12policy_hub_t12policy_500_tElN6thrust24THRUST_300001_SM_1000_NS8cuda_cub20__uninitialized_copy7functorINS7_7pointerI10DEInstanceNS8_3tagENS7_11use_defaultESE_EESF_EEEEvT0_T1_ --------------------------
	.section	.nv.constant0._ZN3cub18CUB_300001_SM_10006detail8for_each13static_kernelINS2_12policy_hub_t12policy_500_tElN6thrust24THRUST_300001_SM_1000_NS8cuda_cub20__uninitialized_copy7functorINS7_7pointerI10DEInstanceNS8_3tagENS7_11use_defaultESE_EESF_EEEEvT0_T1_,"a",@progbits
	.sectionflags	@""
	.align	4
.nv.constant0._ZN3cub18CUB_300001_SM_10006detail8for_each13static_kernelINS2_12policy_hub_t12policy_500_tElN6thrust24THRUST_300001_SM_1000_NS8cuda_cub20__uninitialized_copy7functorINS7_7pointerI10DEInstanceNS8_3tagENS7_11use_defaultESE_EESF_EEEEvT0_T1_:
	.zero		920


//--------------------- .nv.constant0._ZN3cub18CUB_300001_SM_10006detail8for_each13static_kernelINS2_12policy_hub_t12policy_500_tEmNS2_12op_wrapper_tImN6thrust24THRUST_300001_SM_1000_NS6detail23allocator_traits_detail24construct1_via_allocatorINS9_18no_throw_allocatorINS9_19temporary_allocatorI10DEInstanceNS8_8cuda_cub3tagEEEEEEENS8_7pointerISE_SG_NS8_11use_defaultESL_EEEEEEvT0_T1_ --------------------------
	.section	.nv.constant0._ZN3cub18CUB_300001_SM_10006detail8for_each13static_kernelINS2_12policy_hub_t12policy_500_tEmNS2_12op_wrapper_tImN6thrust24THRUST_300001_SM_1000_NS6detail23allocator_traits_detail24construct1_via_allocatorINS9_18no_throw_allocatorINS9_19temporary_allocatorI10DEInstanceNS8_8cuda_cub3tagEEEEEEENS8_7pointerISE_SG_NS8_11use_defaultESL_EEEEEEvT0_T1_,"a",@progbits
	.sectionflags	@""
	.align	4
.nv.constant0._ZN3cub18CUB_300001_SM_10006detail8for_each13static_kernelINS2_12policy_hub_t12policy_500_tEmNS2_12op_wrapper_tImN6thrust24THRUST_300001_SM_1000_NS6detail23allocator_traits_detail24construct1_via_allocatorINS9_18no_throw_allocatorINS9_19temporary_allocatorI10DEInstanceNS8_8cuda_cub3tagEEEEEEENS8_7pointerISE_SG_NS8_11use_defaultESL_EEEEEEvT0_T1_:
	.zero		920


//--------------------- .nv.constant0._ZN3cub18CUB_300001_SM_10006detail11EmptyKernelIvEEvv --------------------------
	.section	.nv.constant0._ZN3cub18CUB_300001_SM_10006detail11EmptyKernelIvEEvv,"a",@progbits
	.sectionflags	@""
	.align	4
.nv.constant0._ZN3cub18CUB_300001_SM_10006detail11EmptyKernelIvEEvv:
	.zero		896


//--------------------- .nv.constant0._Z15transformNumberPdidd --------------------------
	.section	.nv.constant0._Z15transformNumberPdidd,"a",@progbits
	.sectionflags	@""
	.align	4
.nv.constant0._Z15transformNumberPdidd:
	.zero		928


//--------------------- SYMBOLS --------------------------

	.type		.nv.reservedSmem.offset0,@object
	.size		.nv.reservedSmem.offset0,0x4
	.type		.nv.reservedSmem.cap,@object
	.size		.nv.reservedSmem.cap,0x4
